def matmul_kernel(
    a_ptr,
    b_ptr,
    c_ptr,
    M,
    N,
    K,
    stride_am,
    stride_ak,
    stride_bk,
    stride_bn,
    stride_cm,
    stride_cn,
    BLOCK_M: tl.constexpr,
    BLOCK_N: tl.constexpr,
    BLOCK_K: tl.constexpr,
    GROUP_M: tl.constexpr,
):
    pid = tl.program_id(axis=0)
    num_pid_m = tl.cdiv(M, BLOCK_M)
    num_pid_n = tl.cdiv(N, BLOCK_N)
    num_pid_in_group = GROUP_M * num_pid_n
    group_id = pid // num_pid_in_group
    first_pid_m = group_id * GROUP_M
    group_size_m = min(num_pid_m - first_pid_m, GROUP_M)
    pid_m = first_pid_m + ((pid % num_pid_in_group) % group_size_m)
    pid_n = (pid % num_pid_in_group) // group_size_m

    offs_am = (pid_m * BLOCK_M + tl.arange(0, BLOCK_M)) % M
    offs_bn = (pid_n * BLOCK_N + tl.arange(0, BLOCK_N)) % N
    offs_k = tl.arange(0, BLOCK_K)
    a_ptrs = a_ptr + offs_am[:, None] * stride_am + offs_k[None, :] * stride_ak
    b_ptrs = b_ptr + offs_k[:, None] * stride_bk + offs_bn[None, :] * stride_bn

    acc = tl.zeros((BLOCK_M, BLOCK_N), dtype=tl.float32)
    for kk in range(0, tl.cdiv(K, BLOCK_K)):
        a = tl.load(a_ptrs, mask=offs_k[None, :] < K - kk * BLOCK_K, other=0.0)
        b = tl.load(b_ptrs, mask=offs_k[:, None] < K - kk * BLOCK_K, other=0.0)
        acc = tl.dot(a, b, acc)
        a_ptrs += BLOCK_K * stride_ak
        b_ptrs += BLOCK_K * stride_bk

    c = acc.to(c_ptr.dtype.element_ty)
    offs_cm = pid_m * BLOCK_M + tl.arange(0, BLOCK_M)
    offs_cn = pid_n * BLOCK_N + tl.arange(0, BLOCK_N)
    c_ptrs = c_ptr + offs_cm[:, None] * stride_cm + offs_cn[None, :] * stride_cn
    mask = (offs_cm[:, None] < M) & (offs_cn[None, :] < N)
    tl.store(c_ptrs, c, mask=mask)

# config = {"BLOCK_K": 64, "BLOCK_M": 512, "BLOCK_N": 128, "GROUP_M": 1, "arch": "sm_90", "dtype": "fp16", "num_ctas": 1, "num_stages": 3, "num_warps": 4}
# arch = sm_90


// ===== COMPILED SASS (sm_90a) =====

	.target	sm_90a

	.elftype	@"ET_EXEC"


//--------------------- .note.nv.tkinfo           --------------------------
	.section	.note.nv.tkinfo,"",@"SHT_NOTE"
	.sectionflags	@"SHF_NOTE_NV_TKINFO"
	.tkinfo
        /*0018*/ 	.word	0x00000002
        /*0030*/ 	.string	""
        /*0030*/ 	.string	"ptxas"
        /*0030*/ 	.string	"Cuda compilation tools, release 13.0, V13.0.88"
        /*0030*/ 	.string	"Build cuda_13.0.r13.0/compiler.36424714_0"
        /*0030*/ 	.string	"-v  -suppress-debug-info  -lineinfo  -arch sm_90a "



//--------------------- .note.nv.cuinfo           --------------------------
	.section	.note.nv.cuinfo,"",@"SHT_NOTE"
	.sectionflags	@"SHF_NOTE_NV_CUINFO"
        /*0018*/ 	.short	0x0002
        /*001a*/ 	.short	0x005a
        /*001c*/ 	.short	0x0082
	.zero		2


//--------------------- .nv.info                  --------------------------
	.section	.nv.info,"",@"SHT_CUDA_INFO"
	.align	4


	//----- nvinfo : EIATTR_REGCOUNT
	.align		4
        /*0000*/ 	.byte	0x04, 0x2f
        /*0002*/ 	.short	(.L_1 - .L_0)
	.align		4
.L_0:
        /*0004*/ 	.word	index@(matmul_kernel)
        /*0008*/ 	.word	0x000000ff


	//----- nvinfo : EIATTR_FRAME_SIZE
	.align		4
.L_1:
        /*000c*/ 	.byte	0x04, 0x11
        /*000e*/ 	.short	(.L_3 - .L_2)
	.align		4
.L_2:
        /*0010*/ 	.word	index@(matmul_kernel)
        /*0014*/ 	.word	0x00001780


	//----- nvinfo : EIATTR_MIN_STACK_SIZE
	.align		4
.L_3:
        /*0018*/ 	.byte	0x04, 0x12
        /*001a*/ 	.short	(.L_5 - .L_4)
	.align		4
.L_4:
        /*001c*/ 	.word	index@(matmul_kernel)
        /*0020*/ 	.word	0x00001780
.L_5:


//--------------------- .nv.compat                --------------------------
	.section	.nv.compat,"",@"SHT_CUDA_COMPAT_INFO"
	.align	4
        /*0000*/ 	.byte	0x02, 0x09, 0x01, 0x00, 0x02, 0x02, 0x04, 0x00, 0x02, 0x05, 0x05, 0x00, 0x03, 0x07, 0x01, 0x01
        /*0010*/ 	.byte	0x02, 0x03, 0x00, 0x00, 0x02, 0x06, 0x01, 0x00, 0x04, 0x0b, 0x08, 0x00, 0x00, 0x00, 0x00, 0x00
        /*0020*/ 	.byte	0x00, 0x00, 0x00, 0x00


//--------------------- .nv.info.matmul_kernel    --------------------------
	.section	.nv.info.matmul_kernel,"",@"SHT_CUDA_INFO"
	.sectionflags	@""
	.align	4


	//----- nvinfo : EIATTR_CUDA_API_VERSION
	.align		4
        /*0000*/ 	.byte	0x04, 0x37
        /*0002*/ 	.short	(.L_7 - .L_6)
.L_6:
        /*0004*/ 	.word	0x00000082


	//----- nvinfo : EIATTR_KPARAM_INFO
	.align		4
.L_7:
        /*0008*/ 	.byte	0x04, 0x17
        /*000a*/ 	.short	(.L_9 - .L_8)
.L_8:
        /*000c*/ 	.word	0x00000000
        /*0010*/ 	.short	0x000d
        /*0012*/ 	.short	0x0048
        /*0014*/ 	.byte	0x00, 0xf4, 0x21, 0x00


	//----- nvinfo : EIATTR_KPARAM_INFO
	.align		4
.L_9:
        /*0018*/ 	.byte	0x04, 0x17
        /*001a*/ 	.short	(.L_11 - .L_10)
.L_10:
        /*001c*/ 	.word	0x00000000
        /*0020*/ 	.short	0x000c
        /*0022*/ 	.short	0x0040
        /*0024*/ 	.byte	0x00, 0xf4, 0x21, 0x00


	//----- nvinfo : EIATTR_KPARAM_INFO
	.align		4
.L_11:
        /*0028*/ 	.byte	0x04, 0x17
        /*002a*/ 	.short	(.L_13 - .L_12)
.L_12:
        /*002c*/ 	.word	0x00000000
        /*0030*/ 	.short	0x000b
        /*0032*/ 	.short	0x0038
        /*0034*/ 	.byte	0x00, 0xf0, 0x11, 0x00


	//----- nvinfo : EIATTR_KPARAM_INFO
	.align		4
.L_13:
        /*0038*/ 	.byte	0x04, 0x17
        /*003a*/ 	.short	(.L_15 - .L_14)
.L_14:
        /*003c*/ 	.word	0x00000000
        /*0040*/ 	.short	0x000a
        /*0042*/ 	.short	0x0034
        /*0044*/ 	.byte	0x00, 0xf0, 0x11, 0x00


	//----- nvinfo : EIATTR_KPARAM_INFO
	.align		4
.L_15:
        /*0048*/ 	.byte	0x04, 0x17
        /*004a*/ 	.short	(.L_17 - .L_16)
.L_16:
        /*004c*/ 	.word	0x00000000
        /*0050*/ 	.short	0x0009
        /*0052*/ 	.short	0x0030
        /*0054*/ 	.byte	0x00, 0xf0, 0x11, 0x00


	//----- nvinfo : EIATTR_KPARAM_INFO
	.align		4
.L_17:
        /*0058*/ 	.byte	0x04, 0x17
        /*005a*/ 	.short	(.L_19 - .L_18)
.L_18:
        /*005c*/ 	.word	0x00000000
        /*0060*/ 	.short	0x0008
        /*0062*/ 	.short	0x002c
        /*0064*/ 	.byte	0x00, 0xf0, 0x11, 0x00


	//----- nvinfo : EIATTR_KPARAM_INFO
	.align		4
.L_19:
        /*0068*/ 	.byte	0x04, 0x17
        /*006a*/ 	.short	(.L_21 - .L_20)
.L_20:
        /*006c*/ 	.word	0x00000000
        /*0070*/ 	.short	0x0007
        /*0072*/ 	.short	0x0028
        /*0074*/ 	.byte	0x00, 0xf0, 0x11, 0x00


	//----- nvinfo : EIATTR_KPARAM_INFO
	.align		4
.L_21:
        /*0078*/ 	.byte	0x04, 0x17
        /*007a*/ 	.short	(.L_23 - .L_22)
.L_22:
        /*007c*/ 	.word	0x00000000
        /*0080*/ 	.short	0x0006
        /*0082*/ 	.short	0x0024
        /*0084*/ 	.byte	0x00, 0xf0, 0x11, 0x00


	//----- nvinfo : EIATTR_KPARAM_INFO
	.align		4
.L_23:
        /*0088*/ 	.byte	0x04, 0x17
        /*008a*/ 	.short	(.L_25 - .L_24)
.L_24:
        /*008c*/ 	.word	0x00000000
        /*0090*/ 	.short	0x0005
        /*0092*/ 	.short	0x0020
        /*0094*/ 	.byte	0x00, 0xf0, 0x11, 0x00


	//----- nvinfo : EIATTR_KPARAM_INFO
	.align		4
.L_25:
        /*0098*/ 	.byte	0x04, 0x17
        /*009a*/ 	.short	(.L_27 - .L_26)
.L_26:
        /*009c*/ 	.word	0x00000000
        /*00a0*/ 	.short	0x0004
        /*00a2*/ 	.short	0x001c
        /*00a4*/ 	.byte	0x00, 0xf0, 0x11, 0x00


	//----- nvinfo : EIATTR_KPARAM_INFO
	.align		4
.L_27:
        /*00a8*/ 	.byte	0x04, 0x17
        /*00aa*/ 	.short	(.L_29 - .L_28)
.L_28:
        /*00ac*/ 	.word	0x00000000
        /*00b0*/ 	.short	0x0003
        /*00b2*/ 	.short	0x0018
        /*00b4*/ 	.byte	0x00, 0xf0, 0x11, 0x00


	//----- nvinfo : EIATTR_KPARAM_INFO
	.align		4
.L_29:
        /*00b8*/ 	.byte	0x04, 0x17
        /*00ba*/ 	.short	(.L_31 - .L_30)
.L_30:
        /*00bc*/ 	.word	0x00000000
        /*00c0*/ 	.short	0x0002
        /*00c2*/ 	.short	0x0010
        /*00c4*/ 	.byte	0x00, 0xf4, 0x21, 0x00


	//----- nvinfo : EIATTR_KPARAM_INFO
	.align		4
.L_31:
        /*00c8*/ 	.byte	0x04, 0x17
        /*00ca*/ 	.short	(.L_33 - .L_32)
.L_32:
        /*00cc*/ 	.word	0x00000000
        /*00d0*/ 	.short	0x0001
        /*00d2*/ 	.short	0x0008
        /*00d4*/ 	.byte	0x00, 0xf4, 0x21, 0x00


	//----- nvinfo : EIATTR_KPARAM_INFO
	.align		4
.L_33:
        /*00d8*/ 	.byte	0x04, 0x17
        /*00da*/ 	.short	(.L_35 - .L_34)
.L_34:
        /*00dc*/ 	.word	0x00000000
        /*00e0*/ 	.short	0x0000
        /*00e2*/ 	.short	0x0000
        /*00e4*/ 	.byte	0x00, 0xf4, 0x21, 0x00


	//----- nvinfo : EIATTR_SPARSE_MMA_MASK
	.align		4
.L_35:
        /*00e8*/ 	.byte	0x03, 0x50
        /*00ea*/ 	.short	0x0000


	//----- nvinfo : EIATTR_MAXREG_COUNT
	.align		4
        /*00ec*/ 	.byte	0x03, 0x1b
        /*00ee*/ 	.short	0x00ff


	//----- nvinfo : EIATTR_NUM_BARRIERS
	.align		4
        /*00f0*/ 	.byte	0x02, 0x4c
        /*00f2*/ 	.byte	0x01
	.zero		1


	//----- nvinfo : EIATTR_ANNOTATIONS
	.align		4
        /*00f4*/ 	.byte	0x04, 0x55
        /*00f6*/ 	.short	(.L_37 - .L_36)


	//   ....[0]....
.L_36:
        /*00f8*/ 	.word	0x00000001
        /*00fc*/ 	.byte	0xa0, 0x00, 0x00, 0x00, 0x01, 0x00, 0x00, 0x00, 0xe0, 0x00, 0x00, 0x00, 0x01, 0x00, 0x00, 0x00
        /* <DEDUP_REMOVED lines=2087> */
        /*837c*/ 	.byte	0x50, 0xf8, 0x02, 0x00


	//----- nvinfo : EIATTR_MERCURY_ISA_VERSION
	.align		4
.L_37:
        /*8380*/ 	.byte	0x03, 0x5f
        /*8382*/ 	.short	0x0101


	//----- nvinfo : EIATTR_EXIT_INSTR_OFFSETS
	.align		4
        /*8384*/ 	.byte	0x04, 0x1c
        /*8386*/ 	.short	(.L_39 - .L_38)


	//   ....[0]....
.L_38:
        /*8388*/ 	.word	0x0002fa50


	//   ....[1]....
        /*838c*/ 	.word	0x0002fa80


	//----- nvinfo : EIATTR_REQNTID
	.align		4
.L_39:
        /*8390*/ 	.byte	0x04, 0x10
        /*8392*/ 	.short	(.L_41 - .L_40)
.L_40:
        /*8394*/ 	.word	0x00000080
        /*8398*/ 	.word	0x00000001
        /*839c*/ 	.word	0x00000001


	//----- nvinfo : EIATTR_CBANK_PARAM_SIZE
	.align		4
.L_41:
        /*83a0*/ 	.byte	0x03, 0x19
        /*83a2*/ 	.short	0x0050


	//----- nvinfo : EIATTR_PARAM_CBANK
	.align		4
        /*83a4*/ 	.byte	0x04, 0x0a
        /*83a6*/ 	.short	(.L_43 - .L_42)
	.align		4
.L_42:
        /*83a8*/ 	.word	index@(.nv.constant0.matmul_kernel)
        /*83ac*/ 	.short	0x0210
        /*83ae*/ 	.short	0x0050


	//----- nvinfo : EIATTR_SW_WAR
	.align		4
.L_43:
        /*83b0*/ 	.byte	0x04, 0x36
        /*83b2*/ 	.short	(.L_45 - .L_44)
.L_44:
        /*83b4*/ 	.word	0x00000008
.L_45:


//--------------------- .nv.callgraph             --------------------------
	.section	.nv.callgraph,"",@"SHT_CUDA_CALLGRAPH"
	.align	4
	.sectionentsize	8
	.align		4
        /*0000*/ 	.word	0x00000000
	.align		4
        /*0004*/ 	.word	0xffffffff
	.align		4
        /*0008*/ 	.word	0x00000000
	.align		4
        /*000c*/ 	.word	0xfffffffe
	.align		4
        /*0010*/ 	.word	0x00000000
	.align		4
        /*0014*/ 	.word	0xfffffffd
	.align		4
        /*0018*/ 	.word	0x00000000
	.align		4
        /*001c*/ 	.word	0xfffffffc


//--------------------- .text.matmul_kernel       --------------------------
	.section	.text.matmul_kernel,"ax",@progbits
	.align	128
        .global         matmul_kernel
        .type           matmul_kernel,@function
        .size           matmul_kernel,(.L_x_3 - matmul_kernel)
        .other          matmul_kernel,@"STO_CUDA_ENTRY STV_DEFAULT"
matmul_kernel:
.text.matmul_kernel:
[----:B------:R-:W0:Y:S08]  /*0000*/  LDC R1, c[0x0][0x28] ;  /* 0x00000a00ff017b82 */ /* 0x000e300000000800 */
[----:B------:R-:W1:Y:S01]  /*0010*/  LDC.64 R2, c[0x0][0x228] ;  /* 0x00008a00ff027b82 */ /* 0x000e620000000a00 */
[----:B------:R-:W2:Y:S01]  /*0020*/  S2R R7, SR_CTAID.X ;  /* 0x0000000000077919 */ /* 0x000ea20000002500 */
[----:B0-----:R-:W-:Y:S01]  /*0030*/  VIADD R1, R1, 0xffffe880 ;  /* 0xffffe88001017836 */ /* 0x001fe20000000000 */
[----:B------:R-:W-:Y:S01]  /*0040*/  ULDC.64 UR60, c[0x0][0x208] ;  /* 0x00008200003c7ab9 */ /* 0x000fe20000000a00 */
[----:B------:R-:W-:Y:S01]  /*0050*/  CS2R R88, SRZ ;  /* 0x0000000000587805 */ /* 0x000fe2000001ff00 */
[----:B------:R-:W0:Y:S01]  /*0060*/  S2R R152, SR_TID.X ;  /* 0x0000000000987919 */ /* 0x000e220000002100 */
[----:B------:R-:W-:-:S02]  /*0070*/  CS2R R90, SRZ ;  /* 0x00000000005a7805 */ /* 0x000fc4000001ff00 */
[----:B------:R-:W-:Y:S01]  /*0080*/  CS2R R24, SRZ ;  /* 0x0000000000187805 */ /* 0x000fe2000001ff00 */
[----:B------:R-:W3:Y:S01]  /*0090*/  LDC R153, c[0x0][0x230] ;  /* 0x00008c00ff997b82 */ /* 0x000ee20000000800 */
[----:B------:R4:W-:Y:S01]  /*00a0*/  STL [R1+0xc0], RZ ;  /* 0x0000c0ff01007387 */ /* 0x0009e20000100800 */
[----:B------:R-:W-:Y:S02]  /*00b0*/  CS2R R26, SRZ ;  /* 0x00000000001a7805 */ /* 0x000fe4000001ff00 */
[----:B------:R-:W-:Y:S02]  /*00c0*/  CS2R R116, SRZ ;  /* 0x0000000000747805 */ /* 0x000fe4000001ff00 */
[----:B------:R-:W-:Y:S01]  /*00d0*/  CS2R R118, SRZ ;  /* 0x0000000000767805 */ /* 0x000fe2000001ff00 */
[----:B------:R4:W-:Y:S01]  /*00e0*/  STL [R1+0xc4], RZ ;  /* 0x0000c4ff01007387 */ /* 0x0009e20000100800 */
[----:B------:R-:W-:Y:S02]  /*00f0*/  CS2R R100, SRZ ;  /* 0x0000000000647805 */ /* 0x000fe4000001ff00 */
[----:B------:R-:W-:-:S02]  /*0100*/  CS2R R102, SRZ ;  /* 0x0000000000667805 */ /* 0x000fc4000001ff00 */
[----:B------:R-:W-:Y:S01]  /*0110*/  CS2R R92, SRZ ;  /* 0x00000000005c7805 */ /* 0x000fe2000001ff00 */
[----:B------:R4:W-:Y:S01]  /*0120*/  STL [R1+0xc8], RZ ;  /* 0x0000c8ff01007387 */ /* 0x0009e20000100800 */
[----:B------:R-:W-:Y:S02]  /*0130*/  CS2R R94, SRZ ;  /* 0x00000000005e7805 */ /* 0x000fe4000001ff00 */
[----:B------:R-:W-:Y:S02]  /*0140*/  CS2R R28, SRZ ;  /* 0x00000000001c7805 */ /* 0x000fe4000001ff00 */
[----:B------:R-:W-:Y:S01]  /*0150*/  CS2R R30, SRZ ;  /* 0x00000000001e7805 */ /* 0x000fe2000001ff00 */
[----:B------:R4:W-:Y:S01]  /*0160*/  STL [R1+0xcc], RZ ;  /* 0x0000ccff01007387 */ /* 0x0009e20000100800 */
[----:B------:R-:W-:Y:S02]  /*0170*/  CS2R R96, SRZ ;  /* 0x0000000000607805 */ /* 0x000fe4000001ff00 */
[----:B------:R-:W-:Y:S01]  /*0180*/  CS2R R98, SRZ ;  /* 0x0000000000627805 */ /* 0x000fe2000001ff00 */
[----:B-1----:R-:W-:Y:S01]  /*0190*/  VIADD R0, R3, 0x7f ;  /* 0x0000007f03007836 */ /* 0x002fe20000000000 */
[----:B------:R4:W-:Y:S01]  /*01a0*/  STL [R1+0xd0], RZ ;  /* 0x0000d0ff01007387 */ /* 0x0009e20000100800 */
[----:B------:R-:W-:-:S02]  /*01b0*/  CS2R R84, SRZ ;  /* 0x0000000000547805 */ /* 0x000fc4000001ff00 */
[----:B------:R-:W-:Y:S02]  /*01c0*/  CS2R R86, SRZ ;  /* 0x0000000000567805 */ /* 0x000fe4000001ff00 */
[----:B------:R-:W-:Y:S02]  /*01d0*/  CS2R R76, SRZ ;  /* 0x00000000004c7805 */ /* 0x000fe4000001ff00 */
[----:B------:R-:W-:Y:S01]  /*01e0*/  SHF.R.S32.HI R5, RZ, 0x1f, R0 ;  /* 0x0000001fff057819 */ /* 0x000fe20000011400 */
[----:B------:R4:W-:Y:S01]  /*01f0*/  STL [R1+0xd4], RZ ;  /* 0x0000d4ff01007387 */ /* 0x0009e20000100800 */
[----:B------:R-:W-:Y:S02]  /*0200*/  CS2R R78, SRZ ;  /* 0x00000000004e7805 */ /* 0x000fe4000001ff00 */
[----:B------:R-:W-:Y:S02]  /*0210*/  CS2R R32, SRZ ;  /* 0x0000000000207805 */ /* 0x000fe4000001ff00 */
[----:B------:R-:W-:Y:S01]  /*0220*/  LEA.HI R5, R5, R0, RZ, 0x7 ;  /* 0x0000000005057211 */ /* 0x000fe200078f38ff */
[----:B------:R4:W-:Y:S01]  /*0230*/  STL [R1+0xd8], RZ ;  /* 0x0000d8ff01007387 */ /* 0x0009e20000100800 */
[----:B--2---:R-:W-:-:S02]  /*0240*/  IABS R10, R7 ;  /* 0x00000007000a7213 */ /* 0x004fc40000000000 */
[----:B------:R-:W-:Y:S02]  /*0250*/  CS2R R34, SRZ ;  /* 0x0000000000227805 */ /* 0x000fe4000001ff00 */
[----:B------:R-:W-:Y:S01]  /*0260*/  SHF.R.S32.HI R6, RZ, 0x7, R5 ;  /* 0x00000007ff067819 */ /* 0x000fe20000011405 */
[----:B------:R4:W-:Y:S01]  /*0270*/  STL [R1+0xdc], RZ ;  /* 0x0000dcff01007387 */ /* 0x0009e20000100800 */
[----:B------:R-:W-:Y:S02]  /*0280*/  CS2R R80, SRZ ;  /* 0x0000000000507805 */ /* 0x000fe4000001ff00 */
[----:B------:R-:W-:Y:S02]  /*0290*/  CS2R R82, SRZ ;  /* 0x0000000000527805 */ /* 0x000fe4000001ff00 */
[-C--:B------:R-:W-:Y:S01]  /*02a0*/  IABS R9, R6.reuse ;  /* 0x0000000600097213 */ /* 0x080fe20000000000 */
[----:B------:R4:W-:Y:S01]  /*02b0*/  STL [R1+0xe0], RZ ;  /* 0x0000e0ff01007387 */ /* 0x0009e20000100800 */
[----:B------:R-:W-:-:S02]  /*02c0*/  IABS R12, R6 ;  /* 0x00000006000c7213 */ /* 0x000fc40000000000 */
[----:B------:R-:W-:Y:S01]  /*02d0*/  CS2R R72, SRZ ;  /* 0x0000000000487805 */ /* 0x000fe2000001ff00 */
[----:B------:R-:W1:Y:S01]  /*02e0*/  I2F.RP R0, R9 ;  /* 0x0000000900007306 */ /* 0x000e620000209400 */
        /* <DEDUP_REMOVED lines=13> */
[----:B------:R-:W-:Y:S01]  /*03c0*/  CS2R R68, SRZ ;  /* 0x0000000000447805 */ /* 0x000fe2000001ff00 */
[----:B-1----:R-:W1:Y:S01]  /*03d0*/  MUFU.RCP R0, R0 ;  /* 0x0000000000007308 */ /* 0x002e620000001000 */
[----:B------:R-:W-:Y:S01]  /*03e0*/  CS2R R70, SRZ ;  /* 0x0000000000467805 */ /* 0x000fe2000001ff00 */
[----:B------:R4:W-:Y:S01]  /*03f0*/  STL [R1+0xf4], RZ ;  /* 0x0000f4ff01007387 */ /* 0x0009e20000100800 */
[----:B------:R-:W-:-:S02]  /*0400*/  CS2R R40, SRZ ;  /* 0x0000000000287805 */ /* 0x000fc4000001ff00 */
[----:B------:R-:W-:Y:S02]  /*0410*/  CS2R R42, SRZ ;  /* 0x00000000002a7805 */ /* 0x000fe4000001ff00 */
[----:B------:R-:W-:Y:S01]  /*0420*/  CS2R R60, SRZ ;  /* 0x00000000003c7805 */ /* 0x000fe2000001ff00 */
[----:B------:R4:W-:Y:S01]  /*0430*/  STL [R1+0xf8], RZ ;  /* 0x0000f8ff01007387 */ /* 0x0009e20000100800 */
[----:B------:R-:W-:Y:S02]  /*0440*/  CS2R R62, SRZ ;  /* 0x00000000003e7805 */ /* 0x000fe4000001ff00 */
[----:B------:R-:W-:Y:S02]  /*0450*/  CS2R R64, SRZ ;  /* 0x0000000000407805 */ /* 0x000fe4000001ff00 */
[----:B------:R-:W-:Y:S01]  /*0460*/  CS2R R66, SRZ ;  /* 0x0000000000427805 */ /* 0x000fe2000001ff00 */
[----:B------:R4:W-:Y:S01]  /*0470*/  STL [R1+0xfc], RZ ;  /* 0x0000fcff01007387 */ /* 0x0009e20000100800 */
[----:B------:R-:W-:-:S02]  /*0480*/  CS2R R56, SRZ ;  /* 0x0000000000387805 */ /* 0x000fc4000001ff00 */
[----:B------:R-:W-:Y:S02]  /*0490*/  CS2R R58, SRZ ;  /* 0x00000000003a7805 */ /* 0x000fe4000001ff00 */
[----:B------:R-:W-:Y:S01]  /*04a0*/  CS2R R44, SRZ ;  /* 0x00000000002c7805 */ /* 0x000fe2000001ff00 */
[----:B------:R4:W-:Y:S01]  /*04b0*/  STL [R1+0x1d0], RZ ;  /* 0x0001d0ff01007387 */ /* 0x0009e20000100800 */
[----:B------:R-:W-:Y:S02]  /*04c0*/  CS2R R46, SRZ ;  /* 0x00000000002e7805 */ /* 0x000fe4000001ff00 */
[----:B------:R-:W-:Y:S01]  /*04d0*/  CS2R R48, SRZ ;  /* 0x0000000000307805 */ /* 0x000fe2000001ff00 */
[----:B-1----:R-:W-:Y:S01]  /*04e0*/  VIADD R4, R0, 0xffffffe ;  /* 0x0ffffffe00047836 */ /* 0x002fe20000000000 */
[----:B------:R4:W-:Y:S01]  /*04f0*/  STL [R1+0x1d4], RZ ;  /* 0x0001d4ff01007387 */ /* 0x0009e20000100800 */
[----:B------:R-:W-:Y:S01]  /*0500*/  IMAD.MOV R0, RZ, RZ, -R12 ;  /* 0x000000ffff007224 */ /* 0x000fe200078e0a0c */
[----:B------:R-:W-:Y:S01]  /*0510*/  CS2R R50, SRZ ;  /* 0x0000000000327805 */ /* 0x000fe2000001ff00 */
[----:B------:R1:W2:Y:S01]  /*0520*/  F2I.FTZ.U32.TRUNC.NTZ R5, R4 ;  /* 0x0000000400057305 */ /* 0x0002a2000021f000 */
        /* <DEDUP_REMOVED lines=8> */
[----:B-1----:R-:W-:Y:S01]  /*05b0*/  IMAD.MOV.U32 R4, RZ, RZ, RZ ;  /* 0x000000ffff047224 */ /* 0x002fe200078e00ff */
[----:B------:R4:W-:Y:S01]  /*05c0*/  STL [R1+0x1e0], RZ ;  /* 0x0001e0ff01007387 */ /* 0x0009e20000100800 */
[----:B------:R-:W-:-:S02]  /*05d0*/  CS2R R14, SRZ ;  /* 0x00000000000e7805 */ /* 0x000fc4000001ff00 */
[----:B------:R-:W-:Y:S02]  /*05e0*/  CS2R R120, SRZ ;  /* 0x0000000000787805 */ /* 0x000fe4000001ff00 */
[----:B------:R-:W-:Y:S01]  /*05f0*/  CS2R R122, SRZ ;  /* 0x00000000007a7805 */ /* 0x000fe2000001ff00 */
[----:B------:R4:W-:Y:S01]  /*0600*/  STL [R1+0x1e4], RZ ;  /* 0x0001e4ff01007387 */ /* 0x0009e20000100800 */
[--C-:B--2---:R-:W-:Y:S01]  /*0610*/  IMAD.MOV R8, RZ, RZ, -R5.reuse ;  /* 0x000000ffff087224 */ /* 0x104fe200078e0a05 */
[----:B------:R-:W-:Y:S02]  /*0620*/  CS2R R124, SRZ ;  /* 0x00000000007c7805 */ /* 0x000fe4000001ff00 */
[----:B------:R-:W-:Y:S01]  /*0630*/  CS2R R126, SRZ ;  /* 0x00000000007e7805 */ /* 0x000fe2000001ff00 */
[----:B------:R4:W-:Y:S01]  /*0640*/  STL [R1+0x1e8], RZ ;  /* 0x0001e8ff01007387 */ /* 0x0009e20000100800 */
[----:B------:R-:W-:Y:S01]  /*0650*/  IMAD R11, R8, R9, RZ ;  /* 0x00000009080b7224 */ /* 0x000fe200078e02ff */
[----:B------:R-:W-:Y:S01]  /*0660*/  CS2R R128, SRZ ;  /* 0x0000000000807805 */ /* 0x000fe2000001ff00 */
[----:B------:R-:W-:Y:S01]  /*0670*/  IMAD.MOV.U32 R8, RZ, RZ, R10 ;  /* 0x000000ffff087224 */ /* 0x000fe200078e000a */
[----:B------:R4:W-:Y:S01]  /*0680*/  STL [R1+0x1ec], RZ ;  /* 0x0001ecff01007387 */ /* 0x0009e20000100800 */
[----:B------:R-:W-:Y:S01]  /*0690*/  IMAD.HI.U32 R5, R5, R11, R4 ;  /* 0x0000000b05057227 */ /* 0x000fe200078e0004 */
[----:B------:R-:W-:-:S02]  /*06a0*/  CS2R R130, SRZ ;  /* 0x0000000000827805 */ /* 0x000fc4000001ff00 */
[----:B------:R-:W-:Y:S01]  /*06b0*/  CS2R R132, SRZ ;  /* 0x0000000000847805 */ /* 0x000fe2000001ff00 */
[----:B------:R4:W-:Y:S01]  /*06c0*/  STL [R1+0x1f0], RZ ;  /* 0x0001f0ff01007387 */ /* 0x0009e20000100800 */
[----:B------:R-:W-:Y:S02]  /*06d0*/  CS2R R134, SRZ ;  /* 0x0000000000867805 */ /* 0x000fe4000001ff00 */
[----:B------:R-:W-:Y:S01]  /*06e0*/  CS2R R136, SRZ ;  /* 0x0000000000887805 */ /* 0x000fe2000001ff00 */
[----:B------:R-:W-:Y:S01]  /*06f0*/  IMAD.HI.U32 R5, R5, R8, RZ ;  /* 0x0000000805057227 */ /* 0x000fe200078e00ff */
[----:B------:R4:W-:Y:S01]  /*0700*/  STL [R1+0x1f4], RZ ;  /* 0x0001f4ff01007387 */ /* 0x0009e20000100800 */
[----:B------:R-:W-:Y:S02]  /*0710*/  CS2R R138, SRZ ;  /* 0x00000000008a7805 */ /* 0x000fe4000001ff00 */
[----:B------:R-:W-:Y:S01]  /*0720*/  CS2R R140, SRZ ;  /* 0x00000000008c7805 */ /* 0x000fe2000001ff00 */
[----:B------:R-:W-:Y:S01]  /*0730*/  IMAD R0, R5, R0, R8 ;  /* 0x0000000005007224 */ /* 0x000fe200078e0208 */
[----:B------:R4:W-:Y:S01]  /*0740*/  STL [R1+0x1f8], RZ ;  /* 0x0001f8ff01007387 */ /* 0x0009e20000100800 */
[----:B------:R-:W-:-:S02]  /*0750*/  CS2R R142, SRZ ;  /* 0x00000000008e7805 */ /* 0x000fc4000001ff00 */
[----:B------:R-:W-:Y:S02]  /*0760*/  CS2R R144, SRZ ;  /* 0x0000000000907805 */ /* 0x000fe4000001ff00 */
[----:B------:R-:W-:Y:S02]  /*0770*/  CS2R R146, SRZ ;  /* 0x0000000000927805 */ /* 0x000fe4000001ff00 */
[----:B------:R-:W-:Y:S01]  /*0780*/  ISETP.GT.U32.AND P1, PT, R9, R0, PT ;  /* 0x000000000900720c */ /* 0x000fe20003f24070 */
        /* <DEDUP_REMOVED lines=12> */
[----:B------:R-:W-:Y:S01]  /*0850*/  @!P1 IMAD.IADD R0, R0, 0x1, -R9 ;  /* 0x0000000100009824 */ /* 0x000fe200078e0a09 */
[----:B------:R4:W-:Y:S01]  /*0860*/  STL [R1+0x2e8], RZ ;  /* 0x0002e8ff01007387 */ /* 0x0009e20000100800 */
[----:B------:R-:W-:Y:S01]  /*0870*/  @!P1 VIADD R5, R5, 0x1 ;  /* 0x0000000105059836 */ /* 0x000fe20000000000 */
[----:B------:R-:W-:-:S02]  /*0880*/  ISETP.NE.AND P1, PT, R6, RZ, PT ;  /* 0x000000ff0600720c */ /* 0x000fc40003f25270 */
[----:B------:R-:W-:Y:S02]  /*0890*/  CS2R R202, SRZ ;  /* 0x0000000000ca7805 */ /* 0x000fe4000001ff00 */
[----:B------:R-:W-:Y:S01]  /*08a0*/  ISETP.GE.U32.AND P0, PT, R0, R9, PT ;  /* 0x000000090000720c */ /* 0x000fe20003f06070 */
[----:B------:R4:W-:Y:S01]  /*08b0*/  STL [R1+0x2ec], RZ ;  /* 0x0002ecff01007387 */ /* 0x0009e20000100800 */
[----:B------:R-:W-:Y:S02]  /*08c0*/  LOP3.LUT R0, R7, R6, RZ, 0x3c, !PT ;  /* 0x0000000607007212 */ /* 0x000fe400078e3cff */
[----:B------:R-:W-:Y:S02]  /*08d0*/  CS2R R204, SRZ ;  /* 0x0000000000cc7805 */ /* 0x000fe4000001ff00 */
[----:B------:R-:W-:Y:S01]  /*08e0*/  CS2R R206, SRZ ;  /* 0x0000000000ce7805 */ /* 0x000fe2000001ff00 */
[----:B------:R4:W-:Y:S01]  /*08f0*/  STL [R1+0x2f0], RZ ;  /* 0x0002f0ff01007387 */ /* 0x0009e20000100800 */
[----:B------:R-:W-:Y:S01]  /*0900*/  ISETP.GE.AND P2, PT, R0, RZ, PT ;  /* 0x000000ff0000720c */ /* 0x000fe20003f46270 */
[----:B------:R-:W-:Y:S01]  /*0910*/  VIADD R0, R2, 0x1ff ;  /* 0x000001ff02007836 */ /* 0x000fe20000000000 */
[----:B------:R-:W-:Y:S01]  /*0920*/  CS2R R208, SRZ ;  /* 0x0000000000d07805 */ /* 0x000fe2000001ff00 */
[----:B------:R4:W-:Y:S01]  /*0930*/  STL [R1+0x2f4], RZ ;  /* 0x0002f4ff01007387 */ /* 0x0009e20000100800 */
[----:B------:R-:W-:-:S02]  /*0940*/  CS2R R210, SRZ ;  /* 0x0000000000d27805 */ /* 0x000fc4000001ff00 */
[----:B------:R-:W-:Y:S02]  /*0950*/  CS2R R212, SRZ ;  /* 0x0000000000d47805 */ /* 0x000fe4000001ff00 */
[----:B------:R-:W-:Y:S01]  /*0960*/  CS2R R214, SRZ ;  /* 0x0000000000d67805 */ /* 0x000fe2000001ff00 */
[----:B------:R-:W-:Y:S01]  /*0970*/  @P0 VIADD R5, R5, 0x1 ;  /* 0x0000000105050836 */ /* 0x000fe20000000000 */
[----:B------:R4:W-:Y:S01]  /*0980*/  STL [R1+0x2f8], RZ ;  /* 0x0002f8ff01007387 */ /* 0x0009e20000100800 */
[----:B------:R-:W-:Y:S02]  /*0990*/  CS2R R224, SRZ ;  /* 0x0000000000e07805 */ /* 0x000fe4000001ff00 */
[----:B------:R-:W-:Y:S01]  /*09a0*/  CS2R R226, SRZ ;  /* 0x0000000000e27805 */ /* 0x000fe2000001ff00 */
[----:B------:R-:W-:Y:S01]  /*09b0*/  IMAD.MOV.U32 R10, RZ, RZ, R5 ;  /* 0x000000ffff0a7224 */ /* 0x000fe200078e0005 */
[----:B------:R-:W-:Y:S01]  /*09c0*/  SHF.R.S32.HI R5, RZ, 0x1f, R0 ;  /* 0x0000001fff057819 */ /* 0x000fe20000011400 */
[----:B------:R4:W-:Y:S01]  /*09d0*/  STL [R1+0x2fc], RZ ;  /* 0x0002fcff01007387 */ /* 0x0009e20000100800 */
[----:B------:R-:W-:Y:S01]  /*09e0*/  CS2R R228, SRZ ;  /* 0x0000000000e47805 */ /* 0x000fe2000001ff00 */
[----:B------:R-:W-:Y:S01]  /*09f0*/  @!P2 IMAD.MOV R10, RZ, RZ, -R10 ;  /* 0x000000ffff0aa224 */ /* 0x000fe200078e0a0a */
[----:B------:R-:W-:Y:S01]  /*0a00*/  LEA.HI R5, R5, R0, RZ, 0x9 ;  /* 0x0000000005057211 */ /* 0x000fe200078f48ff */
[----:B------:R4:W-:Y:S01]  /*0a10*/  STL [R1+0x3f0], RZ ;  /* 0x0003f0ff01007387 */ /* 0x0009e20000100800 */
[----:B------:R-:W-:-:S02]  /*0a20*/  @!P1 LOP3.LUT R10, RZ, R6, RZ, 0x33, !PT ;  /* 0x00000006ff0a9212 */ /* 0x000fc400078e33ff */
[----:B------:R-:W-:Y:S02]  /*0a30*/  CS2R R230, SRZ ;  /* 0x0000000000e67805 */ /* 0x000fe4000001ff00 */
[----:B------:R-:W-:Y:S01]  /*0a40*/  CS2R R232, SRZ ;  /* 0x0000000000e87805 */ /* 0x000fe2000001ff00 */
[----:B------:R4:W-:Y:S01]  /*0a50*/  STL [R1+0x3f4], RZ ;  /* 0x0003f4ff01007387 */ /* 0x0009e20000100800 */
[----:B------:R-:W-:Y:S01]  /*0a60*/  LEA.HI.SX32 R5, R5, -R10, 0x17 ;  /* 0x8000000a05057211 */ /* 0x000fe200078fbaff */
[----:B------:R-:W-:Y:S01]  /*0a70*/  IMAD.MOV R8, RZ, RZ, -R10 ;  /* 0x000000ffff087224 */ /* 0x000fe200078e0a0a */
[----:B------:R-:W-:Y:S01]  /*0a80*/  CS2R R234, SRZ ;  /* 0x0000000000ea7805 */ /* 0x000fe2000001ff00 */
[----:B------:R4:W-:Y:S01]  /*0a90*/  STL [R1+0x3f8], RZ ;  /* 0x0003f8ff01007387 */ /* 0x0009e20000100800 */
[----:B------:R-:W-:Y:S01]  /*0aa0*/  VIMNMX R11, R5, 0x1, PT ;  /* 0x00000001050b7848 */ /* 0x000fe20003fe0100 */
[----:B------:R-:W-:Y:S01]  /*0ab0*/  IMAD R8, R6, R8, R7 ;  /* 0x0000000806087224 */ /* 0x000fe200078e0207 */
[----:B------:R-:W-:Y:S01]  /*0ac0*/  CS2R R244, SRZ ;  /* 0x0000000000f47805 */ /* 0x000fe2000001ff00 */
[----:B------:R4:W-:Y:S01]  /*0ad0*/  STL [R1+0x3fc], RZ ;  /* 0x0003fcff01007387 */ /* 0x0009e20000100800 */
[----:B------:R-:W-:-:S02]  /*0ae0*/  IABS R9, R11 ;  /* 0x0000000b00097213 */ /* 0x000fc40000000000 */
[----:B------:R-:W-:Y:S02]  /*0af0*/  CS2R R246, SRZ ;  /* 0x0000000000f67805 */ /* 0x000fe4000001ff00 */
[----:B------:R-:W-:Y:S01]  /*0b00*/  IABS R13, R11 ;  /* 0x0000000b000d7213 */ /* 0x000fe20000000000 */
[----:B------:R4:W-:Y:S01]  /*0b10*/  STL [R1+0x4f0], RZ ;  /* 0x0004f0ff01007387 */ /* 0x0009e20000100800 */
[----:B------:R-:W1:Y:S03]  /*0b20*/  I2F.RP R0, R9 ;  /* 0x0000000900007306 */ /* 0x000e660000209400 */
[----:B------:R4:W-:Y:S04]  /*0b30*/  STL [R1+0x4f4], RZ ;  /* 0x0004f4ff01007387 */ /* 0x0009e80000100800 */
[----:B------:R4:W-:Y:S04]  /*0b40*/  STL [R1+0x4f8], RZ ;  /* 0x0004f8ff01007387 */ /* 0x0009e80000100800 */
[----:B------:R4:W-:Y:S01]  /*0b50*/  STL [R1+0x4fc], RZ ;  /* 0x0004fcff01007387 */ /* 0x0009e20000100800 */
[----:B-1----:R-:W1:Y:S03]  /*0b60*/  MUFU.RCP R0, R0 ;  /* 0x0000000000007308 */ /* 0x002e660000001000 */
[----:B------:R4:W-:Y:S04]  /*0b70*/  STL [R1+0x500], RZ ;  /* 0x000500ff01007387 */ /* 0x0009e80000100800 */
[----:B------:R4:W-:Y:S04]  /*0b80*/  STL [R1+0x504], RZ ;  /* 0x000504ff01007387 */ /* 0x0009e80000100800 */
[----:B------:R4:W-:Y:S04]  /*0b90*/  STL [R1+0x508], RZ ;  /* 0x000508ff01007387 */ /* 0x0009e80000100800 */
[----:B------:R4:W-:Y:S01]  /*0ba0*/  STL [R1+0x50c], RZ ;  /* 0x00050cff01007387 */ /* 0x0009e20000100800 */
[----:B-1----:R-:W-:-:S03]  /*0bb0*/  VIADD R4, R0, 0xffffffe ;  /* 0x0ffffffe00047836 */ /* 0x002fc60000000000 */
[----:B------:R4:W-:Y:S01]  /*0bc0*/  STL [R1+0x510], RZ ;  /* 0x000510ff01007387 */ /* 0x0009e20000100800 */
[----:B------:R-:W-:Y:S01]  /*0bd0*/  IMAD.MOV R0, RZ, RZ, -R13 ;  /* 0x000000ffff007224 */ /* 0x000fe200078e0a0d */
[----:B------:R1:W2:Y:S02]  /*0be0*/  F2I.FTZ.U32.TRUNC.NTZ R5, R4 ;  /* 0x0000000400057305 */ /* 0x0002a4000021f000 */
[----:B------:R4:W-:Y:S04]  /*0bf0*/  STL [R1+0x514], RZ ;  /* 0x000514ff01007387 */ /* 0x0009e80000100800 */
[----:B------:R4:W-:Y:S01]  /*0c00*/  STL [R1+0x518], RZ ;  /* 0x000518ff01007387 */ /* 0x0009e20000100800 */
[----:B-1----:R-:W-:-:S03]  /*0c10*/  IMAD.MOV.U32 R4, RZ, RZ, RZ ;  /* 0x000000ffff047224 */ /* 0x002fc600078e00ff */
[----:B------:R4:W-:Y:S04]  /*0c20*/  STL [R1+0x51c], RZ ;  /* 0x00051cff01007387 */ /* 0x0009e80000100800 */
[----:B------:R4:W-:Y:S01]  /*0c30*/  STL [R1+0x520], RZ ;  /* 0x000520ff01007387 */ /* 0x0009e20000100800 */
[----:B--2---:R-:W-:-:S03]  /*0c40*/  IMAD.MOV R12, RZ, RZ, -R5 ;  /* 0x000000ffff0c7224 */ /* 0x004fc600078e0a05 */
[----:B------:R4:W-:Y:S01]  /*0c50*/  STL [R1+0x524], RZ ;  /* 0x000524ff01007387 */ /* 0x0009e20000100800 */
[----:B------:R-:W-:Y:S01]  /*0c60*/  IMAD.MOV.U32 R6, RZ, RZ, R12 ;  /* 0x000000ffff067224 */ /* 0x000fe200078e000c */
[----:B------:R-:W-:Y:S02]  /*0c70*/  IABS R12, R8 ;  /* 0x00000008000c7213 */ /* 0x000fe40000000000 */
[----:B------:R4:W-:Y:S01]  /*0c80*/  STL [R1+0x528], RZ ;  /* 0x000528ff01007387 */ /* 0x0009e20000100800 */
[----:B------:R-:W-:Y:S02]  /*0c90*/  IMAD R7, R6, R9, RZ ;  /* 0x0000000906077224 */ /* 0x000fe400078e02ff */
[----:B------:R-:W-:Y:S01]  /*0ca0*/  IMAD.MOV.U32 R6, RZ, RZ, R12 ;  /* 0x000000ffff067224 */ /* 0x000fe200078e000c */
[----:B------:R4:W-:Y:S01]  /*0cb0*/  STL [R1+0x52c], RZ ;  /* 0x00052cff01007387 */ /* 0x0009e20000100800 */
[----:B------:R-:W-:Y:S01]  /*0cc0*/  IMAD.HI.U32 R5, R5, R7, R4 ;  /* 0x0000000705057227 */ /* 0x000fe200078e0004 */
[----:B------:R-:W-:-:S02]  /*0cd0*/  MOV R4, 0x400 ;  /* 0x0000040000047802 */ /* 0x000fc40000000f00 */
[----:B------:R-:W-:Y:S01]  /*0ce0*/  CS2R R12, SRZ ;  /* 0x00000000000c7805 */ /* 0x000fe2000001ff00 */
[----:B------:R-:W1:Y:S02]  /*0cf0*/  S2R R7, SR_CgaCtaId ;  /* 0x0000000000077919 */ /* 0x000e640000008800 */
[----:B------:R-:W-:Y:S01]  /*0d00*/  IMAD.HI.U32 R217, R5, R6, RZ ;  /* 0x0000000605d97227 */ /* 0x000fe200078e00ff */
[----:B------:R4:W-:Y:S01]  /*0d10*/  STL [R1+0x530], RZ ;  /* 0x000530ff01007387 */ /* 0x0009e20000100800 */
[----:B0-----:R-:W-:Y:S02]  /*0d20*/  LOP3.LUT R5, R152, 0x7f, RZ, 0xc0, !PT ;  /* 0x0000007f98057812 */ /* 0x001fe400078ec0ff */
[----:B------:R-:W-:Y:S01]  /*0d30*/  IMAD R0, R217, R0, R6 ;  /* 0x00000000d9007224 */ /* 0x000fe200078e0206 */
[----:B------:R4:W-:Y:S04]  /*0d40*/  STL [R1+0x534], RZ ;  /* 0x000534ff01007387 */ /* 0x0009e80000100800 */
[----:B------:R-:W-:Y:S01]  /*0d50*/  ISETP.GT.U32.AND P1, PT, R9, R0, PT ;  /* 0x000000000900720c */ /* 0x000fe20003f24070 */
[----:B------:R4:W-:Y:S04]  /*0d60*/  STL [R1+0x538], RZ ;  /* 0x000538ff01007387 */ /* 0x0009e80000100800 */
[----:B------:R4:W-:Y:S04]  /*0d70*/  STL [R1+0x53c], RZ ;  /* 0x00053cff01007387 */ /* 0x0009e80000100800 */
[----:B------:R4:W-:Y:S04]  /*0d80*/  STL [R1+0x540], RZ ;  /* 0x000540ff01007387 */ /* 0x0009e80000100800 */
[----:B------:R-:W-:Y:S01]  /*0d90*/  @!P1 IMAD.IADD R0, R0, 0x1, -R9 ;  /* 0x0000000100009824 */ /* 0x000fe200078e0a09 */
[----:B------:R4:W-:Y:S01]  /*0da0*/  STL [R1+0x544], RZ ;  /* 0x000544ff01007387 */ /* 0x0009e20000100800 */
[----:B------:R-:W-:Y:S01]  /*0db0*/  @!P1 VIADD R217, R217, 0x1 ;  /* 0x00000001d9d99836 */ /* 0x000fe20000000000 */
[----:B------:R-:W-:-:S02]  /*0dc0*/  ISETP.NE.AND P1, PT, R11, RZ, PT ;  /* 0x000000ff0b00720c */ /* 0x000fc40003f25270 */
[----:B------:R-:W-:Y:S01]  /*0dd0*/  ISETP.GE.U32.AND P0, PT, R0, R9, PT ;  /* 0x000000090000720c */ /* 0x000fe20003f06070 */
[----:B------:R4:W-:Y:S01]  /*0de0*/  STL [R1+0x548], RZ ;  /* 0x000548ff01007387 */ /* 0x0009e20000100800 */
[----:B------:R-:W-:Y:S02]  /*0df0*/  LOP3.LUT R0, R8, R11, RZ, 0x3c, !PT ;  /* 0x0000000b08007212 */ /* 0x000fe400078e3cff */
[----:B-1----:R-:W-:Y:S01]  /*0e00*/  LEA R216, R7, R4, 0x18 ;  /* 0x0000000407d87211 */ /* 0x002fe200078ec0ff */
[----:B------:R4:W-:Y:S01]  /*0e10*/  STL [R1+0x54c], RZ ;  /* 0x00054cff01007387 */ /* 0x0009e20000100800 */
[----:B------:R-:W-:Y:S02]  /*0e20*/  ISETP.GE.AND P2, PT, R0, RZ, PT ;  /* 0x000000ff0000720c */ /* 0x000fe40003f46270 */
[----:B------:R-:W-:-:S05]  /*0e30*/  CS2R R6, SRZ ;  /* 0x0000000000067805 */ /* 0x000fca000001ff00 */
[----:B------:R-:W-:-:S06]  /*0e40*/  @P0 VIADD R217, R217, 0x1 ;  /* 0x00000001d9d90836 */ /* 0x000fcc0000000000 */
[----:B------:R-:W-:Y:S01]  /*0e50*/  @!P2 IMAD.MOV R217, RZ, RZ, -R217 ;  /* 0x000000ffffd9a224 */ /* 0x000fe200078e0ad9 */
[----:B------:R-:W-:-:S05]  /*0e60*/  @!P1 LOP3.LUT R217, RZ, R11, RZ, 0x33, !PT ;  /* 0x0000000bffd99212 */ /* 0x000fca00078e33ff */
[----:B------:R-:W-:Y:S02]  /*0e70*/  IMAD.MOV R0, RZ, RZ, -R217 ;  /* 0x000000ffff007224 */ /* 0x000fe400078e0ad9 */
[----:B------:R-:W-:Y:S02]  /*0e80*/  IMAD.SHL.U32 R217, R217, 0x80, RZ ;  /* 0x00000080d9d97824 */ /* 0x000fe400078e00ff */
[----:B------:R-:W-:Y:S01]  /*0e90*/  IMAD R0, R11, R0, R8 ;  /* 0x000000000b007224 */ /* 0x000fe200078e0208 */
[----:B------:R-:W-:-:S03]  /*0ea0*/  CS2R R8, SRZ ;  /* 0x0000000000087805 */ /* 0x000fc6000001ff00 */
[----:B------:R-:W-:Y:S01]  /*0eb0*/  IMAD.IADD R0, R10, 0x1, R0 ;  /* 0x000000010a007824 */ /* 0x000fe200078e0200 */
[----:B------:R-:W-:-:S03]  /*0ec0*/  CS2R R10, SRZ ;  /* 0x00000000000a7805 */ /* 0x000fc6000001ff00 */
[----:B------:R-:W-:Y:S01]  /*0ed0*/  IMAD R220, R0, 0x200, R5 ;  /* 0x0000020000dc7824 */ /* 0x000fe200078e0205 */
[----:B------:R-:W-:Y:S01]  /*0ee0*/  CS2R R4, SRZ ;  /* 0x0000000000047805 */ /* 0x000fe2000001ff00 */
[----:B---3--:R-:W-:Y:S02]  /*0ef0*/  VIADD R0, R153, 0x3f ;  /* 0x0000003f99007836 */ /* 0x008fe40000000000 */
[C---:B------:R-:W-:Y:S02]  /*0f00*/  VIADD R223, R220.reuse, 0x80 ;  /* 0x00000080dcdf7836 */ /* 0x040fe40000000000 */
[----:B------:R-:W-:Y:S01]  /*0f10*/  VIADD R222, R220, 0x100 ;  /* 0x00000100dcde7836 */ /* 0x000fe20000000000 */
[----:B------:R-:W-:Y:S01]  /*0f20*/  ISETP.GE.AND P0, PT, R0, 0x40, PT ;  /* 0x000000400000780c */ /* 0x000fe20003f06270 */
[----:B------:R-:W-:-:S12]  /*0f30*/  VIADD R221, R220, 0x180 ;  /* 0x00000180dcdd7836 */ /* 0x000fd80000000000 */
[----:B----4-:R-:W-:Y:S05]  /*0f40*/  @!P0 BRA `(.L_x_0) ;  /* 0x0000021800308947 */ /* 0x010fea0003800000 */
[----:B------:R-:W-:Y:S01]  /*0f50*/  IABS R7, R3 ;  /* 0x0000000300077213 */ /* 0x000fe20000000000 */
[----:B------:R-:W0:Y:S01]  /*0f60*/  LDC R141, c[0x0][0x240] ;  /* 0x00009000ff8d7b82 */ /* 0x000e220000000800 */
[----:B------:R-:W-:Y:S02]  /*0f70*/  IABS R13, R2 ;  /* 0x00000002000d7213 */ /* 0x000fe40000000000 */
[----:B------:R-:W-:Y:S01]  /*0f80*/  CS2R R154, SRZ ;  /* 0x00000000009a7805 */ /* 0x000fe2000001ff00 */
[----:B------:R-:W1:Y:S01]  /*0f90*/  I2F.RP R10, R7 ;  /* 0x00000007000a7306 */ /* 0x000e620000209400 */
[----:B------:R-:W-:Y:S02]  /*0fa0*/  SHF.R.S32.HI R11, RZ, 0x1f, R0 ;  /* 0x0000001fff0b7819 */ /* 0x000fe40000011400 */
[----:B------:R-:W-:Y:S02]  /*0fb0*/  CS2R R156, SRZ ;  /* 0x00000000009c7805 */ /* 0x000fe4000001ff00 */
[----:B------:R-:W-:-:S02]  /*0fc0*/  LOP3.LUT R73, R152, 0x3f, RZ, 0xc0, !PT ;  /* 0x0000003f98497812 */ /* 0x000fc400078ec0ff */
[----:B------:R-:W-:Y:S02]  /*0fd0*/  CS2R R158, SRZ ;  /* 0x00000000009e7805 */ /* 0x000fe4000001ff00 */
[----:B------:R-:W-:Y:S02]  /*0fe0*/  SHF.R.S32.HI R15, RZ, 0x6, R152 ;  /* 0x00000006ff0f7819 */ /* 0x000fe40000011498 */
[----:B------:R-:W-:Y:S02]  /*0ff0*/  CS2R R160, SRZ ;  /* 0x0000000000a07805 */ /* 0x000fe4000001ff00 */
[----:B------:R-:W-:Y:S01]  /*1000*/  LOP3.LUT R14, R152, 0x40, RZ, 0xc0, !PT ;  /* 0x00000040980e7812 */ /* 0x000fe200078ec0ff */
[----:B------:R-:W2:Y:S01]  /*1010*/  I2F.RP R6, R13 ;  /* 0x0000000d00067306 */ /* 0x000ea20000209400 */
[----:B------:R-:W-:Y:S02]  /*1020*/  SGXT R15, R15, 0x1 ;  /* 0x000000010f0f781a */ /* 0x000fe40000000200 */
[----:B------:R-:W-:-:S02]  /*1030*/  CS2R R162, SRZ ;  /* 0x0000000000a27805 */ /* 0x000fc4000001ff00 */
[----:B------:R-:W-:Y:S02]  /*1040*/  IABS R16, R222 ;  /* 0x000000de00107213 */ /* 0x000fe40000000000 */
[----:B------:R-:W-:Y:S02]  /*1050*/  CS2R R164, SRZ ;  /* 0x0000000000a47805 */ /* 0x000fe4000001ff00 */
[----:B------:R-:W-:Y:S02]  /*1060*/  CS2R R166, SRZ ;  /* 0x0000000000a67805 */ /* 0x000fe4000001ff00 */
[----:B------:R-:W-:Y:S02]  /*1070*/  CS2R R168, SRZ ;  /* 0x0000000000a87805 */ /* 0x000fe4000001ff00 */
[----:B------:R-:W-:Y:S01]  /*1080*/  CS2R R170, SRZ ;  /* 0x0000000000aa7805 */ /* 0x000fe2000001ff00 */
[----:B-1----:R-:W1:Y:S01]  /*1090*/  MUFU.RCP R10, R10 ;  /* 0x0000000a000a7308 */ /* 0x002e620000001000 */
[----:B------:R-:W-:-:S02]  /*10a0*/  CS2R R172, SRZ ;  /* 0x0000000000ac7805 */ /* 0x000fc4000001ff00 */
[----:B------:R-:W-:Y:S02]  /*10b0*/  CS2R R174, SRZ ;  /* 0x0000000000ae7805 */ /* 0x000fe4000001ff00 */
[----:B------:R-:W-:Y:S02]  /*10c0*/  CS2R R176, SRZ ;  /* 0x0000000000b07805 */ /* 0x000fe4000001ff00 */
[----:B------:R-:W-:Y:S02]  /*10d0*/  CS2R R178, SRZ ;  /* 0x0000000000b27805 */ /* 0x000fe4000001ff00 */
[----:B------:R-:W-:Y:S02]  /*10e0*/  CS2R R180, SRZ ;  /* 0x0000000000b47805 */ /* 0x000fe4000001ff00 */
[----:B------:R-:W-:Y:S02]  /*10f0*/  CS2R R182, SRZ ;  /* 0x0000000000b67805 */ /* 0x000fe4000001ff00 */
[----:B------:R-:W-:Y:S01]  /*1100*/  CS2R R184, SRZ ;  /* 0x0000000000b87805 */ /* 0x000fe2000001ff00 */
[----:B--2---:R-:W2:Y:S01]  /*1110*/  MUFU.RCP R6, R6 ;  /* 0x0000000600067308 */ /* 0x004ea20000001000 */
[----:B------:R-:W-:-:S02]  /*1120*/  CS2R R186, SRZ ;  /* 0x0000000000ba7805 */ /* 0x000fc4000001ff00 */
[----:B------:R-:W-:Y:S02]  /*1130*/  CS2R R188, SRZ ;  /* 0x0000000000bc7805 */ /* 0x000fe4000001ff00 */
[----:B------:R-:W-:Y:S02]  /*1140*/  CS2R R190, SRZ ;  /* 0x0000000000be7805 */ /* 0x000fe4000001ff00 */
[----:B------:R-:W-:Y:S02]  /*1150*/  CS2R R192, SRZ ;  /* 0x0000000000c07805 */ /* 0x000fe4000001ff00 */
[----:B------:R-:W-:Y:S02]  /*1160*/  CS2R R194, SRZ ;  /* 0x0000000000c27805 */ /* 0x000fe4000001ff00 */
[----:B------:R-:W-:Y:S02]  /*1170*/  CS2R R196, SRZ ;  /* 0x0000000000c47805 */ /* 0x000fe4000001ff00 */
[----:B------:R-:W-:-:S02]  /*1180*/  CS2R R198, SRZ ;  /* 0x0000000000c67805 */ /* 0x000fc4000001ff00 */
[----:B------:R-:W-:Y:S01]  /*1190*/  CS2R R200, SRZ ;  /* 0x0000000000c87805 */ /* 0x000fe2000001ff00 */
[----:B-1----:R-:W-:Y:S01]  /*11a0*/  VIADD R8, R10, 0xffffffe ;  /* 0x0ffffffe0a087836 */ /* 0x002fe20000000000 */
[----:B------:R-:W-:Y:S02]  /*11b0*/  LEA.HI R10, R11, R0, RZ, 0x6 ;  /* 0x000000000b0a7211 */ /* 0x000fe400078f30ff */
[----:B------:R-:W-:Y:S02]  /*11c0*/  CS2R R202, SRZ ;  /* 0x0000000000ca7805 */ /* 0x000fe4000001ff00 */
[----:B------:R-:W-:Y:S01]  /*11d0*/  CS2R R204, SRZ ;  /* 0x0000000000cc7805 */ /* 0x000fe2000001ff00 */
[----:B------:R1:W3:Y:S01]  /*11e0*/  F2I.FTZ.U32.TRUNC.NTZ R9, R8 ;  /* 0x0000000800097305 */ /* 0x0002e2000021f000 */
[----:B------:R-:W-:Y:S02]  /*11f0*/  CS2R R206, SRZ ;  /* 0x0000000000ce7805 */ /* 0x000fe4000001ff00 */
[----:B------:R-:W-:-:S02]  /*1200*/  CS2R R208, SRZ ;  /* 0x0000000000d07805 */ /* 0x000fc4000001ff00 */
[----:B------:R-:W-:Y:S01]  /*1210*/  CS2R R210, SRZ ;  /* 0x0000000000d27805 */ /* 0x000fe2000001ff00 */
[----:B--2---:R-:W-:Y:S01]  /*1220*/  VIADD R4, R6, 0xffffffe ;  /* 0x0ffffffe06047836 */ /* 0x004fe20000000000 */
[----:B------:R-:W-:Y:S01]  /*1230*/  CS2R R212, SRZ ;  /* 0x0000000000d47805 */ /* 0x000fe2000001ff00 */
[----:B------:R-:W-:Y:S01]  /*1240*/  IMAD.SHL.U32 R6, R73, 0x2, RZ ;  /* 0x0000000249067824 */ /* 0x000fe200078e00ff */
[----:B------:R-:W-:Y:S01]  /*1250*/  CS2R R214, SRZ ;  /* 0x0000000000d67805 */ /* 0x000fe2000001ff00 */
[----:B------:R3:W2:Y:S01]  /*1260*/  F2I.FTZ.U32.TRUNC.NTZ R5, R4 ;  /* 0x0000000400057305 */ /* 0x0006a2000021f000 */
[----:B-1----:R-:W-:Y:S01]  /*1270*/  IMAD.MOV.U32 R8, RZ, RZ, RZ ;  /* 0x000000ffff087224 */ /* 0x002fe200078e00ff */
[----:B------:R-:W-:Y:S01]  /*1280*/  CS2R R144, SRZ ;  /* 0x0000000000907805 */ /* 0x000fe2000001ff00 */
[----:B------:R-:W-:Y:S01]  /*1290*/  IMAD R14, R14, 0x80, R6 ;  /* 0x000000800e0e7824 */ /* 0x000fe200078e0206 */
[----:B------:R-:W-:Y:S02]  /*12a0*/  LOP3.LUT R15, R6, 0x90, R15, 0x78, !PT ;  /* 0x00000090060f7812 */ /* 0x000fe400078e780f */
[----:B------:R-:W-:-:S02]  /*12b0*/  CS2R R146, SRZ ;  /* 0x0000000000927805 */ /* 0x000fc4000001ff00 */
[----:B------:R-:W-:Y:S02]  /*12c0*/  CS2R R148, SRZ ;  /* 0x0000000000947805 */ /* 0x000fe4000001ff00 */
[----:B------:R-:W-:Y:S01]  /*12d0*/  CS2R R150, SRZ ;  /* 0x0000000000967805 */ /* 0x000fe2000001ff00 */
[----:B------:R-:W-:Y:S01]  /*12e0*/  UMOV UR19, 0x40000040 ;  /* 0x4000004000137882 */ /* 0x000fe20000000000 */
[----:B---3--:R-:W-:-:S04]  /*12f0*/  IMAD.MOV R4, RZ, RZ, -R9 ;  /* 0x000000ffff047224 */ /* 0x008fc800078e0a09 */
[----:B------:R-:W-:Y:S02]  /*1300*/  IMAD R17, R4, R7, RZ ;  /* 0x0000000704117224 */ /* 0x000fe400078e02ff */
[----:B--2---:R-:W-:Y:S02]  /*1310*/  IMAD.MOV R12, RZ, RZ, -R5 ;  /* 0x000000ffff0c7224 */ /* 0x004fe400078e0a05 */
[----:B------:R-:W-:Y:S02]  /*1320*/  IMAD.MOV.U32 R4, RZ, RZ, RZ ;  /* 0x000000ffff047224 */ /* 0x000fe400078e00ff */
[----:B------:R-:W-:Y:S01]  /*1330*/  IMAD R11, R12, R13, RZ ;  /* 0x0000000d0c0b7224 */ /* 0x000fe200078e02ff */
[----:B------:R-:W-:Y:S01]  /*1340*/  IABS R12, R223 ;  /* 0x000000df000c7213 */ /* 0x000fe20000000000 */
[----:B------:R-:W-:Y:S01]  /*1350*/  IMAD.HI.U32 R9, R9, R17, R8 ;  /* 0x0000001109097227 */ /* 0x000fe200078e0008 */
[----:B------:R-:W-:Y:S02]  /*1360*/  IABS R17, R221 ;  /* 0x000000dd00117213 */ /* 0x000fe40000000000 */
[----:B------:R-:W-:Y:S01]  /*1370*/  SHF.R.U32.HI R8, RZ, 0x6, R152 ;  /* 0x00000006ff087819 */ /* 0x000fe20000011698 */
[----:B------:R-:W-:Y:S01]  /*1380*/  IMAD.HI.U32 R4, R5, R11, R4 ;  /* 0x0000000b05047227 */ /* 0x000fe200078e0004 */
[----:B------:R-:W-:-:S02]  /*1390*/  IABS R11, R220 ;  /* 0x000000dc000b7213 */ /* 0x000fc40000000000 */
[----:B------:R-:W-:Y:S02]  /*13a0*/  CS2R R152, SRZ ;  /* 0x0000000000987805 */ /* 0x000fe4000001ff00 */
[----:B------:R-:W-:Y:S01]  /*13b0*/  SGXT.U32 R8, R8, 0x1 ;  /* 0x000000010808781a */ /* 0x000fe20000000000 */
[----:B------:R-:W-:-:S03]  /*13c0*/  IMAD.HI.U32 R0, R4, R11, RZ ;  /* 0x0000000b04007227 */ /* 0x000fc600078e00ff */
[----:B------:R-:W-:Y:S01]  /*13d0*/  LOP3.LUT R8, R217, R8, RZ, 0xfc, !PT ;  /* 0x00000008d9087212 */ /* 0x000fe200078efcff */
[----:B------:R-:W-:-:S03]  /*13e0*/  IMAD.HI.U32 R5, R4, R12, RZ ;  /* 0x0000000c04057227 */ /* 0x000fc600078e00ff */
[C---:B------:R-:W-:Y:S02]  /*13f0*/  LOP3.LUT R21, R8.reuse, 0x78, RZ, 0xfc, !PT ;  /* 0x0000007808157812 */ /* 0x040fe400078efcff */
[----:B------:R-:W-:Y:S01]  /*1400*/  LOP3.LUT R23, R8, 0x74, RZ, 0xfc, !PT ;  /* 0x0000007408177812 */ /* 0x000fe200078efcff */
[----:B------:R-:W-:Y:S01]  /*1410*/  IMAD.MOV R0, RZ, RZ, -R0 ;  /* 0x000000ffff007224 */ /* 0x000fe200078e0a00 */
[----:B------:R-:W-:Y:S01]  /*1420*/  IABS R22, R21 ;  /* 0x0000001500167213 */ /* 0x000fe20000000000 */
[----:B------:R-:W-:Y:S01]  /*1430*/  IMAD.HI.U32 R6, R4, R16, RZ ;  /* 0x0000001004067227 */ /* 0x000fe200078e00ff */
[----:B------:R-:W-:Y:S02]  /*1440*/  IABS R24, R23 ;  /* 0x0000001700187213 */ /* 0x000fe40000000000 */
[----:B------:R-:W-:Y:S01]  /*1450*/  LOP3.LUT R25, R8, 0x72, RZ, 0xfc, !PT ;  /* 0x0000007208197812 */ /* 0x000fe200078efcff */
[----:B------:R-:W-:Y:S01]  /*1460*/  IMAD.HI.U32 R4, R4, R17, RZ ;  /* 0x0000001104047227 */ /* 0x000fe200078e00ff */
[----:B------:R-:W-:-:S02]  /*1470*/  LOP3.LUT R27, R8, 0x70, RZ, 0xfc, !PT ;  /* 0x00000070081b7812 */ /* 0x000fc400078efcff */
[----:B------:R-:W-:Y:S01]  /*1480*/  IABS R26, R25 ;  /* 0x00000019001a7213 */ /* 0x000fe20000000000 */
[----:B------:R-:W-:Y:S01]  /*1490*/  IMAD.MOV R5, RZ, RZ, -R5 ;  /* 0x000000ffff057224 */ /* 0x000fe200078e0a05 */
[C---:B------:R-:W-:Y:S01]  /*14a0*/  LOP3.LUT R29, R8.reuse, 0x68, RZ, 0xfc, !PT ;  /* 0x00000068081d7812 */ /* 0x040fe200078efcff */
[C---:B------:R-:W-:Y:S01]  /*14b0*/  IMAD R0, R13.reuse, R0, R11 ;  /* 0x000000000d007224 */ /* 0x040fe200078e020b */
[C---:B------:R-:W-:Y:S01]  /*14c0*/  LOP3.LUT R11, R8.reuse, 0x7e, RZ, 0xfc, !PT ;  /* 0x0000007e080b7812 */ /* 0x040fe200078efcff */
[----:B------:R-:W-:Y:S01]  /*14d0*/  IMAD.MOV R6, RZ, RZ, -R6 ;  /* 0x000000ffff067224 */ /* 0x000fe200078e0a06 */
[----:B------:R-:W-:Y:S01]  /*14e0*/  IABS R32, R29 ;  /* 0x0000001d00207213 */ /* 0x000fe20000000000 */
[----:B------:R-:W-:Y:S01]  /*14f0*/  IMAD.MOV R18, RZ, RZ, -R4 ;  /* 0x000000ffff127224 */ /* 0x000fe200078e0a04 */
[C---:B------:R-:W-:Y:S01]  /*1500*/  ISETP.GT.U32.AND P1, PT, R13.reuse, R0, PT ;  /* 0x000000000d00720c */ /* 0x040fe20003f24070 */
[C---:B------:R-:W-:Y:S01]  /*1510*/  IMAD R4, R13.reuse, R5, R12 ;  /* 0x000000050d047224 */ /* 0x040fe200078e020c */
[----:B------:R-:W-:Y:S01]  /*1520*/  LOP3.LUT R12, R8, 0x7c, RZ, 0xfc, !PT ;  /* 0x0000007c080c7812 */ /* 0x000fe200078efcff */
[C---:B------:R-:W-:Y:S01]  /*1530*/  IMAD R5, R13.reuse, R6, R16 ;  /* 0x000000060d057224 */ /* 0x040fe200078e0210 */
[----:B------:R-:W-:Y:S01]  /*1540*/  IABS R16, R11 ;  /* 0x0000000b00107213 */ /* 0x000fe20000000000 */
[C---:B------:R-:W-:Y:S01]  /*1550*/  IMAD R6, R13.reuse, R18, R17 ;  /* 0x000000120d067224 */ /* 0x040fe200078e0211 */
[----:B------:R-:W-:-:S02]  /*1560*/  ISETP.GT.U32.AND P2, PT, R13, R4, PT ;  /* 0x000000040d00720c */ /* 0x000fc40003f44070 */
[C---:B------:R-:W-:Y:S02]  /*1570*/  ISETP.GT.U32.AND P4, PT, R13.reuse, R5, PT ;  /* 0x000000050d00720c */ /* 0x040fe40003f84070 */
[----:B------:R-:W-:Y:S02]  /*1580*/  ISETP.GT.U32.AND P5, PT, R13, R6, PT ;  /* 0x000000060d00720c */ /* 0x000fe40003fa4070 */
[----:B------:R-:W-:Y:S01]  /*1590*/  ISETP.GE.AND P0, PT, R11, RZ, PT ;  /* 0x000000ff0b00720c */ /* 0x000fe20003f06270 */
[--C-:B------:R-:W-:Y:S01]  /*15a0*/  @!P1 IMAD.IADD R0, R0, 0x1, -R13.reuse ;  /* 0x0000000100009824 */ /* 0x100fe200078e0a0d */
[----:B------:R-:W-:Y:S01]  /*15b0*/  LOP3.LUT R17, R8, 0x7a, RZ, 0xfc, !PT ;  /* 0x0000007a08117812 */ /* 0x000fe200078efcff */
[----:B------:R-:W-:Y:S01]  /*15c0*/  IMAD.HI.U32 R11, R9, R16, RZ ;  /* 0x00000010090b7227 */ /* 0x000fe200078e00ff */
[----:B------:R-:W-:Y:S02]  /*15d0*/  IABS R18, R12 ;  /* 0x0000000c00127213 */ /* 0x000fe40000000000 */
[----:B------:R-:W-:Y:S01]  /*15e0*/  ISETP.GT.U32.AND P1, PT, R13, R0, PT ;  /* 0x000000000d00720c */ /* 0x000fe20003f24070 */
[--C-:B------:R-:W-:Y:S01]  /*15f0*/  @!P2 IMAD.IADD R4, R4, 0x1, -R13.reuse ;  /* 0x000000010404a824 */ /* 0x100fe200078e0a0d */
[----:B------:R-:W-:Y:S01]  /*1600*/  IABS R20, R17 ;  /* 0x0000001100147213 */ /* 0x000fe20000000000 */
[--C-:B------:R-:W-:Y:S01]  /*1610*/  @!P4 IMAD.IADD R5, R5, 0x1, -R13.reuse ;  /* 0x000000010505c824 */ /* 0x100fe200078e0a0d */
[----:B------:R-:W-:Y:S01]  /*1620*/  ISETP.GE.AND P3, PT, R12, RZ, PT ;  /* 0x000000ff0c00720c */ /* 0x000fe20003f66270 */
[----:B------:R-:W-:Y:S01]  /*1630*/  @!P5 IMAD.IADD R6, R6, 0x1, -R13 ;  /* 0x000000010606d824 */ /* 0x000fe200078e0a0d */
[C---:B------:R-:W-:Y:S01]  /*1640*/  ISETP.GT.U32.AND P4, PT, R13.reuse, R4, PT ;  /* 0x000000040d00720c */ /* 0x040fe20003f84070 */
[----:B------:R-:W-:Y:S01]  /*1650*/  IMAD.MOV R11, RZ, RZ, -R11 ;  /* 0x000000ffff0b7224 */ /* 0x000fe200078e0a0b */
[----:B------:R-:W-:Y:S01]  /*1660*/  ISETP.GT.U32.AND P5, PT, R13, R5, PT ;  /* 0x000000050d00720c */ /* 0x000fe20003fa4070 */
[----:B------:R-:W-:Y:S01]  /*1670*/  IMAD.HI.U32 R12, R9, R18, RZ ;  /* 0x00000012090c7227 */ /* 0x000fe200078e00ff */
[----:B------:R-:W-:-:S02]  /*1680*/  ISETP.GT.U32.AND P6, PT, R13, R6, PT ;  /* 0x000000060d00720c */ /* 0x000fc40003fc4070 */
[----:B------:R-:W-:Y:S01]  /*1690*/  ISETP.GE.AND P2, PT, R17, RZ, PT ;  /* 0x000000ff1100720c */ /* 0x000fe20003f46270 */
[--C-:B------:R-:W-:Y:S01]  /*16a0*/  @!P1 IMAD.IADD R0, R0, 0x1, -R13.reuse ;  /* 0x0000000100009824 */ /* 0x100fe200078e0a0d */
[----:B------:R-:W-:Y:S01]  /*16b0*/  ISETP.GE.AND P1, PT, R220, RZ, PT ;  /* 0x000000ffdc00720c */ /* 0x000fe20003f26270 */
[----:B------:R-:W-:Y:S01]  /*16c0*/  IMAD R16, R7, R11, R16 ;  /* 0x0000000b07107224 */ /* 0x000fe200078e0210 */
[C---:B------:R-:W-:Y:S01]  /*16d0*/  LOP3.LUT R17, R8.reuse, 0x76, RZ, 0xfc, !PT ;  /* 0x0000007608117812 */ /* 0x040fe200078efcff */
[----:B------:R-:W-:Y:S01]  /*16e0*/  IMAD.HI.U32 R11, R9, R20, RZ ;  /* 0x00000014090b7227 */ /* 0x000fe200078e00ff */
[C---:B------:R-:W-:Y:S02]  /*16f0*/  LOP3.LUT R31, R8.reuse, 0x62, RZ, 0xfc, !PT ;  /* 0x00000062081f7812 */ /* 0x040fe400078efcff */
[----:B------:R-:W-:Y:S01]  /*1700*/  LOP3.LUT R33, R8, 0x5e, RZ, 0xfc, !PT ;  /* 0x0000005e08217812 */ /* 0x000fe200078efcff */
[--C-:B------:R-:W-:Y:S01]  /*1710*/  @!P4 IMAD.IADD R4, R4, 0x1, -R13.reuse ;  /* 0x000000010404c824 */ /* 0x100fe200078e0a0d */
[----:B------:R-:W-:Y:S01]  /*1720*/  ISETP.GE.AND P4, PT, R221, RZ, PT ;  /* 0x000000ffdd00720c */ /* 0x000fe20003f86270 */
[--C-:B------:R-:W-:Y:S01]  /*1730*/  @!P5 IMAD.IADD R5, R5, 0x1, -R13.reuse ;  /* 0x000000010505d824 */ /* 0x100fe200078e0a0d */
[----:B------:R-:W-:Y:S01]  /*1740*/  ISETP.GE.AND P5, PT, R222, RZ, PT ;  /* 0x000000ffde00720c */ /* 0x000fe20003fa6270 */
[----:B------:R-:W-:Y:S01]  /*1750*/  @!P6 IMAD.IADD R6, R6, 0x1, -R13 ;  /* 0x000000010606e824 */ /* 0x000fe200078e0a0d */
[----:B------:R-:W-:Y:S01]  /*1760*/  ISETP.GE.AND P6, PT, R223, RZ, PT ;  /* 0x000000ffdf00720c */ /* 0x000fe20003fc6270 */
[----:B------:R-:W-:Y:S01]  /*1770*/  IMAD.MOV R12, RZ, RZ, -R12 ;  /* 0x000000ffff0c7224 */ /* 0x000fe200078e0a0c */
[----:B------:R-:W-:Y:S01]  /*1780*/  IABS R34, R31 ;  /* 0x0000001f00227213 */ /* 0x000fe20000000000 */
[----:B------:R-:W-:Y:S01]  /*1790*/  IMAD.MOV R11, RZ, RZ, -R11 ;  /* 0x000000ffff0b7224 */ /* 0x000fe200078e0a0b */
[C---:B------:R-:W-:Y:S01]  /*17a0*/  LOP3.LUT R35, R8.reuse, 0x5c, RZ, 0xfc, !PT ;  /* 0x0000005c08237812 */ /* 0x040fe200078efcff */
[----:B------:R-:W-:Y:S01]  /*17b0*/  IMAD R18, R7, R12, R18 ;  /* 0x0000000c07127224 */ /* 0x000fe200078e0212 */
[----:B------:R-:W-:Y:S01]  /*17c0*/  LOP3.LUT R37, R8, 0x5a, RZ, 0xfc, !PT ;  /* 0x0000005a08257812 */ /* 0x000fe200078efcff */
[----:B------:R-:W-:Y:S01]  /*17d0*/  IMAD.HI.U32 R12, R9, R22, RZ ;  /* 0x00000016090c7227 */ /* 0x000fe200078e00ff */
[----:B------:R-:W-:-:S02]  /*17e0*/  IABS R36, R35 ;  /* 0x0000002300247213 */ /* 0x000fc40000000000 */
[----:B------:R-:W-:Y:S01]  /*17f0*/  IABS R38, R37 ;  /* 0x0000002500267213 */ /* 0x000fe20000000000 */
[----:B------:R-:W-:Y:S01]  /*1800*/  IMAD R20, R7, R11, R20 ;  /* 0x0000000b07147224 */ /* 0x000fe200078e0214 */
[----:B------:R-:W-:Y:S01]  /*1810*/  LOP3.LUT R11, RZ, R2, RZ, 0x33, !PT ;  /* 0x00000002ff0b7212 */ /* 0x000fe200078e33ff */
[----:B------:R-:W-:Y:S01]  /*1820*/  @!P1 IMAD.MOV R0, RZ, RZ, -R0 ;  /* 0x000000ffff009224 */ /* 0x000fe200078e0a00 */
[----:B------:R-:W-:Y:S01]  /*1830*/  ISETP.NE.AND P1, PT, R2, RZ, PT ;  /* 0x000000ff0200720c */ /* 0x000fe20003f25270 */
[----:B------:R-:W-:Y:S01]  /*1840*/  IMAD.MOV.U32 R2, RZ, RZ, R5 ;  /* 0x000000ffff027224 */ /* 0x000fe200078e0005 */
[C---:B------:R-:W-:Y:S01]  /*1850*/  LOP3.LUT R39, R8.reuse, 0x58, RZ, 0xfc, !PT ;  /* 0x0000005808277812 */ /* 0x040fe200078efcff */
[----:B------:R-:W-:Y:S01]  /*1860*/  IMAD.MOV R12, RZ, RZ, -R12 ;  /* 0x000000ffff0c7224 */ /* 0x000fe200078e0a0c */
[----:B------:R-:W-:Y:S01]  /*1870*/  SEL R5, R11, R0, !P1 ;  /* 0x000000000b057207 */ /* 0x000fe20004800000 */
[----:B------:R-:W-:Y:S01]  /*1880*/  @!P6 IMAD.MOV R4, RZ, RZ, -R4 ;  /* 0x000000ffff04e224 */ /* 0x000fe200078e0a04 */
[C---:B------:R-:W-:Y:S01]  /*1890*/  ISETP.GT.U32.AND P6, PT, R7.reuse, R20, PT ;  /* 0x000000140700720c */ /* 0x040fe20003fc4070 */
[----:B------:R-:W-:Y:S01]  /*18a0*/  @!P5 IMAD.MOV R2, RZ, RZ, -R2 ;  /* 0x000000ffff02d224 */ /* 0x000fe200078e0a02 */
[----:B------:R-:W-:Y:S01]  /*18b0*/  LOP3.LUT R41, R8, 0x56, RZ, 0xfc, !PT ;  /* 0x0000005608297812 */ /* 0x000fe200078efcff */
[----:B------:R-:W-:Y:S01]  /*18c0*/  @!P4 IMAD.MOV R6, RZ, RZ, -R6 ;  /* 0x000000ffff06c224 */ /* 0x000fe200078e0a06 */
[C---:B------:R-:W-:Y:S01]  /*18d0*/  ISETP.GT.U32.AND P4, PT, R7.reuse, R16, PT ;  /* 0x000000100700720c */ /* 0x040fe20003f84070 */
[----:B------:R-:W-:Y:S01]  /*18e0*/  IMAD R19, R7, R12, R22 ;  /* 0x0000000c07137224 */ /* 0x000fe200078e0216 */
[C---:B------:R-:W-:Y:S01]  /*18f0*/  SEL R4, R11.reuse, R4, !P1 ;  /* 0x000000040b047207 */ /* 0x040fe20004800000 */
[----:B------:R-:W-:Y:S01]  /*1900*/  VIADD R12, R216, 0x10000 ;  /* 0x00010000d80c7836 */ /* 0x000fe20000000000 */
[C---:B------:R-:W-:Y:S01]  /*1910*/  SEL R0, R11.reuse, R2, !P1 ;  /* 0x000000020b007207 */ /* 0x040fe20004800000 */
[----:B------:R-:W-:Y:S01]  /*1920*/  IMAD.MOV.U32 R2, RZ, RZ, RZ ;  /* 0x000000ffff027224 */ /* 0x000fe200078e00ff */
[----:B------:R-:W-:Y:S01]  /*1930*/  SEL R6, R11, R6, !P1 ;  /* 0x000000060b067207 */ /* 0x000fe20004800000 */
[----:B------:R-:W-:Y:S01]  /*1940*/  IMAD.HI.U32 R13, R9, R24, RZ ;  /* 0x00000018090d7227 */ /* 0x000fe200078e00ff */
[----:B------:R-:W-:-:S02]  /*1950*/  ISETP.GT.U32.AND P1, PT, R7, R18, PT ;  /* 0x000000120700720c */ /* 0x000fc40003f24070 */
[----:B------:R-:W-:Y:S01]  /*1960*/  SHF.R.U32.HI R12, RZ, 0x4, R12 ;  /* 0x00000004ff0c7819 */ /* 0x000fe2000001160c */
[----:B------:R-:W-:Y:S01]  /*1970*/  IMAD.MOV R13, RZ, RZ, -R13 ;  /* 0x000000ffff0d7224 */ /* 0x000fe200078e0a0d */
[----:B------:R-:W-:Y:S01]  /*1980*/  IABS R22, R17 ;  /* 0x0000001100167213 */ /* 0x000fe20000000000 */
[--C-:B------:R-:W-:Y:S01]  /*1990*/  @!P4 IMAD.IADD R16, R16, 0x1, -R7.reuse ;  /* 0x000000011010c824 */ /* 0x100fe200078e0a07 */
[----:B------:R-:W-:Y:S01]  /*19a0*/  SGXT.U32 R12, R12, 0xe ;  /* 0x0000000e0c0c781a */ /* 0x000fe20000000000 */
[--C-:B------:R-:W-:Y:S01]  /*19b0*/  @!P6 IMAD.IADD R20, R20, 0x1, -R7.reuse ;  /* 0x000000011414e824 */ /* 0x100fe200078e0a07 */
[----:B------:R-:W-:Y:S01]  /*19c0*/  ISETP.GT.U32.AND P4, PT, R7, R19, PT ;  /* 0x000000130700720c */ /* 0x000fe20003f84070 */
[----:B------:R-:W-:Y:S01]  /*19d0*/  IMAD.HI.U32 R11, R9, R22, RZ ;  /* 0x00000016090b7227 */ /* 0x000fe200078e00ff */
[C---:B------:R-:W-:Y:S02]  /*19e0*/  R2UR UR18, R12.reuse ;  /* 0x000000000c1272ca */ /* 0x040fe400000e0000 */
[----:B------:R-:W-:Y:S01]  /*19f0*/  IADD3 R12, P5, R12, 0x2, RZ ;  /* 0x000000020c0c7810 */ /* 0x000fe20007fbe0ff */
[----:B------:R-:W-:Y:S01]  /*1a00*/  @!P1 IMAD.IADD R18, R18, 0x1, -R7 ;  /* 0x0000000112129824 */ /* 0x000fe200078e0a07 */
[----:B------:R-:W-:Y:S01]  /*1a10*/  ISETP.GE.AND P6, PT, R21, RZ, PT ;  /* 0x000000ff1500720c */ /* 0x000fe20003fc6270 */
[----:B------:R-:W-:Y:S01]  /*1a20*/  IMAD.MOV R11, RZ, RZ, -R11 ;  /* 0x000000ffff0b7224 */ /* 0x000fe200078e0a0b */
[----:B------:R-:W-:Y:S01]  /*1a30*/  IADD3.X R2, R2, 0x40000040, RZ, P5, !PT ;  /* 0x4000004002027810 */ /* 0x000fe20002ffe4ff */
[C---:B------:R-:W-:Y:S01]  /*1a40*/  IMAD R21, R7.reuse, R13, R24 ;  /* 0x0000000d07157224 */ /* 0x040fe200078e0218 */
[C---:B------:R-:W-:Y:S01]  /*1a50*/  ISETP.GT.U32.AND P5, PT, R7.reuse, R16, PT ;  /* 0x000000100700720c */ /* 0x040fe20003fa4070 */
[C---:B------:R-:W-:Y:S01]  /*1a60*/  IMAD R22, R7.reuse, R11, R22 ;  /* 0x0000000b07167224 */ /* 0x040fe200078e0216 */
[----:B------:R-:W-:Y:S01]  /*1a70*/  ISETP.GT.U32.AND P1, PT, R7, R18, PT ;  /* 0x000000120700720c */ /* 0x000fe20003f24070 */
[----:B------:R-:W-:Y:S01]  /*1a80*/  @!P4 IMAD.IADD R19, R19, 0x1, -R7 ;  /* 0x000000011313c824 */ /* 0x000fe200078e0a07 */
[----:B------:R-:W-:Y:S01]  /*1a90*/  ISETP.GT.U32.AND P4, PT, R7, R20, PT ;  /* 0x000000140700720c */ /* 0x000fe20003f84070 */
[----:B------:R-:W-:Y:S01]  /*1aa0*/  IMAD.HI.U32 R11, R9, R26, RZ ;  /* 0x0000001a090b7227 */ /* 0x000fe200078e00ff */
[----:B------:R-:W-:-:S02]  /*1ab0*/  IABS R13, R27 ;  /* 0x0000001b000d7213 */ /* 0x000fc40000000000 */
[----:B------:R-:W-:Y:S01]  /*1ac0*/  IABS R40, R41 ;  /* 0x0000002900287213 */ /* 0x000fe20000000000 */
[----:B------:R-:W-:Y:S01]  /*1ad0*/  IMAD.MOV R24, RZ, RZ, -R11 ;  /* 0x000000ffff187224 */ /* 0x000fe200078e0a0b */
[C---:B------:R-:W-:Y:S02]  /*1ae0*/  LOP3.LUT R43, R8.reuse, 0x54, RZ, 0xfc, !PT ;  /* 0x00000054082b7812 */ /* 0x040fe400078efcff */
[----:B------:R-:W-:Y:S01]  /*1af0*/  LOP3.LUT R47, R8, 0x4a, RZ, 0xfc, !PT ;  /* 0x0000004a082f7812 */ /* 0x000fe200078efcff */
[--C-:B------:R-:W-:Y:S01]  /*1b00*/  @!P5 IMAD.IADD R16, R16, 0x1, -R7.reuse ;  /* 0x000000011010d824 */ /* 0x100fe200078e0a07 */
[C---:B------:R-:W-:Y:S01]  /*1b10*/  ISETP.GT.U32.AND P5, PT, R7.reuse, R19, PT ;  /* 0x000000130700720c */ /* 0x040fe20003fa4070 */
[----:B------:R-:W-:Y:S01]  /*1b20*/  @!P1 IMAD.IADD R18, R18, 0x1, -R7 ;  /* 0x0000000112129824 */ /* 0x000fe200078e0a07 */
[C---:B------:R-:W-:Y:S01]  /*1b30*/  ISETP.GT.U32.AND P1, PT, R7.reuse, R22, PT ;  /* 0x000000160700720c */ /* 0x040fe20003f24070 */
[C---:B------:R-:W-:Y:S01]  /*1b40*/  IMAD R24, R7.reuse, R24, R26 ;  /* 0x0000001807187224 */ /* 0x040fe200078e021a */
[----:B------:R-:W-:Y:S01]  /*1b50*/  IABS R42, R43 ;  /* 0x0000002b002a7213 */ /* 0x000fe20000000000 */
[----:B------:R-:W-:Y:S01]  /*1b60*/  IMAD.MOV.U32 R11, RZ, RZ, R18 ;  /* 0x000000ffff0b7224 */ /* 0x000fe200078e0012 */
[C---:B------:R-:W-:Y:S01]  /*1b70*/  LOP3.LUT R49, R8.reuse, 0x48, RZ, 0xfc, !PT ;  /* 0x0000004808317812 */ /* 0x040fe200078efcff */
[----:B------:R-:W-:Y:S01]  /*1b80*/  IMAD.MOV.U32 R26, RZ, RZ, R13 ;  /* 0x000000ffff1a7224 */ /* 0x000fe200078e000d */
[----:B------:R-:W-:Y:S01]  /*1b90*/  LOP3.LUT R51, R8, 0x46, RZ, 0xfc, !PT ;  /* 0x0000004608337812 */ /* 0x000fe200078efcff */
[----:B------:R-:W-:Y:S01]  /*1ba0*/  @!P3 IMAD.MOV R11, RZ, RZ, -R11 ;  /* 0x000000ffff0bb224 */ /* 0x000fe200078e0a0b */
[----:B------:R-:W-:Y:S01]  /*1bb0*/  ISETP.GT.U32.AND P3, PT, R7, R21, PT ;  /* 0x000000150700720c */ /* 0x000fe20003f64070 */
[----:B------:R-:W-:Y:S01]  /*1bc0*/  @!P0 IMAD.MOV R16, RZ, RZ, -R16 ;  /* 0x000000ffff108224 */ /* 0x000fe200078e0a10 */
[----:B------:R-:W-:Y:S01]  /*1bd0*/  ISETP.GE.AND P0, PT, R17, RZ, PT ;  /* 0x000000ff1100720c */ /* 0x000fe20003f06270 */
[--C-:B------:R-:W-:Y:S01]  /*1be0*/  @!P5 IMAD.IADD R19, R19, 0x1, -R7.reuse ;  /* 0x000000011313d824 */ /* 0x100fe200078e0a07 */
[----:B------:R-:W-:Y:S01]  /*1bf0*/  ISETP.GT.U32.AND P5, PT, R7, R24, PT ;  /* 0x000000180700720c */ /* 0x000fe20003fa4070 */
[--C-:B------:R-:W-:Y:S01]  /*1c00*/  @!P1 IMAD.IADD R22, R22, 0x1, -R7.reuse ;  /* 0x0000000116169824 */ /* 0x100fe200078e0a07 */
[----:B------:R-:W-:Y:S01]  /*1c10*/  LOP3.LUT R17, R8, 0x6e, RZ, 0xfc, !PT ;  /* 0x0000006e08117812 */ /* 0x000fe200078efcff */
[----:B------:R-:W-:Y:S01]  /*1c20*/  @!P4 IMAD.IADD R20, R20, 0x1, -R7 ;  /* 0x000000011414c824 */ /* 0x000fe200078e0a07 */
[----:B------:R-:W-:Y:S01]  /*1c30*/  ISETP.GE.AND P4, PT, R23, RZ, PT ;  /* 0x000000ff1700720c */ /* 0x000fe20003f86270 */
[----:B------:R-:W-:Y:S01]  /*1c40*/  IMAD.HI.U32 R13, R9, R26, RZ ;  /* 0x0000001a090d7227 */ /* 0x000fe200078e00ff */
[----:B------:R-:W-:-:S02]  /*1c50*/  ISETP.GE.AND P1, PT, R25, RZ, PT ;  /* 0x000000ff1900720c */ /* 0x000fc40003f26270 */
[----:B------:R-:W-:Y:S01]  /*1c60*/  LOP3.LUT R25, R8, 0x6c, RZ, 0xfc, !PT ;  /* 0x0000006c08197812 */ /* 0x000fe200078efcff */
[--C-:B------:R-:W-:Y:S01]  /*1c70*/  @!P3 IMAD.IADD R21, R21, 0x1, -R7.reuse ;  /* 0x000000011515b824 */ /* 0x100fe200078e0a07 */
[C---:B------:R-:W-:Y:S01]  /*1c80*/  ISETP.GT.U32.AND P3, PT, R7.reuse, R22, PT ;  /* 0x000000160700720c */ /* 0x040fe20003f64070 */
[----:B------:R-:W-:Y:S01]  /*1c90*/  IMAD.MOV.U32 R18, RZ, RZ, R20 ;  /* 0x000000ffff127224 */ /* 0x000fe200078e0014 */
[----:B------:R-:W-:Y:S01]  /*1ca0*/  IABS R20, R17 ;  /* 0x0000001100147213 */ /* 0x000fe20000000000 */
[----:B------:R-:W-:Y:S01]  /*1cb0*/  @!P5 IMAD.IADD R24, R24, 0x1, -R7 ;  /* 0x000000011818d824 */ /* 0x000fe200078e0a07 */
[----:B------:R-:W-:Y:S01]  /*1cc0*/  IABS R28, R25 ;  /* 0x00000019001c7213 */ /* 0x000fe20000000000 */
[----:B------:R-:W-:Y:S01]  /*1cd0*/  IMAD.MOV R13, RZ, RZ, -R13 ;  /* 0x000000ffff0d7224 */ /* 0x000fe200078e0a0d */
[----:B------:R-:W-:Y:S01]  /*1ce0*/  IABS R46, R49 ;  /* 0x00000031002e7213 */ /* 0x000fe20000000000 */
[----:B------:R-:W-:Y:S01]  /*1cf0*/  @!P2 IMAD.MOV R18, RZ, RZ, -R18 ;  /* 0x000000ffff12a224 */ /* 0x000fe200078e0a12 */
[C---:B------:R-:W-:Y:S01]  /*1d00*/  ISETP.GT.U32.AND P5, PT, R7.reuse, R24, PT ;  /* 0x000000180700720c */ /* 0x040fe20003fa4070 */
[C---:B------:R-:W-:Y:S01]  /*1d10*/  IMAD R23, R7.reuse, R13, R26 ;  /* 0x0000000d07177224 */ /* 0x040fe200078e021a */
[----:B------:R-:W-:Y:S01]  /*1d20*/  ISETP.GT.U32.AND P2, PT, R7, R21, PT ;  /* 0x000000150700720c */ /* 0x000fe20003f44070 */
[----:B------:R-:W-:Y:S01]  /*1d30*/  IMAD.HI.U32 R13, R9, R20, RZ ;  /* 0x00000014090d7227 */ /* 0x000fe200078e00ff */
[----:B------:R-:W-:-:S02]  /*1d40*/  LOP3.LUT R54, R8, 0x42, RZ, 0xfc, !PT ;  /* 0x0000004208367812 */ /* 0x000fc400078efcff */
[----:B------:R-:W-:Y:S01]  /*1d50*/  IABS R48, R51 ;  /* 0x0000003300307213 */ /* 0x000fe20000000000 */
[----:B------:R-:W-:Y:S01]  /*1d60*/  IMAD.MOV R13, RZ, RZ, -R13 ;  /* 0x000000ffff0d7224 */ /* 0x000fe200078e0a0d */
[----:B------:R-:W-:Y:S01]  /*1d70*/  LOP3.LUT R53, R8, 0x44, RZ, 0xfc, !PT ;  /* 0x0000004408357812 */ /* 0x000fe200078efcff */
[--C-:B------:R-:W-:Y:S01]  /*1d80*/  @!P3 IMAD.IADD R22, R22, 0x1, -R7.reuse ;  /* 0x000000011616b824 */ /* 0x100fe200078e0a07 */
[C---:B------:R-:W-:Y:S01]  /*1d90*/  ISETP.GT.U32.AND P3, PT, R7.reuse, R23, PT ;  /* 0x000000170700720c */ /* 0x040fe20003f64070 */
[----:B------:R-:W-:Y:S01]  /*1da0*/  IMAD R26, R7, R13, R20 ;  /* 0x0000000d071a7224 */ /* 0x000fe200078e0214 */
[----:B------:R-:W-:Y:S01]  /*1db0*/  IABS R52, R54 ;  /* 0x0000003600347213 */ /* 0x000fe20000000000 */
[----:B------:R-:W-:Y:S01]  /*1dc0*/  @!P5 IMAD.IADD R24, R24, 0x1, -R7 ;  /* 0x000000011818d824 */ /* 0x000fe200078e0a07 */
[----:B------:R-:W-:Y:S01]  /*1dd0*/  IABS R50, R53 ;  /* 0x0000003500327213 */ /* 0x000fe20000000000 */
[----:B------:R-:W-:Y:S01]  /*1de0*/  IMAD.HI.U32 R13, R9, R28, RZ ;  /* 0x0000001c090d7227 */ /* 0x000fe200078e00ff */
[----:B------:R-:W-:-:S02]  /*1df0*/  ISETP.GT.U32.AND P5, PT, R7, R26, PT ;  /* 0x0000001a0700720c */ /* 0x000fc40003fa4070 */
[C---:B------:R-:W-:Y:S01]  /*1e00*/  LOP3.LUT R55, R8.reuse, 0x40, RZ, 0xfc, !PT ;  /* 0x0000004008377812 */ /* 0x040fe200078efcff */
[----:B------:R-:W-:Y:S01]  /*1e10*/  IMAD.MOV.U32 R20, RZ, RZ, R22 ;  /* 0x000000ffff147224 */ /* 0x000fe200078e0016 */
[C---:B------:R-:W-:Y:S01]  /*1e20*/  LOP3.LUT R56, R8.reuse, 0x3e, RZ, 0xfc, !PT ;  /* 0x0000003e08387812 */ /* 0x040fe200078efcff */
[----:B------:R-:W-:Y:S01]  /*1e30*/  @!P6 IMAD.MOV R19, RZ, RZ, -R19 ;  /* 0x000000ffff13e224 */ /* 0x000fe200078e0a13 */
[----:B------:R-:W-:Y:S01]  /*1e40*/  ISETP.GE.AND P6, PT, R27, RZ, PT ;  /* 0x000000ff1b00720c */ /* 0x000fe20003fc6270 */
[----:B------:R-:W-:Y:S01]  /*1e50*/  @!P3 IMAD.IADD R23, R23, 0x1, -R7 ;  /* 0x000000011717b824 */ /* 0x000fe200078e0a07 */
[----:B------:R-:W-:Y:S01]  /*1e60*/  LOP3.LUT R27, R8, 0x6a, RZ, 0xfc, !PT ;  /* 0x0000006a081b7812 */ /* 0x000fe200078efcff */
[----:B------:R-:W-:Y:S01]  /*1e70*/  IMAD.MOV R13, RZ, RZ, -R13 ;  /* 0x000000ffff0d7224 */ /* 0x000fe200078e0a0d */
[----:B------:R-:W-:Y:S01]  /*1e80*/  ISETP.GE.AND P3, PT, R25, RZ, PT ;  /* 0x000000ff1900720c */ /* 0x000fe20003f66270 */
[----:B------:R-:W-:Y:S01]  /*1e90*/  @!P0 IMAD.MOV R20, RZ, RZ, -R20 ;  /* 0x000000ffff148224 */ /* 0x000fe200078e0a14 */
[----:B------:R-:W-:Y:S01]  /*1ea0*/  ISETP.GT.U32.AND P0, PT, R7, R23, PT ;  /* 0x000000170700720c */ /* 0x000fe20003f04070 */
[--C-:B------:R-:W-:Y:S01]  /*1eb0*/  @!P5 IMAD.IADD R26, R26, 0x1, -R7.reuse ;  /* 0x000000011a1ad824 */ /* 0x100fe200078e0a07 */
[----:B------:R-:W-:Y:S01]  /*1ec0*/  IABS R30, R27 ;  /* 0x0000001b001e7213 */ /* 0x000fe20000000000 */
[----:B------:R-:W-:Y:S01]  /*1ed0*/  @!P2 IMAD.IADD R21, R21, 0x1, -R7 ;  /* 0x000000011515a824 */ /* 0x000fe200078e0a07 */
[----:B------:R-:W-:Y:S01]  /*1ee0*/  ISETP.GE.AND P2, PT, R17, RZ, PT ;  /* 0x000000ff1100720c */ /* 0x000fe20003f46270 */
[C---:B------:R-:W-:Y:S01]  /*1ef0*/  IMAD R25, R7.reuse, R13, R28 ;  /* 0x0000000d07197224 */ /* 0x040fe200078e021c */
[----:B------:R-:W-:Y:S01]  /*1f00*/  ISETP.GT.U32.AND P5, PT, R7, R26, PT ;  /* 0x0000001a0700720c */ /* 0x000fe20003fa4070 */
[----:B------:R-:W-:Y:S01]  /*1f10*/  IMAD.HI.U32 R17, R9, R32, RZ ;  /* 0x0000002009117227 */ /* 0x000fe200078e00ff */
[----:B------:R-:W-:-:S02]  /*1f20*/  LOP3.LUT R57, R8, 0x2e, RZ, 0xfc, !PT ;  /* 0x0000002e08397812 */ /* 0x000fc400078efcff */
[C---:B------:R-:W-:Y:S01]  /*1f30*/  LOP3.LUT R59, R8.reuse, 0x2c, RZ, 0xfc, !PT ;  /* 0x0000002c083b7812 */ /* 0x040fe200078efcff */
[----:B------:R-:W-:Y:S01]  /*1f40*/  IMAD.MOV.U32 R22, RZ, RZ, R24 ;  /* 0x000000ffff167224 */ /* 0x000fe200078e0018 */
[----:B------:R-:W-:Y:S01]  /*1f50*/  IABS R60, R57 ;  /* 0x00000039003c7213 */ /* 0x000fe20000000000 */
[----:B------:R-:W-:Y:S01]  /*1f60*/  @!P4 IMAD.MOV R21, RZ, RZ, -R21 ;  /* 0x000000ffff15c224 */ /* 0x000fe200078e0a15 */
[----:B------:R-:W-:Y:S01]  /*1f70*/  ISETP.GT.U32.AND P4, PT, R7, R25, PT ;  /* 0x000000190700720c */ /* 0x000fe20003f84070 */
[----:B------:R-:W-:Y:S01]  /*1f80*/  IMAD.HI.U32 R13, R9, R30, RZ ;  /* 0x0000001e090d7227 */ /* 0x000fe200078e00ff */
[----:B------:R-:W-:Y:S02]  /*1f90*/  IABS R62, R59 ;  /* 0x0000003b003e7213 */ /* 0x000fe40000000000 */
[C---:B------:R-:W-:Y:S01]  /*1fa0*/  LOP3.LUT R61, R8.reuse, 0x24, RZ, 0xfc, !PT ;  /* 0x00000024083d7812 */ /* 0x040fe200078efcff */
[----:B------:R-:W-:Y:S01]  /*1fb0*/  IMAD.MOV R17, RZ, RZ, -R17 ;  /* 0x000000ffff117224 */ /* 0x000fe200078e0a11 */
[C---:B------:R-:W-:Y:S01]  /*1fc0*/  LOP3.LUT R63, R8.reuse, 0x22, RZ, 0xfc, !PT ;  /* 0x00000022083f7812 */ /* 0x040fe200078efcff */
[----:B------:R-:W-:Y:S01]  /*1fd0*/  @!P1 IMAD.MOV R22, RZ, RZ, -R22 ;  /* 0x000000ffff169224 */ /* 0x000fe200078e0a16 */
[----:B------:R-:W-:Y:S01]  /*1fe0*/  ISETP.GE.AND P1, PT, R27, RZ, PT ;  /* 0x000000ff1b00720c */ /* 0x000fe20003f26270 */
[----:B------:R-:W-:Y:S01]  /*1ff0*/  IMAD.MOV R13, RZ, RZ, -R13 ;  /* 0x000000ffff0d7224 */ /* 0x000fe200078e0a0d */
[----:B------:R-:W-:Y:S01]  /*2000*/  IABS R66, R61 ;  /* 0x0000003d00427213 */ /* 0x000fe20000000000 */
[----:B------:R-:W-:Y:S01]  /*2010*/  @!P0 IMAD.IADD R23, R23, 0x1, -R7 ;  /* 0x0000000117178824 */ /* 0x000fe200078e0a07 */
[----:B------:R-:W-:Y:S01]  /*2020*/  ISETP.GE.AND P0, PT, R29, RZ, PT ;  /* 0x000000ff1d00720c */ /* 0x000fe20003f06270 */
[C---:B------:R-:W-:Y:S01]  /*2030*/  IMAD R27, R7.reuse, R17, R32 ;  /* 0x00000011071b7224 */ /* 0x040fe200078e0220 */
[C---:B------:R-:W-:Y:S01]  /*2040*/  LOP3.LUT R29, R8.reuse, 0x66, RZ, 0xfc, !PT ;  /* 0x00000066081d7812 */ /* 0x040fe200078efcff */
[C---:B------:R-:W-:Y:S01]  /*2050*/  IMAD R28, R7.reuse, R13, R30 ;  /* 0x0000000d071c7224 */ /* 0x040fe200078e021e */
[----:B------:R-:W-:Y:S01]  /*2060*/  LOP3.LUT R17, R8, 0x64, RZ, 0xfc, !PT ;  /* 0x0000006408117812 */ /* 0x000fe200078efcff */
[----:B------:R-:W-:Y:S01]  /*2070*/  @!P6 IMAD.MOV R23, RZ, RZ, -R23 ;  /* 0x000000ffff17e224 */ /* 0x000fe200078e0a17 */
[C---:B------:R-:W-:Y:S01]  /*2080*/  ISETP.GT.U32.AND P6, PT, R7.reuse, R27, PT ;  /* 0x0000001b0700720c */ /* 0x040fe20003fc4070 */
[--C-:B------:R-:W-:Y:S01]  /*2090*/  @!P5 IMAD.IADD R26, R26, 0x1, -R7.reuse ;  /* 0x000000011a1ad824 */ /* 0x100fe200078e0a07 */
[----:B------:R-:W-:Y:S01]  /*20a0*/  ISETP.GT.U32.AND P5, PT, R7, R28, PT ;  /* 0x0000001c0700720c */ /* 0x000fe20003fa4070 */
[----:B------:R-:W-:Y:S01]  /*20b0*/  @!P4 IMAD.IADD R25, R25, 0x1, -R7 ;  /* 0x000000011919c824 */ /* 0x000fe200078e0a07 */
[----:B------:R-:W-:Y:S01]  /*20c0*/  IABS R30, R29 ;  /* 0x0000001d001e7213 */ /* 0x000fe20000000000 */
[----:B------:R-:W-:Y:S01]  /*20d0*/  IMAD.MOV.U32 R24, RZ, RZ, R26 ;  /* 0x000000ffff187224 */ /* 0x000fe200078e001a */
[----:B------:R-:W-:-:S02]  /*20e0*/  IABS R32, R17 ;  /* 0x0000001100207213 */ /* 0x000fc40000000000 */
[----:B------:R-:W-:Y:S01]  /*20f0*/  ISETP.GT.U32.AND P4, PT, R7, R25, PT ;  /* 0x000000190700720c */ /* 0x000fe20003f84070 */
[----:B------:R-:W-:Y:S01]  /*2100*/  IMAD.HI.U32 R13, R9, R30, RZ ;  /* 0x0000001e090d7227 */ /* 0x000fe200078e00ff */
[----:B------:R-:W-:Y:S02]  /*2110*/  IABS R68, R63 ;  /* 0x0000003f00447213 */ /* 0x000fe40000000000 */
[C---:B------:R-:W-:Y:S01]  /*2120*/  LOP3.LUT R65, R8.reuse, 0xc, RZ, 0xfc, !PT ;  /* 0x0000000c08417812 */ /* 0x040fe200078efcff */
[--C-:B------:R-:W-:Y:S01]  /*2130*/  @!P6 IMAD.IADD R27, R27, 0x1, -R7.reuse ;  /* 0x000000011b1be824 */ /* 0x100fe200078e0a07 */
[----:B------:R-:W-:Y:S01]  /*2140*/  LOP3.LUT R67, R8, 0xa, RZ, 0xfc, !PT ;  /* 0x0000000a08437812 */ /* 0x000fe200078efcff */
[----:B------:R-:W-:Y:S01]  /*2150*/  @!P5 IMAD.IADD R28, R28, 0x1, -R7 ;  /* 0x000000011c1cd824 */ /* 0x000fe200078e0a07 */
[----:B------:R-:W-:Y:S01]  /*2160*/  LOP3.LUT R69, R8, 0x8, RZ, 0xfc, !PT ;  /* 0x0000000808457812 */ /* 0x000fe200078efcff */
[----:B------:R-:W-:Y:S01]  /*2170*/  IMAD.MOV R26, RZ, RZ, -R13 ;  /* 0x000000ffff1a7224 */ /* 0x000fe200078e0a0d */
[----:B------:R-:W-:Y:S01]  /*2180*/  ISETP.GT.U32.AND P6, PT, R7, R27, PT ;  /* 0x0000001b0700720c */ /* 0x000fe20003fc4070 */
[----:B------:R-:W-:Y:S01]  /*2190*/  IMAD.HI.U32 R13, R9, R32, RZ ;  /* 0x00000020090d7227 */ /* 0x000fe200078e00ff */
[----:B------:R-:W-:-:S02]  /*21a0*/  ISETP.GT.U32.AND P5, PT, R7, R28, PT ;  /* 0x0000001c0700720c */ /* 0x000fc40003fa4070 */
[----:B------:R-:W-:Y:S01]  /*21b0*/  IABS R76, R8 ;  /* 0x00000008004c7213 */ /* 0x000fe20000000000 */
[----:B------:R-:W-:Y:S01]  /*21c0*/  @!P4 IMAD.IADD R25, R25, 0x1, -R7 ;  /* 0x000000011919c824 */ /* 0x000fe200078e0a07 */
[----:B------:R-:W-:Y:S01]  /*21d0*/  ISETP.GE.AND P4, PT, R17, RZ, PT ;  /* 0x000000ff1100720c */ /* 0x000fe20003f86270 */
[----:B------:R-:W-:Y:S01]  /*21e0*/  IMAD.HI.U32 R17, R9, R34, RZ ;  /* 0x0000002209117227 */ /* 0x000fe200078e00ff */
[----:B------:R-:W-:Y:S02]  /*21f0*/  R2UR UR6, R12 ;  /* 0x000000000c0672ca */ /* 0x000fe400000e0000 */
[----:B------:R-:W-:Y:S01]  /*2200*/  R2UR UR7, R2 ;  /* 0x00000000020772ca */ /* 0x000fe200000e0000 */
[----:B------:R-:W-:Y:S02]  /*2210*/  IMAD.MOV R13, RZ, RZ, -R13 ;  /* 0x000000ffff0d7224 */ /* 0x000fe400078e0a0d */
[----:B------:R-:W-:Y:S02]  /*2220*/  IMAD.MOV R17, RZ, RZ, -R17 ;  /* 0x000000ffff117224 */ /* 0x000fe400078e0a11 */
[----:B------:R-:W-:Y:S01]  /*2230*/  @!P2 IMAD.MOV R24, RZ, RZ, -R24 ;  /* 0x000000ffff18a224 */ /* 0x000fe200078e0a18 */
[----:B------:R-:W-:Y:S01]  /*2240*/  ISETP.GE.AND P2, PT, R29, RZ, PT ;  /* 0x000000ff1d00720c */ /* 0x000fe20003f46270 */
[----:B------:R-:W-:-:S02]  /*2250*/  IMAD R30, R7, R26, R30 ;  /* 0x0000001a071e7224 */ /* 0x000fc400078e021e */
[C---:B------:R-:W-:Y:S01]  /*2260*/  IMAD R29, R7.reuse, R13, R32 ;  /* 0x0000000d071d7224 */ /* 0x040fe200078e0220 */
[----:B------:R-:W-:Y:S01]  /*2270*/  LOP3.LUT R13, R8, 0x60, RZ, 0xfc, !PT ;  /* 0x00000060080d7812 */ /* 0x000fe200078efcff */
[----:B------:R-:W-:Y:S01]  /*2280*/  IMAD R32, R7, R17, R34 ;  /* 0x0000001107207224 */ /* 0x000fe200078e0222 */
[----:B------:R-:W-:Y:S01]  /*2290*/  IABS R34, R33 ;  /* 0x0000002100227213 */ /* 0x000fe20000000000 */
[--C-:B------:R-:W-:Y:S01]  /*22a0*/  @!P6 IMAD.IADD R27, R27, 0x1, -R7.reuse ;  /* 0x000000011b1be824 */ /* 0x100fe200078e0a07 */
[----:B------:R-:W-:Y:S01]  /*22b0*/  ISETP.GE.AND P6, PT, R13, RZ, PT ;  /* 0x000000ff0d00720c */ /* 0x000fe20003fc6270 */
[----:B------:R-:W-:Y:S01]  /*22c0*/  @!P5 IMAD.IADD R28, R28, 0x1, -R7 ;  /* 0x000000011c1cd824 */ /* 0x000fe200078e0a07 */
[C---:B------:R-:W-:Y:S01]  /*22d0*/  ISETP.GT.U32.AND P5, PT, R7.reuse, R30, PT ;  /* 0x0000001e0700720c */ /* 0x040fe20003fa4070 */
[----:B------:R-:W-:Y:S01]  /*22e0*/  @!P0 IMAD.MOV R27, RZ, RZ, -R27 ;  /* 0x000000ffff1b8224 */ /* 0x000fe200078e0a1b */
[----:B------:R-:W-:Y:S01]  /*22f0*/  ISETP.GT.U32.AND P0, PT, R7, R32, PT ;  /* 0x000000200700720c */ /* 0x000fe20003f04070 */
[----:B------:R-:W-:Y:S01]  /*2300*/  IMAD.MOV.U32 R26, RZ, RZ, R28 ;  /* 0x000000ffff1a7224 */ /* 0x000fe200078e001c */
[----:B------:R-:W-:Y:S01]  /*2310*/  IABS R28, R13 ;  /* 0x0000000d001c7213 */ /* 0x000fe20000000000 */
[----:B------:R-:W-:-:S04]  /*2320*/  IMAD.HI.U32 R17, R9, R34, RZ ;  /* 0x0000002209117227 */ /* 0x000fc800078e00ff */
[----:B------:R-:W-:Y:S01]  /*2330*/  @!P1 IMAD.MOV R26, RZ, RZ, -R26 ;  /* 0x000000ffff1a9224 */ /* 0x000fe200078e0a1a */
[----:B------:R-:W-:Y:S01]  /*2340*/  ISETP.GT.U32.AND P1, PT, R7, R29, PT ;  /* 0x0000001d0700720c */ /* 0x000fe20003f24070 */
[----:B------:R-:W-:-:S04]  /*2350*/  IMAD.HI.U32 R13, R9, R28, RZ ;  /* 0x0000001c090d7227 */ /* 0x000fc800078e00ff */
[--C-:B------:R-:W-:Y:S02]  /*2360*/  @!P5 IMAD.IADD R30, R30, 0x1, -R7.reuse ;  /* 0x000000011e1ed824 */ /* 0x100fe400078e0a07 */
[----:B------:R-:W-:Y:S02]  /*2370*/  @!P0 IMAD.IADD R32, R32, 0x1, -R7 ;  /* 0x0000000120208824 */ /* 0x000fe400078e0a07 */
[----:B------:R-:W-:Y:S01]  /*2380*/  IMAD.MOV R17, RZ, RZ, -R17 ;  /* 0x000000ffff117224 */ /* 0x000fe200078e0a11 */
[C---:B------:R-:W-:Y:S01]  /*2390*/  ISETP.GT.U32.AND P5, PT, R7.reuse, R30, PT ;  /* 0x0000001e0700720c */ /* 0x040fe20003fa4070 */
[----:B------:R-:W-:Y:S01]  /*23a0*/  @!P3 IMAD.MOV R25, RZ, RZ, -R25 ;  /* 0x000000ffff19b224 */ /* 0x000fe200078e0a19 */
[C---:B------:R-:W-:Y:S01]  /*23b0*/  ISETP.GT.U32.AND P0, PT, R7.reuse, R32, PT ;  /* 0x000000200700720c */ /* 0x040fe20003f04070 */
[----:B------:R-:W-:Y:S01]  /*23c0*/  IMAD R34, R7, R17, R34 ;  /* 0x0000001107227224 */ /* 0x000fe200078e0222 */
[----:B------:R-:W-:Y:S01]  /*23d0*/  ISETP.GE.AND P3, PT, R31, RZ, PT ;  /* 0x000000ff1f00720c */ /* 0x000fe20003f66270 */
[----:B------:R-:W-:-:S02]  /*23e0*/  IMAD.MOV R31, RZ, RZ, -R13 ;  /* 0x000000ffff1f7224 */ /* 0x000fc400078e0a0d */
[----:B------:R-:W-:-:S04]  /*23f0*/  IMAD.HI.U32 R13, R9, R36, RZ ;  /* 0x00000024090d7227 */ /* 0x000fc800078e00ff */
[----:B------:R-:W-:-:S04]  /*2400*/  IMAD.HI.U32 R17, R9, R38, RZ ;  /* 0x0000002609117227 */ /* 0x000fc800078e00ff */
[--C-:B------:R-:W-:Y:S02]  /*2410*/  @!P1 IMAD.IADD R29, R29, 0x1, -R7.reuse ;  /* 0x000000011d1d9824 */ /* 0x100fe400078e0a07 */
[----:B------:R-:W-:Y:S01]  /*2420*/  @!P5 IMAD.IADD R30, R30, 0x1, -R7 ;  /* 0x000000011e1ed824 */ /* 0x000fe200078e0a07 */
[----:B------:R-:W-:Y:S01]  /*2430*/  ISETP.GE.AND P5, PT, R33, RZ, PT ;  /* 0x000000ff2100720c */ /* 0x000fe20003fa6270 */
[----:B------:R-:W-:Y:S01]  /*2440*/  IMAD.MOV R13, RZ, RZ, -R13 ;  /* 0x000000ffff0d7224 */ /* 0x000fe200078e0a0d */
[C---:B------:R-:W-:Y:S01]  /*2450*/  ISETP.GT.U32.AND P1, PT, R7.reuse, R29, PT ;  /* 0x0000001d0700720c */ /* 0x040fe20003f24070 */
[----:B------:R-:W-:Y:S02]  /*2460*/  IMAD.MOV R17, RZ, RZ, -R17 ;  /* 0x000000ffff117224 */ /* 0x000fe400078e0a11 */
[----:B------:R-:W-:Y:S02]  /*2470*/  @!P0 IMAD.IADD R32, R32, 0x1, -R7 ;  /* 0x0000000120208824 */ /* 0x000fe400078e0a07 */
[----:B------:R-:W-:-:S02]  /*2480*/  IMAD R31, R7, R31, R28 ;  /* 0x0000001f071f7224 */ /* 0x000fc400078e021c */
[----:B------:R-:W-:Y:S02]  /*2490*/  IMAD.MOV.U32 R28, RZ, RZ, R30 ;  /* 0x000000ffff1c7224 */ /* 0x000fe400078e001e */
[C---:B------:R-:W-:Y:S02]  /*24a0*/  IMAD R33, R7.reuse, R13, R36 ;  /* 0x0000000d07217224 */ /* 0x040fe400078e0224 */
[C---:B------:R-:W-:Y:S01]  /*24b0*/  IMAD R36, R7.reuse, R17, R38 ;  /* 0x0000001107247224 */ /* 0x040fe200078e0226 */
[----:B------:R-:W-:Y:S01]  /*24c0*/  IABS R38, R39 ;  /* 0x0000002700267213 */ /* 0x000fe20000000000 */
[----:B------:R-:W-:Y:S01]  /*24d0*/  IMAD.MOV.U32 R30, RZ, RZ, R32 ;  /* 0x000000ffff1e7224 */ /* 0x000fe200078e0020 */
[C---:B------:R-:W-:Y:S01]  /*24e0*/  ISETP.GT.U32.AND P0, PT, R7.reuse, R33, PT ;  /* 0x000000210700720c */ /* 0x040fe20003f04070 */
[----:B------:R-:W-:Y:S01]  /*24f0*/  @!P2 IMAD.MOV R28, RZ, RZ, -R28 ;  /* 0x000000ffff1ca224 */ /* 0x000fe200078e0a1c */
[C---:B------:R-:W-:Y:S01]  /*2500*/  ISETP.GT.U32.AND P2, PT, R7.reuse, R34, PT ;  /* 0x000000220700720c */ /* 0x040fe20003f44070 */
[----:B------:R-:W-:Y:S01]  /*2510*/  @!P3 IMAD.MOV R30, RZ, RZ, -R30 ;  /* 0x000000ffff1eb224 */ /* 0x000fe200078e0a1e */
[----:B------:R-:W-:Y:S01]  /*2520*/  ISETP.GT.U32.AND P3, PT, R7, R36, PT ;  /* 0x000000240700720c */ /* 0x000fe20003f64070 */
[----:B------:R-:W-:Y:S01]  /*2530*/  @!P1 IMAD.IADD R29, R29, 0x1, -R7 ;  /* 0x000000011d1d9824 */ /* 0x000fe200078e0a07 */
[----:B------:R-:W-:Y:S01]  /*2540*/  ISETP.GT.U32.AND P1, PT, R7, R31, PT ;  /* 0x0000001f0700720c */ /* 0x000fe20003f24070 */
[----:B------:R-:W-:-:S04]  /*2550*/  IMAD.HI.U32 R13, R9, R38, RZ ;  /* 0x00000026090d7227 */ /* 0x000fc800078e00ff */
[----:B------:R-:W-:Y:S02]  /*2560*/  IMAD.MOV R13, RZ, RZ, -R13 ;  /* 0x000000ffff0d7224 */ /* 0x000fe400078e0a0d */
[----:B------:R-:W-:Y:S01]  /*2570*/  @!P4 IMAD.MOV R29, RZ, RZ, -R29 ;  /* 0x000000ffff1dc224 */ /* 0x000fe200078e0a1d */
[----:B------:R-:W-:Y:S01]  /*2580*/  ISETP.GE.AND P4, PT, R35, RZ, PT ;  /* 0x000000ff2300720c */ /* 0x000fe20003f86270 */
[--C-:B------:R-:W-:Y:S02]  /*2590*/  @!P2 IMAD.IADD R34, R34, 0x1, -R7.reuse ;  /* 0x000000012222a824 */ /* 0x100fe400078e0a07 */
[----:B------:R-:W-:Y:S02]  /*25a0*/  @!P3 IMAD.IADD R36, R36, 0x1, -R7 ;  /* 0x000000012424b824 */ /* 0x000fe400078e0a07 */
[C---:B------:R-:W-:Y:S01]  /*25b0*/  IMAD R35, R7.reuse, R13, R38 ;  /* 0x0000000d07237224 */ /* 0x040fe200078e0226 */
[----:B------:R-:W-:Y:S01]  /*25c0*/  ISETP.GT.U32.AND P2, PT, R7, R34, PT ;  /* 0x000000220700720c */ /* 0x000fe20003f44070 */
[----:B------:R-:W-:Y:S01]  /*25d0*/  IMAD.HI.U32 R13, R9, R40, RZ ;  /* 0x00000028090d7227 */ /* 0x000fe200078e00ff */
[----:B------:R-:W-:-:S03]  /*25e0*/  ISETP.GT.U32.AND P3, PT, R7, R36, PT ;  /* 0x000000240700720c */ /* 0x000fc60003f64070 */
[----:B------:R-:W-:Y:S02]  /*25f0*/  @!P1 IMAD.IADD R31, R31, 0x1, -R7 ;  /* 0x000000011f1f9824 */ /* 0x000fe400078e0a07 */
[----:B------:R-:W-:Y:S02]  /*2600*/  IMAD.MOV R13, RZ, RZ, -R13 ;  /* 0x000000ffff0d7224 */ /* 0x000fe400078e0a0d */
[--C-:B------:R-:W-:Y:S01]  /*2610*/  @!P0 IMAD.IADD R33, R33, 0x1, -R7.reuse ;  /* 0x0000000121218824 */ /* 0x100fe200078e0a07 */
[C---:B------:R-:W-:Y:S01]  /*2620*/  ISETP.GT.U32.AND P1, PT, R7.reuse, R31, PT ;  /* 0x0000001f0700720c */ /* 0x040fe20003f24070 */
[C---:B------:R-:W-:Y:S01]  /*2630*/  IMAD R38, R7.reuse, R13, R40 ;  /* 0x0000000d07267224 */ /* 0x040fe200078e0228 */
[----:B------:R-:W-:Y:S01]  /*2640*/  LOP3.LUT R13, R8, 0x52, RZ, 0xfc, !PT ;  /* 0x00000052080d7812 */ /* 0x000fe200078efcff */
[--C-:B------:R-:W-:Y:S01]  /*2650*/  @!P2 IMAD.IADD R34, R34, 0x1, -R7.reuse ;  /* 0x000000012222a824 */ /* 0x100fe200078e0a07 */
[C---:B------:R-:W-:Y:S01]  /*2660*/  ISETP.GT.U32.AND P0, PT, R7.reuse, R33, PT ;  /* 0x000000210700720c */ /* 0x040fe20003f04070 */
[----:B------:R-:W-:Y:S01]  /*2670*/  @!P3 IMAD.IADD R36, R36, 0x1, -R7 ;  /* 0x000000012424b824 */ /* 0x000fe200078e0a07 */
[----:B------:R-:W-:Y:S01]  /*2680*/  ISETP.GT.U32.AND P2, PT, R7, R35, PT ;  /* 0x000000230700720c */ /* 0x000fe20003f44070 */
[----:B------:R-:W-:Y:S01]  /*2690*/  IMAD.HI.U32 R17, R9, R42, RZ ;  /* 0x0000002a09117227 */ /* 0x000fe200078e00ff */
[----:B------:R-:W-:-:S02]  /*26a0*/  ISETP.GT.U32.AND P3, PT, R7, R38, PT ;  /* 0x000000260700720c */ /* 0x000fc40003f64070 */
[----:B------:R-:W-:Y:S01]  /*26b0*/  IABS R40, R13 ;  /* 0x0000000d00287213 */ /* 0x000fe20000000000 */
[----:B------:R-:W-:Y:S02]  /*26c0*/  IMAD.MOV R17, RZ, RZ, -R17 ;  /* 0x000000ffff117224 */ /* 0x000fe400078e0a11 */
[--C-:B------:R-:W-:Y:S01]  /*26d0*/  @!P1 IMAD.IADD R31, R31, 0x1, -R7.reuse ;  /* 0x000000011f1f9824 */ /* 0x100fe200078e0a07 */
[----:B------:R-:W-:Y:S01]  /*26e0*/  ISETP.GE.AND P1, PT, R37, RZ, PT ;  /* 0x000000ff2500720c */ /* 0x000fe20003f26270 */
[----:B------:R-:W-:Y:S01]  /*26f0*/  IMAD R37, R7, R17, R42 ;  /* 0x0000001107257224 */ /* 0x000fe200078e022a */
[C---:B------:R-:W-:Y:S01]  /*2700*/  LOP3.LUT R17, R8.reuse, 0x50, RZ, 0xfc, !PT ;  /* 0x0000005008117812 */ /* 0x040fe200078efcff */
[--C-:B------:R-:W-:Y:S01]  /*2710*/  @!P0 IMAD.IADD R33, R33, 0x1, -R7.reuse ;  /* 0x0000000121218824 */ /* 0x100fe200078e0a07 */
[----:B------:R-:W-:Y:S01]  /*2720*/  ISETP.GE.AND P0, PT, R43, RZ, PT ;  /* 0x000000ff2b00720c */ /* 0x000fe20003f06270 */
[--C-:B------:R-:W-:Y:S01]  /*2730*/  @!P2 IMAD.IADD R35, R35, 0x1, -R7.reuse ;  /* 0x000000012323a824 */ /* 0x100fe200078e0a07 */
[----:B------:R-:W-:Y:S01]  /*2740*/  LOP3.LUT R43, R8, 0x4c, RZ, 0xfc, !PT ;  /* 0x0000004c082b7812 */ /* 0x000fe200078efcff */
[----:B------:R-:W-:-:S02]  /*2750*/  @!P3 IMAD.IADD R38, R38, 0x1, -R7 ;  /* 0x000000012626b824 */ /* 0x000fc400078e0a07 */
[----:B------:R-:W-:Y:S01]  /*2760*/  IMAD.MOV.U32 R32, RZ, RZ, R34 ;  /* 0x000000ffff207224 */ /* 0x000fe200078e0022 */
[----:B------:R-:W-:Y:S01]  /*2770*/  ISETP.GT.U32.AND P2, PT, R7, R35, PT ;  /* 0x000000230700720c */ /* 0x000fe20003f44070 */
[----:B------:R-:W-:Y:S01]  /*2780*/  IMAD.MOV.U32 R34, RZ, RZ, R36 ;  /* 0x000000ffff227224 */ /* 0x000fe200078e0024 */
[----:B------:R-:W-:Y:S01]  /*2790*/  IABS R36, R17 ;  /* 0x0000001100247213 */ /* 0x000fe20000000000 */
[----:B------:R-:W-:Y:S01]  /*27a0*/  @!P4 IMAD.MOV R33, RZ, RZ, -R33 ;  /* 0x000000ffff21c224 */ /* 0x000fe200078e0a21 */
[----:B------:R-:W-:Y:S01]  /*27b0*/  ISETP.GE.AND P4, PT, R13, RZ, PT ;  /* 0x000000ff0d00720c */ /* 0x000fe20003f86270 */
[----:B------:R-:W-:Y:S01]  /*27c0*/  IMAD.HI.U32 R13, R9, R40, RZ ;  /* 0x00000028090d7227 */ /* 0x000fe200078e00ff */
[----:B------:R-:W-:Y:S02]  /*27d0*/  ISETP.GT.U32.AND P3, PT, R7, R38, PT ;  /* 0x000000260700720c */ /* 0x000fe40003f64070 */
[----:B------:R-:W-:Y:S01]  /*27e0*/  IABS R44, R43 ;  /* 0x0000002b002c7213 */ /* 0x000fe20000000000 */
[----:B------:R-:W-:Y:S01]  /*27f0*/  @!P6 IMAD.MOV R31, RZ, RZ, -R31 ;  /* 0x000000ffff1fe224 */ /* 0x000fe200078e0a1f */
[----:B------:R-:W-:Y:S01]  /*2800*/  ISETP.GE.AND P6, PT, R39, RZ, PT ;  /* 0x000000ff2700720c */ /* 0x000fe20003fc6270 */
[----:B------:R-:W-:Y:S01]  /*2810*/  @!P1 IMAD.MOV R34, RZ, RZ, -R34 ;  /* 0x000000ffff229224 */ /* 0x000fe200078e0a22 */
[----:B------:R-:W-:Y:S01]  /*2820*/  ISETP.GE.AND P1, PT, R17, RZ, PT ;  /* 0x000000ff1100720c */ /* 0x000fe20003f26270 */
[----:B------:R-:W-:-:S04]  /*2830*/  IMAD.HI.U32 R17, R9, R36, RZ ;  /* 0x0000002409117227 */ /* 0x000fc800078e00ff */
[----:B------:R-:W-:Y:S02]  /*2840*/  IMAD.MOV R13, RZ, RZ, -R13 ;  /* 0x000000ffff0d7224 */ /* 0x000fe400078e0a0d */
[----:B------:R-:W-:Y:S02]  /*2850*/  IMAD.MOV R17, RZ, RZ, -R17 ;  /* 0x000000ffff117224 */ /* 0x000fe400078e0a11 */
[----:B------:R-:W-:Y:S02]  /*2860*/  IMAD R40, R7, R13, R40 ;  /* 0x0000000d07287224 */ /* 0x000fe400078e0228 */
[--C-:B------:R-:W-:Y:S01]  /*2870*/  @!P2 IMAD.IADD R35, R35, 0x1, -R7.reuse ;  /* 0x000000012323a824 */ /* 0x100fe200078e0a07 */
[C---:B------:R-:W-:Y:S01]  /*2880*/  ISETP.GT.U32.AND P2, PT, R7.reuse, R37, PT ;  /* 0x000000250700720c */ /* 0x040fe20003f44070 */
[C---:B------:R-:W-:Y:S02]  /*2890*/  IMAD R39, R7.reuse, R17, R36 ;  /* 0x0000001107277224 */ /* 0x040fe400078e0224 */
[----:B------:R-:W-:Y:S01]  /*28a0*/  @!P3 IMAD.IADD R38, R38, 0x1, -R7 ;  /* 0x000000012626b824 */ /* 0x000fe200078e0a07 */
[C---:B------:R-:W-:Y:S01]  /*28b0*/  ISETP.GT.U32.AND P3, PT, R7.reuse, R40, PT ;  /* 0x000000280700720c */ /* 0x040fe20003f64070 */
[----:B------:R-:W-:Y:S01]  /*28c0*/  @!P6 IMAD.MOV R35, RZ, RZ, -R35 ;  /* 0x000000ffff23e224 */ /* 0x000fe200078e0a23 */
[----:B------:R-:W-:Y:S01]  /*28d0*/  ISETP.GT.U32.AND P6, PT, R7, R39, PT ;  /* 0x000000270700720c */ /* 0x000fe20003fc4070 */
[----:B------:R-:W-:Y:S01]  /*28e0*/  @!P5 IMAD.MOV R32, RZ, RZ, -R32 ;  /* 0x000000ffff20d224 */ /* 0x000fe200078e0a20 */
[----:B------:R-:W-:Y:S01]  /*28f0*/  ISETP.GE.AND P5, PT, R41, RZ, PT ;  /* 0x000000ff2900720c */ /* 0x000fe20003fa6270 */
[----:B------:R-:W-:Y:S01]  /*2900*/  IMAD.HI.U32 R17, R9, R44, RZ ;  /* 0x0000002c09117227 */ /* 0x000fe200078e00ff */
[----:B------:R-:W-:-:S03]  /*2910*/  LOP3.LUT R41, R8, 0x4e, RZ, 0xfc, !PT ;  /* 0x0000004e08297812 */ /* 0x000fc600078efcff */
[----:B------:R-:W-:Y:S01]  /*2920*/  IMAD.MOV.U32 R36, RZ, RZ, R38 ;  /* 0x000000ffff247224 */ /* 0x000fe200078e0026 */
[----:B------:R-:W-:Y:S01]  /*2930*/  IABS R42, R41 ;  /* 0x00000029002a7213 */ /* 0x000fe20000000000 */
[--C-:B------:R-:W-:Y:S02]  /*2940*/  @!P2 IMAD.IADD R37, R37, 0x1, -R7.reuse ;  /* 0x000000012525a824 */ /* 0x100fe400078e0a07 */
[--C-:B------:R-:W-:Y:S02]  /*2950*/  @!P3 IMAD.IADD R40, R40, 0x1, -R7.reuse ;  /* 0x000000012828b824 */ /* 0x100fe400078e0a07 */
[----:B------:R-:W-:Y:S01]  /*2960*/  @!P6 IMAD.IADD R39, R39, 0x1, -R7 ;  /* 0x000000012727e824 */ /* 0x000fe200078e0a07 */
[----:B------:R-:W-:Y:S01]  /*2970*/  ISETP.GT.U32.AND P2, PT, R7, R37, PT ;  /* 0x000000250700720c */ /* 0x000fe20003f44070 */
[----:B------:R-:W-:Y:S01]  /*2980*/  IMAD.HI.U32 R13, R9, R42, RZ ;  /* 0x0000002a090d7227 */ /* 0x000fe200078e00ff */
[C---:B------:R-:W-:Y:S02]  /*2990*/  ISETP.GT.U32.AND P3, PT, R7.reuse, R40, PT ;  /* 0x000000280700720c */ /* 0x040fe40003f64070 */
[----:B------:R-:W-:Y:S01]  /*29a0*/  ISETP.GT.U32.AND P6, PT, R7, R39, PT ;  /* 0x000000270700720c */ /* 0x000fe20003fc4070 */
[----:B------:R-:W-:-:S02]  /*29b0*/  IMAD.MOV R17, RZ, RZ, -R17 ;  /* 0x000000ffff117224 */ /* 0x000fc400078e0a11 */
[----:B------:R-:W-:Y:S02]  /*29c0*/  IMAD.MOV R13, RZ, RZ, -R13 ;  /* 0x000000ffff0d7224 */ /* 0x000fe400078e0a0d */
[----:B------:R-:W-:Y:S01]  /*29d0*/  @!P5 IMAD.MOV R36, RZ, RZ, -R36 ;  /* 0x000000ffff24d224 */ /* 0x000fe200078e0a24 */
[----:B------:R-:W-:Y:S01]  /*29e0*/  ISETP.GE.AND P5, PT, R41, RZ, PT ;  /* 0x000000ff2900720c */ /* 0x000fe20003fa6270 */
[C---:B------:R-:W-:Y:S01]  /*29f0*/  IMAD R41, R7.reuse, R17, R44 ;  /* 0x0000001107297224 */ /* 0x040fe200078e022c */
[----:B------:R-:W-:Y:S01]  /*2a00*/  IABS R44, R47 ;  /* 0x0000002f002c7213 */ /* 0x000fe20000000000 */
[----:B------:R-:W-:Y:S02]  /*2a10*/  IMAD R42, R7, R13, R42 ;  /* 0x0000000d072a7224 */ /* 0x000fe400078e022a */
[----:B------:R-:W-:Y:S02]  /*2a20*/  @!P3 IMAD.IADD R40, R40, 0x1, -R7 ;  /* 0x000000012828b824 */ /* 0x000fe400078e0a07 */
[----:B------:R-:W-:Y:S01]  /*2a30*/  IMAD.HI.U32 R13, R9, R44, RZ ;  /* 0x0000002c090d7227 */ /* 0x000fe200078e00ff */
[----:B------:R-:W-:-:S03]  /*2a40*/  ISETP.GT.U32.AND P3, PT, R7, R42, PT ;  /* 0x0000002a0700720c */ /* 0x000fc60003f64070 */
[----:B------:R-:W-:Y:S01]  /*2a50*/  @!P6 IMAD.IADD R39, R39, 0x1, -R7 ;  /* 0x000000012727e824 */ /* 0x000fe200078e0a07 */
[----:B------:R-:W-:Y:S01]  /*2a60*/  ISETP.GT.U32.AND P6, PT, R7, R41, PT ;  /* 0x000000290700720c */ /* 0x000fe20003fc4070 */
[----:B------:R-:W-:Y:S02]  /*2a70*/  IMAD.MOV R38, RZ, RZ, -R13 ;  /* 0x000000ffff267224 */ /* 0x000fe400078e0a0d */
[----:B------:R-:W-:-:S04]  /*2a80*/  IMAD.HI.U32 R13, R9, R46, RZ ;  /* 0x0000002e090d7227 */ /* 0x000fc800078e00ff */
[----:B------:R-:W-:Y:S01]  /*2a90*/  @!P2 IMAD.IADD R37, R37, 0x1, -R7 ;  /* 0x000000012525a824 */ /* 0x000fe200078e0a07 */
[----:B------:R-:W-:Y:S01]  /*2aa0*/  ISETP.GE.AND P2, PT, R43, RZ, PT ;  /* 0x000000ff2b00720c */ /* 0x000fe20003f46270 */
[C---:B------:R-:W-:Y:S02]  /*2ab0*/  IMAD R44, R7.reuse, R38, R44 ;  /* 0x00000026072c7224 */ /* 0x040fe400078e022c */
[----:B------:R-:W-:Y:S02]  /*2ac0*/  IMAD.MOV R43, RZ, RZ, -R13 ;  /* 0x000000ffff2b7224 */ /* 0x000fe400078e0a0d */
[--C-:B------:R-:W-:Y:S01]  /*2ad0*/  @!P3 IMAD.IADD R42, R42, 0x1, -R7.reuse ;  /* 0x000000012a2ab824 */ /* 0x100fe200078e0a07 */
[C---:B------:R-:W-:Y:S01]  /*2ae0*/  ISETP.GT.U32.AND P3, PT, R7.reuse, R44, PT ;  /* 0x0000002c0700720c */ /* 0x040fe20003f64070 */
[----:B------:R-:W-:Y:S02]  /*2af0*/  IMAD R43, R7, R43, R46 ;  /* 0x0000002b072b7224 */ /* 0x000fe400078e022e */
[----:B------:R-:W-:-:S02]  /*2b00*/  @!P6 IMAD.IADD R41, R41, 0x1, -R7 ;  /* 0x000000012929e824 */ /* 0x000fc400078e0a07 */
[----:B------:R-:W-:Y:S01]  /*2b10*/  IMAD.HI.U32 R17, R9, R48, RZ ;  /* 0x0000003009117227 */ /* 0x000fe200078e00ff */
[----:B------:R-:W-:-:S03]  /*2b20*/  ISETP.GT.U32.AND P6, PT, R7, R43, PT ;  /* 0x0000002b0700720c */ /* 0x000fc60003fc4070 */
[----:B------:R-:W-:-:S04]  /*2b30*/  IMAD.HI.U32 R13, R9, R52, RZ ;  /* 0x00000034090d7227 */ /* 0x000fc800078e00ff */
[----:B------:R-:W-:Y:S02]  /*2b40*/  IMAD.MOV R17, RZ, RZ, -R17 ;  /* 0x000000ffff117224 */ /* 0x000fe400078e0a11 */
[----:B------:R-:W-:-:S04]  /*2b50*/  IMAD.HI.U32 R38, R9, R50, RZ ;  /* 0x0000003209267227 */ /* 0x000fc800078e00ff */
[----:B------:R-:W-:Y:S02]  /*2b60*/  IMAD.MOV R13, RZ, RZ, -R13 ;  /* 0x000000ffff0d7224 */ /* 0x000fe400078e0a0d */
[C---:B------:R-:W-:Y:S02]  /*2b70*/  IMAD R46, R7.reuse, R17, R48 ;  /* 0x00000011072e7224 */ /* 0x040fe400078e0230 */
[----:B------:R-:W-:Y:S02]  /*2b80*/  IMAD.MOV R38, RZ, RZ, -R38 ;  /* 0x000000ffff267224 */ /* 0x000fe400078e0a26 */
[C---:B------:R-:W-:Y:S01]  /*2b90*/  IMAD R48, R7.reuse, R13, R52 ;  /* 0x0000000d07307224 */ /* 0x040fe200078e0234 */
[----:B------:R-:W-:Y:S01]  /*2ba0*/  IABS R13, R55 ;  /* 0x00000037000d7213 */ /* 0x000fe20000000000 */
[----:B------:R-:W-:Y:S01]  /*2bb0*/  @!P3 IMAD.IADD R44, R44, 0x1, -R7 ;  /* 0x000000012c2cb824 */ /* 0x000fe200078e0a07 */
[C---:B------:R-:W-:Y:S01]  /*2bc0*/  ISETP.GT.U32.AND P3, PT, R7.reuse, R41, PT ;  /* 0x000000290700720c */ /* 0x040fe20003f64070 */
[----:B------:R-:W-:Y:S01]  /*2bd0*/  @!P0 IMAD.MOV R37, RZ, RZ, -R37 ;  /* 0x000000ffff258224 */ /* 0x000fe200078e0a25 */
[C---:B------:R-:W-:Y:S01]  /*2be0*/  ISETP.GT.U32.AND P0, PT, R7.reuse, R42, PT ;  /* 0x0000002a0700720c */ /* 0x040fe20003f04070 */
[----:B------:R-:W-:Y:S01]  /*2bf0*/  IMAD R45, R7, R38, R50 ;  /* 0x00000026072d7224 */ /* 0x000fe200078e0232 */
[----:B------:R-:W-:Y:S01]  /*2c00*/  IABS R50, R56 ;  /* 0x0000003800327213 */ /* 0x000fe20000000000 */
[----:B------:R-:W-:Y:S01]  /*2c10*/  @!P6 IMAD.IADD R43, R43, 0x1, -R7 ;  /* 0x000000012b2be824 */ /* 0x000fe200078e0a07 */
[----:B------:R-:W-:Y:S01]  /*2c20*/  ISETP.GT.U32.AND P6, PT, R7, R44, PT ;  /* 0x0000002c0700720c */ /* 0x000fe20003fc4070 */
[----:B------:R-:W-:-:S02]  /*2c30*/  IMAD.MOV.U32 R38, RZ, RZ, R40 ;  /* 0x000000ffff267224 */ /* 0x000fc400078e0028 */
[----:B------:R-:W-:Y:S01]  /*2c40*/  @!P1 IMAD.MOV R39, RZ, RZ, -R39 ;  /* 0x000000ffff279224 */ /* 0x000fe200078e0a27 */
[C---:B------:R-:W-:Y:S01]  /*2c50*/  ISETP.GT.U32.AND P1, PT, R7.reuse, R46, PT ;  /* 0x0000002e0700720c */ /* 0x040fe20003f24070 */
[----:B------:R-:W-:Y:S02]  /*2c60*/  IMAD.MOV.U32 R40, RZ, RZ, R13 ;  /* 0x000000ffff287224 */ /* 0x000fe400078e000d */
[----:B------:R-:W-:Y:S01]  /*2c70*/  @!P4 IMAD.MOV R38, RZ, RZ, -R38 ;  /* 0x000000ffff26c224 */ /* 0x000fe200078e0a26 */
[----:B------:R-:W-:Y:S01]  /*2c80*/  ISETP.GT.U32.AND P4, PT, R7, R43, PT ;  /* 0x0000002b0700720c */ /* 0x000fe20003f84070 */
[----:B------:R-:W-:-:S04]  /*2c90*/  IMAD.HI.U32 R13, R9, R40, RZ ;  /* 0x00000028090d7227 */ /* 0x000fc800078e00ff */
[----:B------:R-:W-:Y:S02]  /*2ca0*/  IMAD.MOV R13, RZ, RZ, -R13 ;  /* 0x000000ffff0d7224 */ /* 0x000fe400078e0a0d */
[--C-:B------:R-:W-:Y:S01]  /*2cb0*/  @!P0 IMAD.IADD R42, R42, 0x1, -R7.reuse ;  /* 0x000000012a2a8824 */ /* 0x100fe200078e0a07 */
[----:B------:R-:W-:Y:S01]  /*2cc0*/  ISETP.GT.U32.AND P0, PT, R7, R45, PT ;  /* 0x0000002d0700720c */ /* 0x000fe20003f04070 */
[--C-:B------:R-:W-:Y:S01]  /*2cd0*/  @!P3 IMAD.IADD R41, R41, 0x1, -R7.reuse ;  /* 0x000000012929b824 */ /* 0x100fe200078e0a07 */
[----:B------:R-:W-:Y:S01]  /*2ce0*/  ISETP.GE.AND P3, PT, R47, RZ, PT ;  /* 0x000000ff2f00720c */ /* 0x000fe20003f66270 */
[--C-:B------:R-:W-:Y:S01]  /*2cf0*/  @!P6 IMAD.IADD R44, R44, 0x1, -R7.reuse ;  /* 0x000000012c2ce824 */ /* 0x100fe200078e0a07 */
[C---:B------:R-:W-:Y:S01]  /*2d00*/  ISETP.GT.U32.AND P6, PT, R7.reuse, R48, PT ;  /* 0x000000300700720c */ /* 0x040fe20003fc4070 */
[----:B------:R-:W-:Y:S02]  /*2d10*/  IMAD R47, R7, R13, R40 ;  /* 0x0000000d072f7224 */ /* 0x000fe400078e0228 */
[----:B------:R-:W-:Y:S01]  /*2d20*/  @!P1 IMAD.IADD R46, R46, 0x1, -R7 ;  /* 0x000000012e2e9824 */ /* 0x000fe200078e0a07 */
[----:B------:R-:W-:Y:S01]  /*2d30*/  ISETP.GE.AND P1, PT, R51, RZ, PT ;  /* 0x000000ff3300720c */ /* 0x000fe20003f26270 */
[----:B------:R-:W-:Y:S01]  /*2d40*/  IMAD.MOV.U32 R40, RZ, RZ, R42 ;  /* 0x000000ffff287224 */ /* 0x000fe200078e002a */
[----:B------:R-:W-:Y:S01]  /*2d50*/  LOP3.LUT R51, R8, 0x34, RZ, 0xfc, !PT ;  /* 0x0000003408337812 */ /* 0x000fe200078efcff */
[----:B------:R-:W-:-:S03]  /*2d60*/  IMAD.HI.U32 R17, R9, R50, RZ ;  /* 0x0000003209117227 */ /* 0x000fc600078e00ff */
[----:B------:R-:W-:Y:S01]  /*2d70*/  IABS R58, R51 ;  /* 0x00000033003a7213 */ /* 0x000fe20000000000 */
[----:B------:R-:W-:Y:S01]  /*2d80*/  @!P5 IMAD.MOV R40, RZ, RZ, -R40 ;  /* 0x000000ffff28d224 */ /* 0x000fe200078e0a28 */
[----:B------:R-:W-:Y:S01]  /*2d90*/  ISETP.GT.U32.AND P5, PT, R7, R46, PT ;  /* 0x0000002e0700720c */ /* 0x000fe20003fa4070 */
[----:B------:R-:W-:Y:S02]  /*2da0*/  IMAD.MOV R17, RZ, RZ, -R17 ;  /* 0x000000ffff117224 */ /* 0x000fe400078e0a11 */
[--C-:B------:R-:W-:Y:S01]  /*2db0*/  @!P4 IMAD.IADD R43, R43, 0x1, -R7.reuse ;  /* 0x000000012b2bc824 */ /* 0x100fe200078e0a07 */
[----:B------:R-:W-:Y:S01]  /*2dc0*/  ISETP.GE.AND P4, PT, R49, RZ, PT ;  /* 0x000000ff3100720c */ /* 0x000fe20003f86270 */
[--C-:B------:R-:W-:Y:S01]  /*2dd0*/  @!P0 IMAD.IADD R45, R45, 0x1, -R7.reuse ;  /* 0x000000012d2d8824 */ /* 0x100fe200078e0a07 */
[----:B------:R-:W-:Y:S01]  /*2de0*/  ISETP.GE.AND P0, PT, R53, RZ, PT ;  /* 0x000000ff3500720c */ /* 0x000fe20003f06270 */
[----:B------:R-:W-:Y:S01]  /*2df0*/  @!P6 IMAD.IADD R48, R48, 0x1, -R7 ;  /* 0x000000013030e824 */ /* 0x000fe200078e0a07 */
[C---:B------:R-:W-:Y:S01]  /*2e00*/  LOP3.LUT R49, R8.reuse, 0x3a, RZ, 0xfc, !PT ;  /* 0x0000003a08317812 */ /* 0x040fe200078efcff */
[C---:B------:R-:W-:Y:S01]  /*2e10*/  IMAD R50, R7.reuse, R17, R50 ;  /* 0x0000001107327224 */ /* 0x040fe200078e0232 */
[C---:B------:R-:W-:Y:S01]  /*2e20*/  ISETP.GT.U32.AND P6, PT, R7.reuse, R45, PT ;  /* 0x0000002d0700720c */ /* 0x040fe20003fc4070 */
[----:B------:R-:W-:Y:S01]  /*2e30*/  @!P2 IMAD.MOV R41, RZ, RZ, -R41 ;  /* 0x000000ffff29a224 */ /* 0x000fe200078e0a29 */
[----:B------:R-:W-:Y:S01]  /*2e40*/  LOP3.LUT R17, R8, 0x3c, RZ, 0xfc, !PT ;  /* 0x0000003c08117812 */ /* 0x000fe200078efcff */
[----:B------:R-:W-:Y:S01]  /*2e50*/  IMAD.MOV.U32 R42, RZ, RZ, R44 ;  /* 0x000000ffff2a7224 */ /* 0x000fe200078e002c */
[C---:B------:R-:W-:Y:S01]  /*2e60*/  ISETP.GT.U32.AND P2, PT, R7.reuse, R48, PT ;  /* 0x000000300700720c */ /* 0x040fe20003f44070 */
[----:B------:R-:W-:Y:S01]  /*2e70*/  @!P5 IMAD.IADD R46, R46, 0x1, -R7 ;  /* 0x000000012e2ed824 */ /* 0x000fe200078e0a07 */
[C---:B------:R-:W-:Y:S01]  /*2e80*/  ISETP.GT.U32.AND P5, PT, R7.reuse, R50, PT ;  /* 0x000000320700720c */ /* 0x040fe20003fa4070 */
[----:B------:R-:W-:Y:S01]  /*2e90*/  @!P3 IMAD.MOV R42, RZ, RZ, -R42 ;  /* 0x000000ffff2ab224 */ /* 0x000fe200078e0a2a */
[----:B------:R-:W-:Y:S01]  /*2ea0*/  ISETP.GT.U32.AND P3, PT, R7, R47, PT ;  /* 0x0000002f0700720c */ /* 0x000fe20003f64070 */
[----:B------:R-:W-:Y:S01]  /*2eb0*/  @!P4 IMAD.MOV R43, RZ, RZ, -R43 ;  /* 0x000000ffff2bc224 */ /* 0x000fe200078e0a2b */
[----:B------:R-:W-:Y:S01]  /*2ec0*/  IABS R52, R17 ;  /* 0x0000001100347213 */ /* 0x000fe20000000000 */
[----:B------:R-:W-:Y:S01]  /*2ed0*/  IMAD.MOV.U32 R44, RZ, RZ, R46 ;  /* 0x000000ffff2c7224 */ /* 0x000fe200078e002e */
[----:B------:R-:W-:Y:S01]  /*2ee0*/  ISETP.GE.AND P4, PT, R54, RZ, PT ;  /* 0x000000ff3600720c */ /* 0x000fe20003f86270 */
[----:B------:R-:W-:Y:S01]  /*2ef0*/  @!P6 IMAD.IADD R45, R45, 0x1, -R7 ;  /* 0x000000012d2de824 */ /* 0x000fe200078e0a07 */
[----:B------:R-:W-:Y:S01]  /*2f00*/  IABS R54, R49 ;  /* 0x0000003100367213 */ /* 0x000fe20000000000 */
[----:B------:R-:W-:Y:S01]  /*2f10*/  IMAD.HI.U32 R13, R9, R52, RZ ;  /* 0x00000034090d7227 */ /* 0x000fe200078e00ff */
[----:B------:R-:W-:-:S02]  /*2f20*/  ISETP.GE.AND P6, PT, R55, RZ, PT ;  /* 0x000000ff3700720c */ /* 0x000fc40003fc6270 */
[----:B------:R-:W-:Y:S01]  /*2f30*/  LOP3.LUT R55, R8, 0x30, RZ, 0xfc, !PT ;  /* 0x0000003008377812 */ /* 0x000fe200078efcff */
[----:B------:R-:W-:Y:S01]  /*2f40*/  @!P2 IMAD.IADD R48, R48, 0x1, -R7 ;  /* 0x000000013030a824 */ /* 0x000fe200078e0a07 */
[----:B------:R-:W-:Y:S01]  /*2f50*/  ISETP.GE.AND P2, PT, R56, RZ, PT ;  /* 0x000000ff3800720c */ /* 0x000fe20003f46270 */
[----:B------:R-:W-:Y:S02]  /*2f60*/  IMAD.MOV R13, RZ, RZ, -R13 ;  /* 0x000000ffff0d7224 */ /* 0x000fe400078e0a0d */
[----:B------:R-:W-:Y:S02]  /*2f70*/  @!P5 IMAD.IADD R50, R50, 0x1, -R7 ;  /* 0x000000013232d824 */ /* 0x000fe400078e0a07 */
[----:B------:R-:W-:Y:S01]  /*2f80*/  @!P0 IMAD.MOV R45, RZ, RZ, -R45 ;  /* 0x000000ffff2d8224 */ /* 0x000fe200078e0a2d */
[----:B------:R-:W-:Y:S01]  /*2f90*/  ISETP.GE.AND P0, PT, R49, RZ, PT ;  /* 0x000000ff3100720c */ /* 0x000fe20003f06270 */
[----:B------:R-:W-:Y:S01]  /*2fa0*/  @!P3 IMAD.IADD R47, R47, 0x1, -R7 ;  /* 0x000000012f2fb824 */ /* 0x000fe200078e0a07 */
[----:B------:R-:W-:Y:S01]  /*2fb0*/  ISETP.GE.AND P3, PT, R17, RZ, PT ;  /* 0x000000ff1100720c */ /* 0x000fe20003f66270 */
[C---:B------:R-:W-:Y:S01]  /*2fc0*/  IMAD R49, R7.reuse, R13, R52 ;  /* 0x0000000d07317224 */ /* 0x040fe200078e0234 */
[----:B------:R-:W-:Y:S01]  /*2fd0*/  ISETP.GT.U32.AND P5, PT, R7, R50, PT ;  /* 0x000000320700720c */ /* 0x000fe20003fa4070 */
[----:B------:R-:W-:Y:S01]  /*2fe0*/  IMAD.MOV.U32 R46, RZ, RZ, R48 ;  /* 0x000000ffff2e7224 */ /* 0x000fe200078e0030 */
[----:B------:R-:W-:Y:S01]  /*2ff0*/  LOP3.LUT R13, R8, 0x38, RZ, 0xfc, !PT ;  /* 0x00000038080d7812 */ /* 0x000fe200078efcff */
[----:B------:R-:W-:-:S04]  /*3000*/  IMAD.HI.U32 R17, R9, R54, RZ ;  /* 0x0000003609117227 */ /* 0x000fc800078e00ff */
[----:B------:R-:W-:Y:S01]  /*3010*/  @!P1 IMAD.MOV R44, RZ, RZ, -R44 ;  /* 0x000000ffff2c9224 */ /* 0x000fe200078e0a2c */
[C---:B------:R-:W-:Y:S01]  /*3020*/  ISETP.GT.U32.AND P1, PT, R7.reuse, R47, PT ;  /* 0x0000002f0700720c */ /* 0x040fe20003f24070 */
[----:B------:R-:W-:Y:S01]  /*3030*/  @!P4 IMAD.MOV R46, RZ, RZ, -R46 ;  /* 0x000000ffff2ec224 */ /* 0x000fe200078e0a2e */
[C---:B------:R-:W-:Y:S01]  /*3040*/  ISETP.GT.U32.AND P4, PT, R7.reuse, R49, PT ;  /* 0x000000310700720c */ /* 0x040fe20003f84070 */
[----:B------:R-:W-:Y:S02]  /*3050*/  IMAD.MOV R17, RZ, RZ, -R17 ;  /* 0x000000ffff117224 */ /* 0x000fe400078e0a11 */
[----:B------:R-:W-:Y:S02]  /*3060*/  @!P5 IMAD.IADD R50, R50, 0x1, -R7 ;  /* 0x000000013232d824 */ /* 0x000fe400078e0a07 */
[----:B------:R-:W-:Y:S01]  /*3070*/  IMAD R52, R7, R17, R54 ;  /* 0x0000001107347224 */ /* 0x000fe200078e0236 */
[----:B------:R-:W-:Y:S01]  /*3080*/  IABS R54, R13 ;  /* 0x0000000d00367213 */ /* 0x000fe20000000000 */
[----:B------:R-:W-:Y:S01]  /*3090*/  IMAD.MOV.U32 R48, RZ, RZ, R50 ;  /* 0x000000ffff307224 */ /* 0x000fe200078e0032 */
[----:B------:R-:W-:Y:S01]  /*30a0*/  LOP3.LUT R17, R8, 0x36, RZ, 0xfc, !PT ;  /* 0x0000003608117812 */ /* 0x000fe200078efcff */
[----:B------:R-:W-:Y:S01]  /*30b0*/  IMAD.HI.U32 R53, R9, R58, RZ ;  /* 0x0000003a09357227 */ /* 0x000fe200078e00ff */
[----:B------:R-:W-:-:S02]  /*30c0*/  ISETP.GT.U32.AND P5, PT, R7, R52, PT ;  /* 0x000000340700720c */ /* 0x000fc40003fa4070 */
[----:B------:R-:W-:Y:S01]  /*30d0*/  IABS R56, R17 ;  /* 0x0000001100387213 */ /* 0x000fe20000000000 */
[--C-:B------:R-:W-:Y:S01]  /*30e0*/  @!P1 IMAD.IADD R47, R47, 0x1, -R7.reuse ;  /* 0x000000012f2f9824 */ /* 0x100fe200078e0a07 */
[----:B------:R-:W-:Y:S01]  /*30f0*/  ISETP.GE.AND P1, PT, R13, RZ, PT ;  /* 0x000000ff0d00720c */ /* 0x000fe20003f26270 */
[----:B------:R-:W-:Y:S01]  /*3100*/  @!P4 IMAD.IADD R49, R49, 0x1, -R7 ;  /* 0x000000013131c824 */ /* 0x000fe200078e0a07 */
[----:B------:R-:W-:Y:S01]  /*3110*/  ISETP.GE.AND P4, PT, R17, RZ, PT ;  /* 0x000000ff1100720c */ /* 0x000fe20003f86270 */
[----:B------:R-:W-:Y:S02]  /*3120*/  @!P6 IMAD.MOV R47, RZ, RZ, -R47 ;  /* 0x000000ffff2fe224 */ /* 0x000fe400078e0a2f */
[----:B------:R-:W-:Y:S01]  /*3130*/  IMAD.HI.U32 R13, R9, R54, RZ ;  /* 0x00000036090d7227 */ /* 0x000fe200078e00ff */
[----:B------:R-:W-:-:S03]  /*3140*/  ISETP.GT.U32.AND P6, PT, R7, R49, PT ;  /* 0x000000310700720c */ /* 0x000fc60003fc4070 */
[----:B------:R-:W-:Y:S02]  /*3150*/  IMAD.MOV R13, RZ, RZ, -R13 ;  /* 0x000000ffff0d7224 */ /* 0x000fe400078e0a0d */
[----:B------:R-:W-:Y:S02]  /*3160*/  @!P5 IMAD.IADD R52, R52, 0x1, -R7 ;  /* 0x000000013434d824 */ /* 0x000fe400078e0a07 */
[----:B------:R-:W-:Y:S01]  /*3170*/  @!P2 IMAD.MOV R48, RZ, RZ, -R48 ;  /* 0x000000ffff30a224 */ /* 0x000fe200078e0a30 */
[----:B------:R-:W-:Y:S01]  /*3180*/  ISETP.GE.AND P2, PT, R51, RZ, PT ;  /* 0x000000ff3300720c */ /* 0x000fe20003f46270 */
[C---:B------:R-:W-:Y:S01]  /*3190*/  IMAD R51, R7.reuse, R13, R54 ;  /* 0x0000000d07337224 */ /* 0x040fe200078e0236 */
[----:B------:R-:W-:Y:S01]  /*31a0*/  ISETP.GT.U32.AND P5, PT, R7, R52, PT ;  /* 0x000000340700720c */ /* 0x000fe20003fa4070 */
[----:B------:R-:W-:-:S04]  /*31b0*/  IMAD.HI.U32 R17, R9, R56, RZ ;  /* 0x0000003809117227 */ /* 0x000fc800078e00ff */
[----:B------:R-:W-:Y:S01]  /*31c0*/  @!P6 IMAD.IADD R49, R49, 0x1, -R7 ;  /* 0x000000013131e824 */ /* 0x000fe200078e0a07 */
[C---:B------:R-:W-:Y:S01]  /*31d0*/  ISETP.GT.U32.AND P6, PT, R7.reuse, R51, PT ;  /* 0x000000330700720c */ /* 0x040fe20003fc4070 */
[----:B------:R-:W-:Y:S02]  /*31e0*/  IMAD.MOV R17, RZ, RZ, -R17 ;  /* 0x000000ffff117224 */ /* 0x000fe400078e0a11 */
[----:B------:R-:W-:Y:S02]  /*31f0*/  IMAD.MOV R53, RZ, RZ, -R53 ;  /* 0x000000ffff357224 */ /* 0x000fe400078e0a35 */
[C---:B------:R-:W-:Y:S01]  /*3200*/  IMAD R54, R7.reuse, R17, R56 ;  /* 0x0000001107367224 */ /* 0x040fe200078e0238 */
[----:B------:R-:W-:Y:S01]  /*3210*/  LOP3.LUT R17, R8, 0x32, RZ, 0xfc, !PT ;  /* 0x0000003208117812 */ /* 0x000fe200078efcff */
[----:B------:R-:W-:Y:S02]  /*3220*/  @!P5 IMAD.IADD R52, R52, 0x1, -R7 ;  /* 0x000000013434d824 */ /* 0x000fe400078e0a07 */
[C---:B------:R-:W-:Y:S01]  /*3230*/  IMAD R53, R7.reuse, R53, R58 ;  /* 0x0000003507357224 */ /* 0x040fe200078e023a */
[----:B------:R-:W-:Y:S01]  /*3240*/  ISETP.GT.U32.AND P5, PT, R7, R54, PT ;  /* 0x000000360700720c */ /* 0x000fe20003fa4070 */
[----:B------:R-:W-:Y:S01]  /*3250*/  @!P3 IMAD.MOV R49, RZ, RZ, -R49 ;  /* 0x000000ffff31b224 */ /* 0x000fe200078e0a31 */
[----:B------:R-:W-:Y:S01]  /*3260*/  IABS R56, R17 ;  /* 0x0000001100387213 */ /* 0x000fe20000000000 */
[----:B------:R-:W-:Y:S01]  /*3270*/  @!P6 IMAD.IADD R51, R51, 0x1, -R7 ;  /* 0x000000013333e824 */ /* 0x000fe200078e0a07 */
[----:B------:R-:W-:Y:S01]  /*3280*/  ISETP.GT.U32.AND P3, PT, R7, R53, PT ;  /* 0x000000350700720c */ /* 0x000fe20003f64070 */
[----:B------:R-:W-:Y:S01]  /*3290*/  IMAD.MOV.U32 R50, RZ, RZ, R52 ;  /* 0x000000ffff327224 */ /* 0x000fe200078e0034 */
[----:B------:R-:W-:Y:S01]  /*32a0*/  IABS R58, R55 ;  /* 0x00000037003a7213 */ /* 0x000fe20000000000 */
[----:B------:R-:W-:Y:S01]  /*32b0*/  IMAD.HI.U32 R13, R9, R56, RZ ;  /* 0x00000038090d7227 */ /* 0x000fe200078e00ff */
[----:B------:R-:W-:-:S03]  /*32c0*/  ISETP.GT.U32.AND P6, PT, R7, R51, PT ;  /* 0x000000330700720c */ /* 0x000fc60003fc4070 */
[----:B------:R-:W-:Y:S02]  /*32d0*/  IMAD.MOV R13, RZ, RZ, -R13 ;  /* 0x000000ffff0d7224 */ /* 0x000fe400078e0a0d */
[--C-:B------:R-:W-:Y:S02]  /*32e0*/  @!P5 IMAD.IADD R54, R54, 0x1, -R7.reuse ;  /* 0x000000013636d824 */ /* 0x100fe400078e0a07 */
[----:B------:R-:W-:Y:S02]  /*32f0*/  IMAD R56, R7, R13, R56 ;  /* 0x0000000d07387224 */ /* 0x000fe400078e0238 */
[--C-:B------:R-:W-:Y:S01]  /*3300*/  @!P3 IMAD.IADD R53, R53, 0x1, -R7.reuse ;  /* 0x000000013535b824 */ /* 0x100fe200078e0a07 */
[----:B------:R-:W-:Y:S01]  /*3310*/  ISETP.GT.U32.AND P5, PT, R7, R54, PT ;  /* 0x000000360700720c */ /* 0x000fe20003fa4070 */
[----:B------:R-:W-:Y:S01]  /*3320*/  @!P0 IMAD.MOV R50, RZ, RZ, -R50 ;  /* 0x000000ffff328224 */ /* 0x000fe200078e0a32 */
[----:B------:R-:W-:Y:S01]  /*3330*/  ISETP.GE.AND P0, PT, R17, RZ, PT ;  /* 0x000000ff1100720c */ /* 0x000fe20003f06270 */
[----:B------:R-:W-:Y:S01]  /*3340*/  @!P6 IMAD.IADD R51, R51, 0x1, -R7 ;  /* 0x000000013333e824 */ /* 0x000fe200078e0a07 */
[----:B------:R-:W-:Y:S01]  /*3350*/  ISETP.GT.U32.AND P6, PT, R7, R56, PT ;  /* 0x000000380700720c */ /* 0x000fe20003fc4070 */
[----:B------:R-:W-:Y:S01]  /*3360*/  IMAD.HI.U32 R13, R9, R58, RZ ;  /* 0x0000003a090d7227 */ /* 0x000fe200078e00ff */
[----:B------:R-:W-:-:S03]  /*3370*/  ISETP.GT.U32.AND P3, PT, R7, R53, PT ;  /* 0x000000350700720c */ /* 0x000fc60003f64070 */
[----:B------:R-:W-:-:S04]  /*3380*/  IMAD.HI.U32 R17, R9, R60, RZ ;  /* 0x0000003c09117227 */ /* 0x000fc800078e00ff */
[----:B------:R-:W-:Y:S02]  /*3390*/  IMAD.MOV R13, RZ, RZ, -R13 ;  /* 0x000000ffff0d7224 */ /* 0x000fe400078e0a0d */
[----:B------:R-:W-:-:S04]  /*33a0*/  IMAD.HI.U32 R52, R9, R62, RZ ;  /* 0x0000003e09347227 */ /* 0x000fc800078e00ff */
[----:B------:R-:W-:Y:S02]  /*33b0*/  IMAD.MOV R17, RZ, RZ, -R17 ;  /* 0x000000ffff117224 */ /* 0x000fe400078e0a11 */
[--C-:B------:R-:W-:Y:S01]  /*33c0*/  @!P5 IMAD.IADD R54, R54, 0x1, -R7.reuse ;  /* 0x000000013636d824 */ /* 0x100fe200078e0a07 */
[----:B------:R-:W-:Y:S01]  /*33d0*/  ISETP.GE.AND P5, PT, R55, RZ, PT ;  /* 0x000000ff3700720c */ /* 0x000fe20003fa6270 */
[C---:B------:R-:W-:Y:S02]  /*33e0*/  IMAD R55, R7.reuse, R13, R58 ;  /* 0x0000000d07377224 */ /* 0x040fe400078e023a */
[----:B------:R-:W-:Y:S02]  /*33f0*/  IMAD.MOV R52, RZ, RZ, -R52 ;  /* 0x000000ffff347224 */ /* 0x000fe400078e0a34 */
[----:B------:R-:W-:Y:S01]  /*3400*/  IMAD R58, R7, R17, R60 ;  /* 0x00000011073a7224 */ /* 0x000fe200078e023c */
[----:B------:R-:W-:Y:S01]  /*3410*/  LOP3.LUT R17, R8, 0x2a, RZ, 0xfc, !PT ;  /* 0x0000002a08117812 */ /* 0x000fe200078efcff */
[----:B------:R-:W-:-:S02]  /*3420*/  @!P6 IMAD.IADD R56, R56, 0x1, -R7 ;  /* 0x000000013838e824 */ /* 0x000fc400078e0a07 */
[----:B------:R-:W-:Y:S01]  /*3430*/  IMAD R60, R7, R52, R62 ;  /* 0x00000034073c7224 */ /* 0x000fe200078e023e */
[----:B------:R-:W-:Y:S01]  /*3440*/  IABS R62, R17 ;  /* 0x00000011003e7213 */ /* 0x000fe20000000000 */
[----:B------:R-:W-:Y:S01]  /*3450*/  @!P3 IMAD.IADD R53, R53, 0x1, -R7 ;  /* 0x000000013535b824 */ /* 0x000fe200078e0a07 */
[C---:B------:R-:W-:Y:S01]  /*3460*/  ISETP.GT.U32.AND P6, PT, R7.reuse, R56, PT ;  /* 0x000000380700720c */ /* 0x040fe20003fc4070 */
[----:B------:R-:W-:Y:S01]  /*3470*/  IMAD.MOV.U32 R52, RZ, RZ, R54 ;  /* 0x000000ffff347224 */ /* 0x000fe200078e0036 */
[C---:B------:R-:W-:Y:S01]  /*3480*/  ISETP.GT.U32.AND P3, PT, R7.reuse, R58, PT ;  /* 0x0000003a0700720c */ /* 0x040fe20003f64070 */
[----:B------:R-:W-:Y:S01]  /*3490*/  @!P2 IMAD.MOV R53, RZ, RZ, -R53 ;  /* 0x000000ffff35a224 */ /* 0x000fe200078e0a35 */
[C---:B------:R-:W-:Y:S01]  /*34a0*/  ISETP.GT.U32.AND P2, PT, R7.reuse, R60, PT ;  /* 0x0000003c0700720c */ /* 0x040fe20003f44070 */
[----:B------:R-:W-:Y:S01]  /*34b0*/  @!P1 IMAD.MOV R51, RZ, RZ, -R51 ;  /* 0x000000ffff339224 */ /* 0x000fe200078e0a33 */
[----:B------:R-:W-:Y:S01]  /*34c0*/  ISETP.GT.U32.AND P1, PT, R7, R55, PT ;  /* 0x000000370700720c */ /* 0x000fe20003f24070 */
[----:B------:R-:W-:Y:S01]  /*34d0*/  @!P4 IMAD.MOV R52, RZ, RZ, -R52 ;  /* 0x000000ffff34c224 */ /* 0x000fe200078e0a34 */
[----:B------:R-:W-:Y:S01]  /*34e0*/  ISETP.GE.AND P4, PT, R57, RZ, PT ;  /* 0x000000ff3900720c */ /* 0x000fe20003f86270 */
[----:B------:R-:W-:Y:S01]  /*34f0*/  IMAD.HI.U32 R13, R9, R62, RZ ;  /* 0x0000003e090d7227 */ /* 0x000fe200078e00ff */
[----:B------:R-:W-:-:S03]  /*3500*/  LOP3.LUT R57, R8, 0x28, RZ, 0xfc, !PT ;  /* 0x0000002808397812 */ /* 0x000fc600078efcff */
[--C-:B------:R-:W-:Y:S01]  /*3510*/  @!P6 IMAD.IADD R56, R56, 0x1, -R7.reuse ;  /* 0x000000013838e824 */ /* 0x100fe200078e0a07 */
[----:B------:R-:W-:Y:S01]  /*3520*/  IABS R64, R57 ;  /* 0x0000003900407213 */ /* 0x000fe20000000000 */
[----:B------:R-:W-:Y:S01]  /*3530*/  @!P3 IMAD.IADD R58, R58, 0x1, -R7 ;  /* 0x000000013a3ab824 */ /* 0x000fe200078e0a07 */
[----:B------:R-:W-:Y:S01]  /*3540*/  ISETP.GE.AND P6, PT, R59, RZ, PT ;  /* 0x000000ff3b00720c */ /* 0x000fe20003fc6270 */
[----:B------:R-:W-:Y:S01]  /*3550*/  IMAD.MOV R13, RZ, RZ, -R13 ;  /* 0x000000ffff0d7224 */ /* 0x000fe200078e0a0d */
[----:B------:R-:W-:Y:S01]  /*3560*/  LOP3.LUT R59, R8, 0x26, RZ, 0xfc, !PT ;  /* 0x00000026083b7812 */ /* 0x000fe200078efcff */
[----:B------:R-:W-:Y:S02]  /*3570*/  IMAD.MOV.U32 R54, RZ, RZ, R56 ;  /* 0x000000ffff367224 */ /* 0x000fe400078e0038 */
[----:B------:R-:W-:Y:S01]  /*3580*/  @!P2 IMAD.IADD R60, R60, 0x1, -R7 ;  /* 0x000000013c3ca824 */ /* 0x000fe200078e0a07 */
[C---:B------:R-:W-:Y:S01]  /*3590*/  ISETP.GT.U32.AND P2, PT, R7.reuse, R58, PT ;  /* 0x0000003a0700720c */ /* 0x040fe20003f44070 */
[----:B------:R-:W-:-:S02]  /*35a0*/  IMAD R56, R7, R13, R62 ;  /* 0x0000000d07387224 */ /* 0x000fc400078e023e */
[----:B------:R-:W-:-:S04]  /*35b0*/  IMAD.HI.U32 R13, R9, R64, RZ ;  /* 0x00000040090d7227 */ /* 0x000fc800078e00ff */
[----:B------:R-:W-:Y:S01]  /*35c0*/  @!P1 IMAD.IADD R55, R55, 0x1, -R7 ;  /* 0x0000000137379824 */ /* 0x000fe200078e0a07 */
[----:B------:R-:W-:Y:S01]  /*35d0*/  ISETP.GE.AND P1, PT, R17, RZ, PT ;  /* 0x000000ff1100720c */ /* 0x000fe20003f26270 */
[----:B------:R-:W-:Y:S01]  /*35e0*/  IMAD.MOV R13, RZ, RZ, -R13 ;  /* 0x000000ffff0d7224 */ /* 0x000fe200078e0a0d */
[----:B------:R-:W-:Y:S01]  /*35f0*/  IABS R17, R59 ;  /* 0x0000003b00117213 */ /* 0x000fe20000000000 */
[----:B------:R-:W-:Y:S01]  /*3600*/  @!P0 IMAD.MOV R54, RZ, RZ, -R54 ;  /* 0x000000ffff368224 */ /* 0x000fe200078e0a36 */
[C---:B------:R-:W-:Y:S01]  /*3610*/  ISETP.GT.U32.AND P3, PT, R7.reuse, R55, PT ;  /* 0x000000370700720c */ /* 0x040fe20003f64070 */
[C---:B------:R-:W-:Y:S01]  /*3620*/  IMAD R62, R7.reuse, R13, R64 ;  /* 0x0000000d073e7224 */ /* 0x040fe200078e0240 */
[C---:B------:R-:W-:Y:S01]  /*3630*/  ISETP.GT.U32.AND P0, PT, R7.reuse, R60, PT ;  /* 0x0000003c0700720c */ /* 0x040fe20003f04070 */
[----:B------:R-:W-:Y:S02]  /*3640*/  @!P2 IMAD.IADD R58, R58, 0x1, -R7 ;  /* 0x000000013a3aa824 */ /* 0x000fe400078e0a07 */
[----:B------:R-:W-:Y:S01]  /*3650*/  IMAD.MOV.U32 R64, RZ, RZ, R17 ;  /* 0x000000ffff407224 */ /* 0x000fe200078e0011 */
[----:B------:R-:W-:Y:S01]  /*3660*/  ISETP.GT.U32.AND P2, PT, R7, R62, PT ;  /* 0x0000003e0700720c */ /* 0x000fe20003f44070 */
[----:B------:R-:W-:-:S04]  /*3670*/  IMAD.HI.U32 R17, R9, R66, RZ ;  /* 0x0000004209117227 */ /* 0x000fc800078e00ff */
[----:B------:R-:W-:-:S04]  /*3680*/  IMAD.HI.U32 R13, R9, R64, RZ ;  /* 0x00000040090d7227 */ /* 0x000fc800078e00ff */
[----:B------:R-:W-:Y:S01]  /*3690*/  @!P3 IMAD.IADD R55, R55, 0x1, -R7 ;  /* 0x000000013737b824 */ /* 0x000fe200078e0a07 */
[----:B------:R-:W-:Y:S01]  /*36a0*/  ISETP.GT.U32.AND P3, PT, R7, R56, PT ;  /* 0x000000380700720c */ /* 0x000fe20003f64070 */
[----:B------:R-:W-:Y:S02]  /*36b0*/  IMAD.MOV R13, RZ, RZ, -R13 ;  /* 0x000000ffff0d7224 */ /* 0x000fe400078e0a0d */
[--C-:B------:R-:W-:Y:S02]  /*36c0*/  @!P2 IMAD.IADD R62, R62, 0x1, -R7.reuse ;  /* 0x000000013e3ea824 */ /* 0x100fe400078e0a07 */
[----:B------:R-:W-:Y:S01]  /*36d0*/  @!P0 IMAD.IADD R60, R60, 0x1, -R7 ;  /* 0x000000013c3c8824 */ /* 0x000fe200078e0a07 */
[----:B------:R-:W-:Y:S01]  /*36e0*/  ISETP.GE.AND P0, PT, R57, RZ, PT ;  /* 0x000000ff3900720c */ /* 0x000fe20003f06270 */
[----:B------:R-:W-:Y:S02]  /*36f0*/  IMAD.MOV R17, RZ, RZ, -R17 ;  /* 0x000000ffff117224 */ /* 0x000fe400078e0a11 */
[----:B------:R-:W-:-:S02]  /*3700*/  IMAD R64, R7, R13, R64 ;  /* 0x0000000d07407224 */ /* 0x000fc400078e0240 */
[----:B------:R-:W-:Y:S02]  /*3710*/  IMAD.MOV.U32 R82, RZ, RZ, R58 ;  /* 0x000000ffff527224 */ /* 0x000fe400078e003a */
[----:B------:R-:W-:Y:S01]  /*3720*/  @!P5 IMAD.MOV R55, RZ, RZ, -R55 ;  /* 0x000000ffff37d224 */ /* 0x000fe200078e0a37 */
[----:B------:R-:W-:Y:S01]  /*3730*/  ISETP.GT.U32.AND P5, PT, R7, R62, PT ;  /* 0x0000003e0700720c */ /* 0x000fe20003fa4070 */
[----:B------:R-:W-:-:S04]  /*3740*/  IMAD.HI.U32 R57, R9, R68, RZ ;  /* 0x0000004409397227 */ /* 0x000fc800078e00ff */
[C---:B------:R-:W-:Y:S01]  /*3750*/  IMAD R58, R7.reuse, R17, R66 ;  /* 0x00000011073a7224 */ /* 0x040fe200078e0242 */
[----:B------:R-:W-:Y:S01]  /*3760*/  LOP3.LUT R17, R8, 0x20, RZ, 0xfc, !PT ;  /* 0x0000002008117812 */ /* 0x000fe200078efcff */
[----:B------:R-:W-:Y:S02]  /*3770*/  IMAD.MOV.U32 R84, RZ, RZ, R60 ;  /* 0x000000ffff547224 */ /* 0x000fe400078e003c */
[----:B------:R-:W-:Y:S01]  /*3780*/  @!P4 IMAD.MOV R82, RZ, RZ, -R82 ;  /* 0x000000ffff52c224 */ /* 0x000fe200078e0a52 */
[----:B------:R-:W-:Y:S01]  /*3790*/  ISETP.GT.U32.AND P4, PT, R7, R64, PT ;  /* 0x000000400700720c */ /* 0x000fe20003f84070 */
[----:B------:R-:W-:Y:S01]  /*37a0*/  @!P3 IMAD.IADD R56, R56, 0x1, -R7 ;  /* 0x000000013838b824 */ /* 0x000fe200078e0a07 */
[----:B------:R-:W-:Y:S01]  /*37b0*/  IABS R66, R17 ;  /* 0x0000001100427213 */ /* 0x000fe20000000000 */
[----:B------:R-:W-:Y:S01]  /*37c0*/  IMAD.MOV R57, RZ, RZ, -R57 ;  /* 0x000000ffff397224 */ /* 0x000fe200078e0a39 */
[----:B------:R-:W-:Y:S01]  /*37d0*/  ISETP.GE.AND P3, PT, R59, RZ, PT ;  /* 0x000000ff3b00720c */ /* 0x000fe20003f66270 */
[----:B------:R-:W-:Y:S01]  /*37e0*/  @!P6 IMAD.MOV R84, RZ, RZ, -R84 ;  /* 0x000000ffff54e224 */ /* 0x000fe200078e0a54 */
[C---:B------:R-:W-:Y:S01]  /*37f0*/  ISETP.GT.U32.AND P6, PT, R7.reuse, R58, PT ;  /* 0x0000003a0700720c */ /* 0x040fe20003fc4070 */
[C---:B------:R-:W-:Y:S01]  /*3800*/  IMAD R60, R7.reuse, R57, R68 ;  /* 0x00000039073c7224 */ /* 0x040fe200078e0244 */
[----:B------:R-:W-:Y:S01]  /*3810*/  ISETP.GT.U32.AND P2, PT, R7, R56, PT ;  /* 0x000000380700720c */ /* 0x000fe20003f44070 */
[----:B------:R-:W-:Y:S01]  /*3820*/  @!P5 IMAD.IADD R62, R62, 0x1, -R7 ;  /* 0x000000013e3ed824 */ /* 0x000fe200078e0a07 */
[----:B------:R-:W-:Y:S01]  /*3830*/  LOP3.LUT R57, R8, 0x1e, RZ, 0xfc, !PT ;  /* 0x0000001e08397812 */ /* 0x000fe200078efcff */
[----:B------:R-:W-:Y:S01]  /*3840*/  IMAD.HI.U32 R13, R9, R66, RZ ;  /* 0x00000042090d7227 */ /* 0x000fe200078e00ff */
[----:B------:R-:W-:-:S02]  /*3850*/  ISETP.GT.U32.AND P5, PT, R7, R60, PT ;  /* 0x0000003c0700720c */ /* 0x000fc40003fa4070 */
[----:B------:R-:W-:Y:S01]  /*3860*/  IABS R68, R57 ;  /* 0x0000003900447213 */ /* 0x000fe20000000000 */
[--C-:B------:R-:W-:Y:S01]  /*3870*/  @!P4 IMAD.IADD R64, R64, 0x1, -R7.reuse ;  /* 0x000000014040c824 */ /* 0x100fe200078e0a07 */
[----:B------:R-:W-:Y:S01]  /*3880*/  LOP3.LUT R59, R8, 0x1c, RZ, 0xfc, !PT ;  /* 0x0000001c083b7812 */ /* 0x000fe200078efcff */
[----:B------:R-:W-:Y:S01]  /*3890*/  IMAD.MOV.U32 R88, RZ, RZ, R62 ;  /* 0x000000ffff587224 */ /* 0x000fe200078e003e */
[----:B------:R-:W-:Y:S01]  /*38a0*/  ISETP.GE.AND P4, PT, R63, RZ, PT ;  /* 0x000000ff3f00720c */ /* 0x000fe20003f86270 */
[--C-:B------:R-:W-:Y:S01]  /*38b0*/  @!P6 IMAD.IADD R58, R58, 0x1, -R7.reuse ;  /* 0x000000013a3ae824 */ /* 0x100fe200078e0a07 */
[----:B------:R-:W-:Y:S01]  /*38c0*/  ISETP.GT.U32.AND P6, PT, R7, R64, PT ;  /* 0x000000400700720c */ /* 0x000fe20003fc4070 */
[----:B------:R-:W-:Y:S01]  /*38d0*/  @!P2 IMAD.IADD R56, R56, 0x1, -R7 ;  /* 0x000000013838a824 */ /* 0x000fe200078e0a07 */
[----:B------:R-:W-:Y:S01]  /*38e0*/  IABS R70, R59 ;  /* 0x0000003b00467213 */ /* 0x000fe20000000000 */
[----:B------:R-:W-:Y:S01]  /*38f0*/  @!P0 IMAD.MOV R88, RZ, RZ, -R88 ;  /* 0x000000ffff588224 */ /* 0x000fe200078e0a58 */
[----:B------:R-:W-:Y:S01]  /*3900*/  ISETP.GE.AND P2, PT, R61, RZ, PT ;  /* 0x000000ff3d00720c */ /* 0x000fe20003f46270 */
[----:B------:R-:W-:Y:S01]  /*3910*/  IMAD.MOV.U32 R86, RZ, RZ, R56 ;  /* 0x000000ffff567224 */ /* 0x000fe200078e0038 */
[C---:B------:R-:W-:Y:S01]  /*3920*/  LOP3.LUT R61, R8.reuse, 0x1a, RZ, 0xfc, !PT ;  /* 0x0000001a083d7812 */ /* 0x040fe200078efcff */
[----:B------:R-:W-:Y:S01]  /*3930*/  IMAD.MOV R56, RZ, RZ, -R13 ;  /* 0x000000ffff387224 */ /* 0x000fe200078e0a0d */
[----:B------:R-:W-:Y:S01]  /*3940*/  LOP3.LUT R63, R8, 0x18, RZ, 0xfc, !PT ;  /* 0x00000018083f7812 */ /* 0x000fe200078efcff */
[----:B------:R-:W-:Y:S01]  /*3950*/  @!P5 IMAD.IADD R60, R60, 0x1, -R7 ;  /* 0x000000013c3cd824 */ /* 0x000fe200078e0a07 */
[----:B------:R-:W-:Y:S01]  /*3960*/  ISETP.GT.U32.AND P5, PT, R7, R58, PT ;  /* 0x0000003a0700720c */ /* 0x000fe20003fa4070 */
[----:B------:R-:W-:Y:S01]  /*3970*/  IMAD.HI.U32 R13, R9, R68, RZ ;  /* 0x00000044090d7227 */ /* 0x000fe200078e00ff */
[----:B------:R-:W-:-:S03]  /*3980*/  IABS R72, R61 ;  /* 0x0000003d00487213 */ /* 0x000fc60000000000 */
[C---:B------:R-:W-:Y:S02]  /*3990*/  IMAD R56, R7.reuse, R56, R66 ;  /* 0x0000003807387224 */ /* 0x040fe400078e0242 */
[----:B------:R-:W-:Y:S02]  /*39a0*/  IMAD.MOV R13, RZ, RZ, -R13 ;  /* 0x000000ffff0d7224 */ /* 0x000fe400078e0a0d */
[--C-:B------:R-:W-:Y:S01]  /*39b0*/  @!P6 IMAD.IADD R64, R64, 0x1, -R7.reuse ;  /* 0x000000014040e824 */ /* 0x100fe200078e0a07 */
[C---:B------:R-:W-:Y:S01]  /*39c0*/  ISETP.GT.U32.AND P6, PT, R7.reuse, R56, PT ;  /* 0x000000380700720c */ /* 0x040fe20003fc4070 */
[C---:B------:R-:W-:Y:S02]  /*39d0*/  IMAD R66, R7.reuse, R13, R68 ;  /* 0x0000000d07427224 */ /* 0x040fe400078e0244 */
[----:B------:R-:W-:Y:S01]  /*39e0*/  @!P1 IMAD.MOV R86, RZ, RZ, -R86 ;  /* 0x000000ffff569224 */ /* 0x000fe200078e0a56 */
[C---:B------:R-:W-:Y:S01]  /*39f0*/  ISETP.GT.U32.AND P1, PT, R7.reuse, R60, PT ;  /* 0x0000003c0700720c */ /* 0x040fe20003f24070 */
[----:B------:R-:W-:Y:S01]  /*3a00*/  @!P5 IMAD.IADD R58, R58, 0x1, -R7 ;  /* 0x000000013a3ad824 */ /* 0x000fe200078e0a07 */
[----:B------:R-:W-:Y:S01]  /*3a10*/  ISETP.GT.U32.AND P5, PT, R7, R66, PT ;  /* 0x000000420700720c */ /* 0x000fe20003fa4070 */
[----:B------:R-:W-:-:S04]  /*3a20*/  IMAD.HI.U32 R13, R9, R70, RZ ;  /* 0x00000046090d7227 */ /* 0x000fc800078e00ff */
[----:B------:R-:W-:Y:S02]  /*3a30*/  IMAD.MOV R68, RZ, RZ, -R13 ;  /* 0x000000ffff447224 */ /* 0x000fe400078e0a0d */
[--C-:B------:R-:W-:Y:S01]  /*3a40*/  @!P6 IMAD.IADD R56, R56, 0x1, -R7.reuse ;  /* 0x000000013838e824 */ /* 0x100fe200078e0a07 */
[----:B------:R-:W-:Y:S01]  /*3a50*/  ISETP.GE.AND P6, PT, R57, RZ, PT ;  /* 0x000000ff3900720c */ /* 0x000fe20003fc6270 */
[C---:B------:R-:W-:Y:S01]  /*3a60*/  IMAD R68, R7.reuse, R68, R70 ;  /* 0x0000004407447224 */ /* 0x040fe200078e0246 */
[----:B------:R-:W-:Y:S01]  /*3a70*/  LOP3.LUT R57, R8, 0x14, RZ, 0xfc, !PT ;  /* 0x0000001408397812 */ /* 0x000fe200078efcff */
[--C-:B------:R-:W-:Y:S01]  /*3a80*/  @!P1 IMAD.IADD R60, R60, 0x1, -R7.reuse ;  /* 0x000000013c3c9824 */ /* 0x100fe200078e0a07 */
[----:B------:R-:W-:Y:S01]  /*3a90*/  ISETP.GT.U32.AND P0, PT, R7, R56, PT ;  /* 0x000000380700720c */ /* 0x000fe20003f04070 */
[----:B------:R-:W-:Y:S01]  /*3aa0*/  @!P5 IMAD.IADD R66, R66, 0x1, -R7 ;  /* 0x000000014242d824 */ /* 0x000fe200078e0a07 */
[----:B------:R-:W-:Y:S01]  /*3ab0*/  ISETP.GE.AND P1, PT, R17, RZ, PT ;  /* 0x000000ff1100720c */ /* 0x000fe20003f26270 */
[----:B------:R-:W-:Y:S01]  /*3ac0*/  IMAD.HI.U32 R13, R9, R72, RZ ;  /* 0x00000048090d7227 */ /* 0x000fe200078e00ff */
[----:B------:R-:W-:-:S02]  /*3ad0*/  IABS R17, R63 ;  /* 0x0000003f00117213 */ /* 0x000fc40000000000 */
[C---:B------:R-:W-:Y:S01]  /*3ae0*/  ISETP.GT.U32.AND P5, PT, R7.reuse, R68, PT ;  /* 0x000000440700720c */ /* 0x040fe20003fa4070 */
[----:B------:R-:W-:Y:S01]  /*3af0*/  IMAD.MOV.U32 R90, RZ, RZ, R64 ;  /* 0x000000ffff5a7224 */ /* 0x000fe200078e0040 */
[----:B------:R-:W-:Y:S01]  /*3b00*/  IABS R64, R57 ;  /* 0x0000003900407213 */ /* 0x000fe20000000000 */
[----:B------:R-:W-:Y:S02]  /*3b10*/  IMAD.MOV.U32 R70, RZ, RZ, R17 ;  /* 0x000000ffff467224 */ /* 0x000fe400078e0011 */
[----:B------:R-:W-:Y:S02]  /*3b20*/  IMAD.MOV R17, RZ, RZ, -R13 ;  /* 0x000000ffff117224 */ /* 0x000fe400078e0a0d */
[----:B------:R-:W-:Y:S02]  /*3b30*/  IMAD.MOV.U32 R92, RZ, RZ, R58 ;  /* 0x000000ffff5c7224 */ /* 0x000fe400078e003a */
[----:B------:R-:W-:Y:S01]  /*3b40*/  @!P3 IMAD.MOV R90, RZ, RZ, -R90 ;  /* 0x000000ffff5ab224 */ /* 0x000fe200078e0a5a */
[C---:B------:R-:W-:Y:S01]  /*3b50*/  ISETP.GT.U32.AND P3, PT, R7.reuse, R66, PT ;  /* 0x000000420700720c */ /* 0x040fe20003f64070 */
[----:B------:R-:W-:Y:S01]  /*3b60*/  IMAD R58, R7, R17, R72 ;  /* 0x00000011073a7224 */ /* 0x000fe200078e0248 */
[----:B------:R-:W-:Y:S01]  /*3b70*/  LOP3.LUT R17, R8, 0x16, RZ, 0xfc, !PT ;  /* 0x0000001608117812 */ /* 0x000fe200078efcff */
[----:B------:R-:W-:Y:S01]  /*3b80*/  @!P0 IMAD.IADD R56, R56, 0x1, -R7 ;  /* 0x0000000138388824 */ /* 0x000fe200078e0a07 */
[----:B------:R-:W-:Y:S01]  /*3b90*/  IABS R72, R69 ;  /* 0x0000004500487213 */ /* 0x000fe20000000000 */
[----:B------:R-:W-:Y:S01]  /*3ba0*/  IMAD.HI.U32 R13, R9, R70, RZ ;  /* 0x00000046090d7227 */ /* 0x000fe200078e00ff */
[----:B------:R-:W-:-:S02]  /*3bb0*/  IABS R62, R17 ;  /* 0x00000011003e7213 */ /* 0x000fc40000000000 */
[----:B------:R-:W-:Y:S01]  /*3bc0*/  ISETP.GT.U32.AND P0, PT, R7, R58, PT ;  /* 0x0000003a0700720c */ /* 0x000fe20003f04070 */
[----:B------:R-:W-:Y:S01]  /*3bd0*/  @!P5 IMAD.IADD R68, R68, 0x1, -R7 ;  /* 0x000000014444d824 */ /* 0x000fe200078e0a07 */
[----:B------:R-:W-:Y:S01]  /*3be0*/  ISETP.GE.AND P5, PT, R17, RZ, PT ;  /* 0x000000ff1100720c */ /* 0x000fe20003fa6270 */
[----:B------:R-:W-:Y:S02]  /*3bf0*/  IMAD.MOV.U32 R96, RZ, RZ, R56 ;  /* 0x000000ffff607224 */ /* 0x000fe400078e0038 */
[----:B------:R-:W-:Y:S02]  /*3c00*/  IMAD.MOV R13, RZ, RZ, -R13 ;  /* 0x000000ffff0d7224 */ /* 0x000fe400078e0a0d */
[----:B------:R-:W-:Y:S02]  /*3c10*/  IMAD.MOV.U32 R94, RZ, RZ, R60 ;  /* 0x000000ffff5e7224 */ /* 0x000fe400078e003c */
[----:B------:R-:W-:Y:S01]  /*3c20*/  @!P1 IMAD.MOV R96, RZ, RZ, -R96 ;  /* 0x000000ffff609224 */ /* 0x000fe200078e0a60 */
[C---:B------:R-:W-:Y:S01]  /*3c30*/  ISETP.GT.U32.AND P1, PT, R7.reuse, R68, PT ;  /* 0x000000440700720c */ /* 0x040fe20003f24070 */
[----:B------:R-:W-:-:S02]  /*3c40*/  IMAD R60, R7, R13, R70 ;  /* 0x0000000d073c7224 */ /* 0x000fc400078e0246 */
[----:B------:R-:W-:-:S04]  /*3c50*/  IMAD.HI.U32 R13, R9, R62, RZ ;  /* 0x0000003e090d7227 */ /* 0x000fc800078e00ff */
[----:B------:R-:W-:Y:S01]  /*3c60*/  @!P3 IMAD.IADD R66, R66, 0x1, -R7 ;  /* 0x000000014242b824 */ /* 0x000fe200078e0a07 */
[----:B------:R-:W-:Y:S01]  /*3c70*/  ISETP.GE.AND P3, PT, R63, RZ, PT ;  /* 0x000000ff3f00720c */ /* 0x000fe20003f66270 */
[----:B------:R-:W-:Y:S01]  /*3c80*/  IMAD.MOV R13, RZ, RZ, -R13 ;  /* 0x000000ffff0d7224 */ /* 0x000fe200078e0a0d */
[----:B------:R-:W-:Y:S01]  /*3c90*/  LOP3.LUT R63, R8, 0xe, RZ, 0xfc, !PT ;  /* 0x0000000e083f7812 */ /* 0x000fe200078efcff */
[----:B------:R-:W-:Y:S02]  /*3ca0*/  IMAD.MOV.U32 R98, RZ, RZ, R66 ;  /* 0x000000ffff627224 */ /* 0x000fe400078e0042 */
[C---:B------:R-:W-:Y:S02]  /*3cb0*/  IMAD R56, R7.reuse, R13, R62 ;  /* 0x0000000d07387224 */ /* 0x040fe400078e023e */
[--C-:B------:R-:W-:Y:S02]  /*3cc0*/  @!P0 IMAD.IADD R58, R58, 0x1, -R7.reuse ;  /* 0x000000013a3a8824 */ /* 0x100fe400078e0a07 */
[----:B------:R-:W-:Y:S01]  /*3cd0*/  @!P6 IMAD.MOV R98, RZ, RZ, -R98 ;  /* 0x000000ffff62e224 */ /* 0x000fe200078e0a62 */
[C---:B------:R-:W-:Y:S01]  /*3ce0*/  ISETP.GT.U32.AND P6, PT, R7.reuse, R60, PT ;  /* 0x0000003c0700720c */ /* 0x040fe20003fc4070 */
[----:B------:R-:W-:Y:S01]  /*3cf0*/  @!P1 IMAD.IADD R68, R68, 0x1, -R7 ;  /* 0x0000000144449824 */ /* 0x000fe200078e0a07 */
[----:B------:R-:W-:Y:S01]  /*3d00*/  ISETP.GT.U32.AND P1, PT, R7, R56, PT ;  /* 0x000000380700720c */ /* 0x000fe20003f24070 */
[----:B------:R-:W-:Y:S01]  /*3d10*/  @!P2 IMAD.MOV R92, RZ, RZ, -R92 ;  /* 0x000000ffff5ca224 */ /* 0x000fe200078e0a5c */
[----:B------:R-:W-:Y:S01]  /*3d20*/  ISETP.GE.AND P2, PT, R59, RZ, PT ;  /* 0x000000ff3b00720c */ /* 0x000fe20003f46270 */
[----:B------:R-:W-:Y:S01]  /*3d30*/  @!P4 IMAD.MOV R94, RZ, RZ, -R94 ;  /* 0x000000ffff5ec224 */ /* 0x000fe200078e0a5e */
[----:B------:R-:W-:Y:S01]  /*3d40*/  ISETP.GT.U32.AND P0, PT, R7, R58, PT ;  /* 0x0000003a0700720c */ /* 0x000fe20003f04070 */
[----:B------:R-:W-:Y:S01]  /*3d50*/  IMAD.MOV.U32 R100, RZ, RZ, R68 ;  /* 0x000000ffff647224 */ /* 0x000fe200078e0044 */
[----:B------:R-:W-:Y:S01]  /*3d60*/  LOP3.LUT R59, R8, 0x12, RZ, 0xfc, !PT ;  /* 0x00000012083b7812 */ /* 0x000fe200078efcff */
[----:B------:R-:W-:Y:S01]  /*3d70*/  IMAD.HI.U32 R13, R9, R64, RZ ;  /* 0x00000040090d7227 */ /* 0x000fe200078e00ff */
[----:B------:R-:W-:-:S02]  /*3d80*/  ISETP.GE.AND P4, PT, R61, RZ, PT ;  /* 0x000000ff3d00720c */ /* 0x000fc40003f86270 */
[----:B------:R-:W-:Y:S01]  /*3d90*/  LOP3.LUT R61, R8, 0x10, RZ, 0xfc, !PT ;  /* 0x00000010083d7812 */ /* 0x000fe200078efcff */
[--C-:B------:R-:W-:Y:S01]  /*3da0*/  @!P6 IMAD.IADD R60, R60, 0x1, -R7.reuse ;  /* 0x000000013c3ce824 */ /* 0x100fe200078e0a07 */
[----:B------:R-:W-:Y:S01]  /*3db0*/  IABS R17, R59 ;  /* 0x0000003b00117213 */ /* 0x000fe20000000000 */
[----:B------:R-:W-:Y:S01]  /*3dc0*/  @!P1 IMAD.IADD R56, R56, 0x1, -R7 ;  /* 0x0000000138389824 */ /* 0x000fe200078e0a07 */
[----:B------:R-:W-:Y:S01]  /*3dd0*/  IABS R70, R61 ;  /* 0x0000003d00467213 */ /* 0x000fe20000000000 */
[----:B------:R-:W-:Y:S01]  /*3de0*/  @!P2 IMAD.MOV R100, RZ, RZ, -R100 ;  /* 0x000000ffff64a224 */ /* 0x000fe200078e0a64 */
[C---:B------:R-:W-:Y:S01]  /*3df0*/  ISETP.GT.U32.AND P2, PT, R7.reuse, R60, PT ;  /* 0x0000003c0700720c */ /* 0x040fe20003f44070 */
[----:B------:R-:W-:Y:S01]  /*3e00*/  IMAD.MOV.U32 R66, RZ, RZ, R17 ;  /* 0x000000ffff427224 */ /* 0x000fe200078e0011 */
[----:B------:R-:W-:Y:S01]  /*3e10*/  ISETP.GT.U32.AND P1, PT, R7, R56, PT ;  /* 0x000000380700720c */ /* 0x000fe20003f24070 */
[----:B------:R-:W-:Y:S01]  /*3e20*/  @!P0 IMAD.IADD R58, R58, 0x1, -R7 ;  /* 0x000000013a3a8824 */ /* 0x000fe200078e0a07 */
[----:B------:R-:W-:Y:S01]  /*3e30*/  ISETP.GE.AND P0, PT, R57, RZ, PT ;  /* 0x000000ff3900720c */ /* 0x000fe20003f06270 */
[----:B------:R-:W-:Y:S01]  /*3e40*/  IMAD.HI.U32 R17, R9, R66, RZ ;  /* 0x0000004209117227 */ /* 0x000fe200078e00ff */
[----:B------:R-:W-:-:S02]  /*3e50*/  IABS R68, R65 ;  /* 0x0000004100447213 */ /* 0x000fc40000000000 */
[----:B------:R-:W-:Y:S01]  /*3e60*/  ISETP.GE.AND P6, PT, R59, RZ, PT ;  /* 0x000000ff3b00720c */ /* 0x000fe20003fc6270 */
[----:B------:R-:W-:-:S04]  /*3e70*/  IMAD.HI.U32 R57, R9, R70, RZ ;  /* 0x0000004609397227 */ /* 0x000fc800078e00ff */
[----:B------:R-:W-:Y:S02]  /*3e80*/  IMAD.MOV R13, RZ, RZ, -R13 ;  /* 0x000000ffff0d7224 */ /* 0x000fe400078e0a0d */
[----:B------:R-:W-:Y:S02]  /*3e90*/  IMAD.MOV R17, RZ, RZ, -R17 ;  /* 0x000000ffff117224 */ /* 0x000fe400078e0a11 */
[----:B------:R-:W-:Y:S02]  /*3ea0*/  IMAD.MOV R57, RZ, RZ, -R57 ;  /* 0x000000ffff397224 */ /* 0x000fe400078e0a39 */
[C---:B------:R-:W-:Y:S02]  /*3eb0*/  IMAD R62, R7.reuse, R13, R64 ;  /* 0x0000000d073e7224 */ /* 0x040fe400078e0240 */
[----:B------:R-:W-:Y:S02]  /*3ec0*/  IMAD.MOV.U32 R102, RZ, RZ, R58 ;  /* 0x000000ffff667224 */ /* 0x000fe400078e003a */
[C---:B------:R-:W-:Y:S01]  /*3ed0*/  IMAD R58, R7.reuse, R17, R66 ;  /* 0x00000011073a7224 */ /* 0x040fe200078e0242 */
[----:B------:R-:W-:Y:S01]  /*3ee0*/  IABS R66, R63 ;  /* 0x0000003f00427213 */ /* 0x000fe20000000000 */
[C---:B------:R-:W-:Y:S01]  /*3ef0*/  IMAD R64, R7.reuse, R57, R70 ;  /* 0x0000003907407224 */ /* 0x040fe200078e0246 */
[----:B------:R-:W-:Y:S01]  /*3f00*/  IABS R70, R67 ;  /* 0x0000004300467213 */ /* 0x000fe20000000000 */
[--C-:B------:R-:W-:Y:S01]  /*3f10*/  @!P2 IMAD.IADD R60, R60, 0x1, -R7.reuse ;  /* 0x000000013c3ca824 */ /* 0x100fe200078e0a07 */
[C---:B------:R-:W-:Y:S01]  /*3f20*/  ISETP.GT.U32.AND P2, PT, R7.reuse, R58, PT ;  /* 0x0000003a0700720c */ /* 0x040fe20003f44070 */
[----:B------:R-:W-:Y:S01]  /*3f30*/  @!P1 IMAD.IADD R56, R56, 0x1, -R7 ;  /* 0x0000000138389824 */ /* 0x000fe200078e0a07 */
[----:B------:R-:W-:Y:S01]  /*3f40*/  ISETP.GT.U32.AND P1, PT, R7, R64, PT ;  /* 0x000000400700720c */ /* 0x000fe20003f24070 */
[----:B------:R-:W-:-:S04]  /*3f50*/  IMAD.HI.U32 R13, R9, R66, RZ ;  /* 0x00000042090d7227 */ /* 0x000fc800078e00ff */
[----:B------:R-:W-:-:S04]  /*3f60*/  IMAD.HI.U32 R17, R9, R68, RZ ;  /* 0x0000004409117227 */ /* 0x000fc800078e00ff */
[----:B------:R-:W-:Y:S01]  /*3f70*/  @!P4 IMAD.MOV R102, RZ, RZ, -R102 ;  /* 0x000000ffff66c224 */ /* 0x000fe200078e0a66 */
[C---:B------:R-:W-:Y:S01]  /*3f80*/  ISETP.GT.U32.AND P4, PT, R7.reuse, R62, PT ;  /* 0x0000003e0700720c */ /* 0x040fe20003f84070 */
[--C-:B------:R-:W-:Y:S02]  /*3f90*/  @!P2 IMAD.IADD R58, R58, 0x1, -R7.reuse ;  /* 0x000000013a3aa824 */ /* 0x100fe400078e0a07 */
[----:B------:R-:W-:Y:S02]  /*3fa0*/  @!P1 IMAD.IADD R64, R64, 0x1, -R7 ;  /* 0x0000000140409824 */ /* 0x000fe400078e0a07 */
[----:B------:R-:W-:Y:S01]  /*3fb0*/  IMAD.MOV R13, RZ, RZ, -R13 ;  /* 0x000000ffff0d7224 */ /* 0x000fe200078e0a0d */
[C---:B------:R-:W-:Y:S01]  /*3fc0*/  ISETP.GT.U32.AND P2, PT, R7.reuse, R58, PT ;  /* 0x0000003a0700720c */ /* 0x040fe20003f44070 */
[----:B------:R-:W-:Y:S01]  /*3fd0*/  IMAD.MOV R17, RZ, RZ, -R17 ;  /* 0x000000ffff117224 */ /* 0x000fe200078e0a11 */
[C---:B------:R-:W-:Y:S01]  /*3fe0*/  ISETP.GT.U32.AND P1, PT, R7.reuse, R64, PT ;  /* 0x000000400700720c */ /* 0x040fe20003f24070 */
[----:B------:R-:W-:-:S02]  /*3ff0*/  IMAD R66, R7, R13, R66 ;  /* 0x0000000d07427224 */ /* 0x000fc400078e0242 */
[----:B------:R-:W-:Y:S02]  /*4000*/  IMAD R68, R7, R17, R68 ;  /* 0x0000001107447224 */ /* 0x000fe400078e0244 */
[----:B------:R-:W-:-:S04]  /*4010*/  IMAD.HI.U32 R57, R9, R70, RZ ;  /* 0x0000004609397227 */ /* 0x000fc800078e00ff */
[----:B------:R-:W-:-:S04]  /*4020*/  IMAD.HI.U32 R59, R9, R72, RZ ;  /* 0x00000048093b7227 */ /* 0x000fc800078e00ff */
[--C-:B------:R-:W-:Y:S01]  /*4030*/  @!P2 IMAD.IADD R58, R58, 0x1, -R7.reuse ;  /* 0x000000013a3aa824 */ /* 0x100fe200078e0a07 */
[C---:B------:R-:W-:Y:S01]  /*4040*/  ISETP.GT.U32.AND P2, PT, R7.reuse, R66, PT ;  /* 0x000000420700720c */ /* 0x040fe20003f44070 */
[--C-:B------:R-:W-:Y:S01]  /*4050*/  @!P1 IMAD.IADD R64, R64, 0x1, -R7.reuse ;  /* 0x0000000140409824 */ /* 0x100fe200078e0a07 */
[C---:B------:R-:W-:Y:S01]  /*4060*/  ISETP.GT.U32.AND P1, PT, R7.reuse, R68, PT ;  /* 0x000000440700720c */ /* 0x040fe20003f24070 */
[----:B------:R-:W-:Y:S02]  /*4070*/  @!P4 IMAD.IADD R62, R62, 0x1, -R7 ;  /* 0x000000013e3ec824 */ /* 0x000fe400078e0a07 */
[----:B------:R-:W-:Y:S02]  /*4080*/  IMAD.MOV R57, RZ, RZ, -R57 ;  /* 0x000000ffff397224 */ /* 0x000fe400078e0a39 */
[----:B------:R-:W-:Y:S01]  /*4090*/  IMAD.MOV R59, RZ, RZ, -R59 ;  /* 0x000000ffff3b7224 */ /* 0x000fe200078e0a3b */
[C---:B------:R-:W-:Y:S01]  /*40a0*/  ISETP.GT.U32.AND P4, PT, R7.reuse, R62, PT ;  /* 0x0000003e0700720c */ /* 0x040fe20003f84070 */
[C---:B------:R-:W-:Y:S01]  /*40b0*/  IMAD R70, R7.reuse, R57, R70 ;  /* 0x0000003907467224 */ /* 0x040fe200078e0246 */
[C---:B------:R-:W-:Y:S01]  /*40c0*/  LOP3.LUT R57, R8.reuse, 0x6, RZ, 0xfc, !PT ;  /* 0x0000000608397812 */ /* 0x040fe200078efcff */
[C---:B------:R-:W-:Y:S01]  /*40d0*/  IMAD R72, R7.reuse, R59, R72 ;  /* 0x0000003b07487224 */ /* 0x040fe200078e0248 */
[----:B------:R-:W-:Y:S01]  /*40e0*/  LOP3.LUT R59, R8, 0x4, RZ, 0xfc, !PT ;  /* 0x00000004083b7812 */ /* 0x000fe200078efcff */
[--C-:B------:R-:W-:Y:S01]  /*40f0*/  @!P2 IMAD.IADD R66, R66, 0x1, -R7.reuse ;  /* 0x000000014242a824 */ /* 0x100fe200078e0a07 */
[C---:B------:R-:W-:Y:S01]  /*4100*/  ISETP.GT.U32.AND P2, PT, R7.reuse, R70, PT ;  /* 0x000000460700720c */ /* 0x040fe20003f44070 */
[----:B------:R-:W-:Y:S01]  /*4110*/  @!P1 IMAD.IADD R68, R68, 0x1, -R7 ;  /* 0x0000000144449824 */ /* 0x000fe200078e0a07 */
[C---:B------:R-:W-:Y:S01]  /*4120*/  ISETP.GT.U32.AND P1, PT, R7.reuse, R72, PT ;  /* 0x000000480700720c */ /* 0x040fe20003f24070 */
[----:B------:R-:W-:Y:S01]  /*4130*/  IMAD.MOV.U32 R104, RZ, RZ, R60 ;  /* 0x000000ffff687224 */ /* 0x000fe200078e003c */
[----:B------:R-:W-:Y:S01]  /*4140*/  IABS R74, R57 ;  /* 0x00000039004a7213 */ /* 0x000fe20000000000 */
[----:B------:R-:W-:Y:S01]  /*4150*/  IMAD.MOV.U32 R106, RZ, RZ, R56 ;  /* 0x000000ffff6a7224 */ /* 0x000fe200078e0038 */
[----:B------:R-:W-:Y:S01]  /*4160*/  IABS R78, R59 ;  /* 0x0000003b004e7213 */ /* 0x000fe20000000000 */
[----:B------:R-:W-:Y:S01]  /*4170*/  @!P3 IMAD.MOV R104, RZ, RZ, -R104 ;  /* 0x000000ffff68b224 */ /* 0x000fe200078e0a68 */
[----:B------:R-:W-:Y:S01]  /*4180*/  ISETP.GT.U32.AND P3, PT, R7, R66, PT ;  /* 0x000000420700720c */ /* 0x000fe20003f64070 */
[----:B------:R-:W-:-:S04]  /*4190*/  IMAD.HI.U32 R13, R9, R74, RZ ;  /* 0x0000004a090d7227 */ /* 0x000fc800078e00ff */
[----:B------:R-:W-:Y:S01]  /*41a0*/  @!P4 IMAD.IADD R62, R62, 0x1, -R7 ;  /* 0x000000013e3ec824 */ /* 0x000fe200078e0a07 */
[----:B------:R-:W-:Y:S01]  /*41b0*/  ISETP.GE.AND P4, PT, R61, RZ, PT ;  /* 0x000000ff3d00720c */ /* 0x000fe20003f86270 */
[----:B------:R-:W-:Y:S01]  /*41c0*/  IMAD.MOV R56, RZ, RZ, -R13 ;  /* 0x000000ffff387224 */ /* 0x000fe200078e0a0d */
[----:B------:R-:W-:Y:S01]  /*41d0*/  LOP3.LUT R61, R8, 0x2, RZ, 0xfc, !PT ;  /* 0x00000002083d7812 */ /* 0x000fe200078efcff */
[--C-:B------:R-:W-:Y:S02]  /*41e0*/  @!P2 IMAD.IADD R70, R70, 0x1, -R7.reuse ;  /* 0x000000014646a824 */ /* 0x100fe400078e0a07 */
[----:B------:R-:W-:Y:S01]  /*41f0*/  @!P1 IMAD.IADD R72, R72, 0x1, -R7 ;  /* 0x0000000148489824 */ /* 0x000fe200078e0a07 */
[----:B------:R-:W-:Y:S01]  /*4200*/  IABS R80, R61 ;  /* 0x0000003d00507213 */ /* 0x000fe20000000000 */
[C---:B------:R-:W-:Y:S01]  /*4210*/  IMAD R56, R7.reuse, R56, R74 ;  /* 0x0000003807387224 */ /* 0x040fe200078e024a */
[C---:B------:R-:W-:Y:S01]  /*4220*/  ISETP.GT.U32.AND P2, PT, R7.reuse, R70, PT ;  /* 0x000000460700720c */ /* 0x040fe20003f44070 */
[----:B------:R-:W-:Y:S01]  /*4230*/  @!P5 IMAD.MOV R106, RZ, RZ, -R106 ;  /* 0x000000ffff6ad224 */ /* 0x000fe200078e0a6a */
[----:B------:R-:W-:Y:S01]  /*4240*/  ISETP.GT.U32.AND P5, PT, R7, R68, PT ;  /* 0x000000440700720c */ /* 0x000fe20003fa4070 */
[----:B------:R-:W-:Y:S01]  /*4250*/  IMAD.HI.U32 R17, R9, R78, RZ ;  /* 0x0000004e09117227 */ /* 0x000fe200078e00ff */
[----:B------:R-:W-:-:S03]  /*4260*/  ISETP.GT.U32.AND P1, PT, R7, R72, PT ;  /* 0x000000480700720c */ /* 0x000fc60003f24070 */
[----:B------:R-:W-:-:S04]  /*4270*/  IMAD.HI.U32 R13, R9, R76, RZ ;  /* 0x0000004c090d7227 */ /* 0x000fc800078e00ff */
[----:B------:R-:W-:Y:S01]  /*4280*/  @!P3 IMAD.IADD R66, R66, 0x1, -R7 ;  /* 0x000000014242b824 */ /* 0x000fe200078e0a07 */
[----:B------:R-:W-:Y:S01]  /*4290*/  ISETP.GT.U32.AND P3, PT, R7, R56, PT ;  /* 0x000000380700720c */ /* 0x000fe20003f64070 */
[----:B------:R-:W-:-:S04]  /*42a0*/  IMAD.HI.U32 R9, R9, R80, RZ ;  /* 0x0000005009097227 */ /* 0x000fc800078e00ff */
[----:B------:R-:W-:Y:S02]  /*42b0*/  IMAD.MOV R13, RZ, RZ, -R13 ;  /* 0x000000ffff0d7224 */ /* 0x000fe400078e0a0d */
[----:B------:R-:W-:Y:S02]  /*42c0*/  IMAD.MOV R17, RZ, RZ, -R17 ;  /* 0x000000ffff117224 */ /* 0x000fe400078e0a11 */
[----:B------:R-:W-:Y:S02]  /*42d0*/  IMAD.MOV R9, RZ, RZ, -R9 ;  /* 0x000000ffff097224 */ /* 0x000fe400078e0a09 */
[C---:B------:R-:W-:Y:S02]  /*42e0*/  IMAD R76, R7.reuse, R13, R76 ;  /* 0x0000000d074c7224 */ /* 0x040fe400078e024c */
[C---:B------:R-:W-:Y:S01]  /*42f0*/  IMAD R60, R7.reuse, R17, R78 ;  /* 0x00000011073c7224 */ /* 0x040fe200078e024e */
[----:B------:R-:W1:Y:S01]  /*4300*/  LDC.64 R12, c[0x0][0x210] ;  /* 0x00008400ff0c7b82 */ /* 0x000e620000000a00 */
[C---:B------:R-:W-:Y:S01]  /*4310*/  IMAD R74, R7.reuse, R9, R80 ;  /* 0x00000009074a7224 */ /* 0x040fe200078e0250 */
[----:B------:R-:W-:Y:S01]  /*4320*/  SHF.R.U32.HI R9, RZ, 0x4, R216 ;  /* 0x00000004ff097819 */ /* 0x000fe200000116d8 */
[--C-:B------:R-:W-:Y:S01]  /*4330*/  @!P5 IMAD.IADD R68, R68, 0x1, -R7.reuse ;  /* 0x000000014444d824 */ /* 0x100fe200078e0a07 */
[C---:B------:R-:W-:Y:S01]  /*4340*/  ISETP.GT.U32.AND P5, PT, R7.reuse, R76, PT ;  /* 0x0000004c0700720c */ /* 0x040fe20003fa4070 */
[--C-:B------:R-:W-:Y:S01]  /*4350*/  @!P2 IMAD.IADD R70, R70, 0x1, -R7.reuse ;  /* 0x000000014646a824 */ /* 0x100fe200078e0a07 */
[C---:B------:R-:W-:Y:S01]  /*4360*/  ISETP.GT.U32.AND P2, PT, R7.reuse, R60, PT ;  /* 0x0000003c0700720c */ /* 0x040fe20003f44070 */
[--C-:B------:R-:W-:Y:S01]  /*4370*/  @!P1 IMAD.IADD R72, R72, 0x1, -R7.reuse ;  /* 0x0000000148489824 */ /* 0x100fe200078e0a07 */
[----:B------:R-:W-:Y:S01]  /*4380*/  ISETP.GT.U32.AND P1, PT, R7, R74, PT ;  /* 0x0000004a0700720c */ /* 0x000fe20003f24070 */
[----:B------:R-:W-:Y:S01]  /*4390*/  IMAD.MOV.U32 R108, RZ, RZ, R62 ;  /* 0x000000ffff6c7224 */ /* 0x000fe200078e003e */
[----:B------:R-:W-:Y:S01]  /*43a0*/  SGXT.U32 R71, R9, 0xe ;  /* 0x0000000e0947781a */ /* 0x000fe20000000000 */
[--C-:B------:R-:W-:Y:S01]  /*43b0*/  @!P3 IMAD.IADD R56, R56, 0x1, -R7.reuse ;  /* 0x000000013838b824 */ /* 0x100fe200078e0a07 */
[----:B------:R-:W-:Y:S01]  /*43c0*/  ISETP.GE.AND P3, PT, R63, RZ, PT ;  /* 0x000000ff3f00720c */ /* 0x000fe20003f66270 */
[----:B------:R-:W-:Y:S01]  /*43d0*/  @!P0 IMAD.MOV R108, RZ, RZ, -R108 ;  /* 0x000000ffff6c8224 */ /* 0x000fe200078e0a6c */
[----:B------:R-:W2:Y:S01]  /*43e0*/  LDC R17, c[0x0][0x23c] ;  /* 0x00008f00ff117b82 */ /* 0x000ea20000000800 */
[----:B------:R-:W-:Y:S01]  /*43f0*/  IMAD.MOV.U32 R112, RZ, RZ, R64 ;  /* 0x000000ffff707224 */ /* 0x000fe200078e0040 */
[----:B------:R-:W-:Y:S01]  /*4400*/  ISETP.GT.U32.AND P0, PT, R7, R56, PT ;  /* 0x000000380700720c */ /* 0x000fe20003f04070 */
[--C-:B------:R-:W-:Y:S01]  /*4410*/  @!P5 IMAD.IADD R76, R76, 0x1, -R7.reuse ;  /* 0x000000014c4cd824 */ /* 0x100fe200078e0a07 */
[----:B------:R-:W-:Y:S01]  /*4420*/  IADD3 R9, P5, R71, 0x80, RZ ;  /* 0x0000008047097810 */ /* 0x000fe20007fbe0ff */
[----:B------:R-:W-:-:S02]  /*4430*/  @!P2 IMAD.IADD R60, R60, 0x1, -R7 ;  /* 0x000000013c3ca824 */ /* 0x000fc400078e0a07 */
[----:B------:R-:W-:Y:S01]  /*4440*/  IMAD.MOV.U32 R114, RZ, RZ, R66 ;  /* 0x000000ffff727224 */ /* 0x000fe200078e0042 */
[C---:B------:R-:W-:Y:S01]  /*4450*/  ISETP.GT.U32.AND P2, PT, R7.reuse, R76, PT ;  /* 0x0000004c0700720c */ /* 0x040fe20003f44070 */
[--C-:B------:R-:W-:Y:S01]  /*4460*/  @!P1 IMAD.IADD R74, R74, 0x1, -R7.reuse ;  /* 0x000000014a4a9824 */ /* 0x100fe200078e0a07 */
[----:B------:R-:W3:Y:S01]  /*4470*/  LDC R71, c[0x0][0x234] ;  /* 0x00008d00ff477b82 */ /* 0x000ee20000000800 */
[----:B------:R-:W-:Y:S01]  /*4480*/  @!P4 IMAD.MOV R112, RZ, RZ, -R112 ;  /* 0x000000ffff70c224 */ /* 0x000fe200078e0a70 */
[C---:B------:R-:W-:Y:S01]  /*4490*/  ISETP.GT.U32.AND P4, PT, R7.reuse, R60, PT ;  /* 0x0000003c0700720c */ /* 0x040fe20003f84070 */
[----:B------:R-:W-:Y:S01]  /*44a0*/  @!P3 IMAD.MOV R114, RZ, RZ, -R114 ;  /* 0x000000ffff72b224 */ /* 0x000fe200078e0a72 */
[----:B------:R-:W-:Y:S01]  /*44b0*/  ISETP.GT.U32.AND P3, PT, R7, R74, PT ;  /* 0x0000004a0700720c */ /* 0x000fe20003f64070 */
[----:B------:R-:W-:Y:S01]  /*44c0*/  @!P0 IMAD.IADD R56, R56, 0x1, -R7 ;  /* 0x0000000138388824 */ /* 0x000fe200078e0a07 */
[----:B------:R-:W-:Y:S01]  /*44d0*/  ISETP.GE.AND P0, PT, R65, RZ, PT ;  /* 0x000000ff4100720c */ /* 0x000fe20003f06270 */
[----:B------:R-:W-:Y:S01]  /*44e0*/  IMAD.MOV.U32 R110, RZ, RZ, R58 ;  /* 0x000000ffff6e7224 */ /* 0x000fe200078e003a */
[----:B------:R-:W-:Y:S01]  /*44f0*/  ISETP.GE.AND P1, PT, R67, RZ, PT ;  /* 0x000000ff4300720c */ /* 0x000fe20003f26270 */
[----:B------:R-:W-:Y:S01]  /*4500*/  IMAD.MOV.U32 R116, RZ, RZ, R68 ;  /* 0x000000ffff747224 */ /* 0x000fe200078e0044 */
[----:B------:R-:W-:Y:S01]  /*4510*/  R2UR UR4, R9 ;  /* 0x00000000090472ca */ /* 0x000fe200000e0000 */
[----:B------:R-:W-:Y:S01]  /*4520*/  @!P6 IMAD.MOV R110, RZ, RZ, -R110 ;  /* 0x000000ffff6ee224 */ /* 0x000fe200078e0a6e */
[----:B------:R-:W-:Y:S01]  /*4530*/  ISETP.GE.AND P6, PT, R8, RZ, PT ;  /* 0x000000ff0800720c */ /* 0x000fe20003fc6270 */
[----:B------:R-:W-:-:S02]  /*4540*/  IMAD.MOV.U32 R8, RZ, RZ, RZ ;  /* 0x000000ffff087224 */ /* 0x000fc400078e00ff */
[--C-:B------:R-:W-:Y:S01]  /*4550*/  @!P2 IMAD.IADD R76, R76, 0x1, -R7.reuse ;  /* 0x000000014c4ca824 */ /* 0x100fe200078e0a07 */
[----:B------:R-:W-:Y:S01]  /*4560*/  ISETP.GE.AND P2, PT, R69, RZ, PT ;  /* 0x000000ff4500720c */ /* 0x000fe20003f46270 */
[--C-:B------:R-:W-:Y:S01]  /*4570*/  @!P4 IMAD.IADD R60, R60, 0x1, -R7.reuse ;  /* 0x000000013c3cc824 */ /* 0x100fe200078e0a07 */
[----:B------:R-:W-:Y:S01]  /*4580*/  IADD3.X R8, R8, 0x40000040, RZ, P5, !PT ;  /* 0x4000004008087810 */ /* 0x000fe20002ffe4ff */
[----:B------:R-:W-:Y:S01]  /*4590*/  @!P3 IMAD.IADD R74, R74, 0x1, -R7 ;  /* 0x000000014a4ab824 */ /* 0x000fe200078e0a07 */
[----:B------:R-:W-:Y:S01]  /*45a0*/  ISETP.NE.AND P3, PT, R3, RZ, PT ;  /* 0x000000ff0300720c */ /* 0x000fe20003f65270 */
[----:B------:R-:W-:Y:S01]  /*45b0*/  @!P0 IMAD.MOV R116, RZ, RZ, -R116 ;  /* 0x000000ffff748224 */ /* 0x000fe200078e0a74 */
[----:B------:R-:W-:Y:S01]  /*45c0*/  LOP3.LUT R7, RZ, R3, RZ, 0x33, !PT ;  /* 0x00000003ff077212 */ /* 0x000fe200078e33ff */
[----:B------:R-:W-:Y:S01]  /*45d0*/  IMAD.MOV.U32 R118, RZ, RZ, R70 ;  /* 0x000000ffff767224 */ /* 0x000fe200078e0046 */
[----:B------:R-:W-:Y:S01]  /*45e0*/  ISETP.GE.AND P4, PT, R57, RZ, PT ;  /* 0x000000ff3900720c */ /* 0x000fe20003f86270 */
[----:B------:R-:W4:Y:S01]  /*45f0*/  LDC.64 R2, c[0x0][0x218] ;  /* 0x00008600ff027b82 */ /* 0x000f220000000a00 */
[----:B------:R-:W-:Y:S01]  /*4600*/  ISETP.GE.AND P5, PT, R59, RZ, PT ;  /* 0x000000ff3b00720c */ /* 0x000fe20003fa6270 */
[----:B------:R-:W-:Y:S01]  /*4610*/  IMAD.MOV.U32 R120, RZ, RZ, R72 ;  /* 0x000000ffff787224 */ /* 0x000fe200078e0048 */
[----:B------:R-:W-:Y:S01]  /*4620*/  ISETP.GE.AND P0, PT, R61, RZ, PT ;  /* 0x000000ff3d00720c */ /* 0x000fe20003f06270 */
[----:B------:R-:W-:Y:S01]  /*4630*/  IMAD.MOV.U32 R122, RZ, RZ, R56 ;  /* 0x000000ffff7a7224 */ /* 0x000fe200078e0038 */
[----:B------:R-:W-:Y:S01]  /*4640*/  R2UR UR5, R8 ;  /* 0x00000000080572ca */ /* 0x000fe200000e0000 */
[----:B------:R-:W-:Y:S01]  /*4650*/  IMAD.MOV.U32 R128, RZ, RZ, R76 ;  /* 0x000000ffff807224 */ /* 0x000fe200078e004c */
[C---:B------:R-:W-:Y:S01]  /*4660*/  SEL R16, R7.reuse, R16, !P3 ;  /* 0x0000001007107207 */ /* 0x040fe20005800000 */
[----:B------:R-:W-:Y:S01]  /*4670*/  IMAD.MOV.U32 R124, RZ, RZ, R60 ;  /* 0x000000ffff7c7224 */ /* 0x000fe200078e003c */
[C---:B------:R-:W-:Y:S01]  /*4680*/  SEL R11, R7.reuse, R11, !P3 ;  /* 0x0000000b070b7207 */ /* 0x040fe20005800000 */
[----:B------:R-:W-:Y:S01]  /*4690*/  IMAD.MOV.U32 R126, RZ, RZ, R74 ;  /* 0x000000ffff7e7224 */ /* 0x000fe200078e004a */
[C---:B------:R-:W-:Y:S01]  /*46a0*/  SEL R8, R7.reuse, R18, !P3 ;  /* 0x0000001207087207 */ /* 0x040fe20005800000 */
[----:B------:R-:W-:Y:S01]  /*46b0*/  @!P1 IMAD.MOV R118, RZ, RZ, -R118 ;  /* 0x000000ffff769224 */ /* 0x000fe200078e0a76 */
        /* <DEDUP_REMOVED lines=11> */
[----:B---3--:R-:W-:Y:S01]  /*4770*/  IMAD R4, R4, R71, RZ ;  /* 0x0000004704047224 */ /* 0x008fe200078e02ff */
[----:B------:R-:W-:Y:S01]  /*4780*/  SEL R60, R7, R25, !P3 ;  /* 0x00000019073c7207 */ /* 0x000fe20005800000 */
[-C--:B------:R-:W-:Y:S01]  /*4790*/  IMAD R5, R5, R71.reuse, RZ ;  /* 0x0000004705057224 */ /* 0x080fe200078e02ff */
[C---:B------:R-:W-:Y:S01]  /*47a0*/  SEL R26, R7.reuse, R26, !P3 ;  /* 0x0000001a071a7207 */ /* 0x040fe20005800000 */
[----:B------:R-:W-:Y:S01]  /*47b0*/  IMAD R0, R0, R71, RZ ;  /* 0x0000004700007224 */ /* 0x000fe200078e02ff */
[C---:B------:R-:W-:Y:S01]  /*47c0*/  SEL R61, R7.reuse, R27, !P3 ;  /* 0x0000001b073d7207 */ /* 0x040fe20005800000 */
[----:B------:R-:W-:Y:S01]  /*47d0*/  IMAD R6, R6, R71, RZ ;  /* 0x0000004706067224 */ /* 0x000fe200078e02ff */
[----:B------:R-:W-:Y:S01]  /*47e0*/  SEL R28, R7, R28, !P3 ;  /* 0x0000001c071c7207 */ /* 0x000fe20005800000 */
[----:B0-----:R-:W-:Y:S01]  /*47f0*/  IMAD R11, R11, R141, RZ ;  /* 0x0000008d0b0b7224 */ /* 0x001fe200078e02ff */
[----:B------:R-:W-:Y:S01]  /*4800*/  SEL R62, R7, R29, !P3 ;  /* 0x0000001d073e7207 */ /* 0x000fe20005800000 */
[-C--:B------:R-:W-:Y:S01]  /*4810*/  IMAD R9, R9, R141.reuse, RZ ;  /* 0x0000008d09097224 */ /* 0x080fe200078e02ff */
[----:B------:R-:W-:Y:S01]  /*4820*/  SEL R30, R7, R30, !P3 ;  /* 0x0000001e071e7207 */ /* 0x000fe20005800000 */
[----:B------:R-:W-:Y:S01]  /*4830*/  IMAD R57, R57, R141, RZ ;  /* 0x0000008d39397224 */ /* 0x000fe200078e02ff */
[C---:B------:R-:W-:Y:S01]  /*4840*/  SEL R63, R7.reuse, R31, !P3 ;  /* 0x0000001f073f7207 */ /* 0x040fe20005800000 */
[-C--:B------:R-:W-:Y:S01]  /*4850*/  IMAD R25, R58, R141.reuse, RZ ;  /* 0x0000008d3a197224 */ /* 0x080fe200078e02ff */
[----:B------:R-:W-:Y:S01]  /*4860*/  SEL R32, R7, R32, !P3 ;  /* 0x0000002007207207 */ /* 0x000fe20005800000 */
[----:B------:R-:W-:Y:S01]  /*4870*/  IMAD R59, R59, R141, RZ ;  /* 0x0000008d3b3b7224 */ /* 0x000fe200078e02ff */
[C---:B------:R-:W-:Y:S01]  /*4880*/  SEL R64, R7.reuse, R33, !P3 ;  /* 0x0000002107407207 */ /* 0x040fe20005800000 */
[-C--:B------:R-:W-:Y:S01]  /*4890*/  IMAD R27, R24, R141.reuse, RZ ;  /* 0x0000008d181b7224 */ /* 0x080fe200078e02ff */
[C---:B------:R-:W-:Y:S01]  /*48a0*/  SEL R34, R7.reuse, R34, !P3 ;  /* 0x0000002207227207 */ /* 0x040fe20005800000 */
        /* <DEDUP_REMOVED lines=88> */
[----:B------:R-:W-:Y:S01]  /*4e30*/  IMAD R123, R110, R141, RZ ;  /* 0x0000008d6e7b7224 */ /* 0x000fe200078e02ff */
[----:B------:R-:W-:Y:S01]  /*4e40*/  SEL R128, R7, R128, !P3 ;  /* 0x0000008007807207 */ /* 0x000fe20005800000 */
[----:B--2---:R-:W-:Y:S01]  /*4e50*/  IMAD R7, R73, R17, RZ ;  /* 0x0000001149077224 */ /* 0x004fe200078e02ff */
[-C--:B-1----:R-:W-:Y:S01]  /*4e60*/  LEA R20, P1, R4, R12.reuse, 0x1 ;  /* 0x0000000c04147211 */ /* 0x082fe200078208ff */
[-C--:B------:R-:W-:Y:S01]  /*4e70*/  IMAD R73, R70, R141.reuse, RZ ;  /* 0x0000008d46497224 */ /* 0x080fe200078e02ff */
[----:B------:R-:W-:Y:S01]  /*4e80*/  LEA R22, P0, R5, R12, 0x1 ;  /* 0x0000000c05167211 */ /* 0x000fe200078008ff */
[-C--:B------:R-:W-:Y:S01]  /*4e90*/  IMAD R125, R112, R141.reuse, RZ ;  /* 0x0000008d707d7224 */ /* 0x080fe200078e02ff */
[C---:B----4-:R-:W-:Y:S01]  /*4ea0*/  LEA R2, P4, R7.reuse, R2, 0x1 ;  /* 0x0000000207027211 */ /* 0x050fe200078808ff */
[----:B------:R-:W-:Y:S01]  /*4eb0*/  IMAD R127, R114, R141, RZ ;  /* 0x0000008d727f7224 */ /* 0x000fe200078e02ff */
[----:B------:R-:W-:Y:S01]  /*4ec0*/  LEA.HI.X.SX32 R21, R4, R13, 0x1, P1 ;  /* 0x0000000d04157211 */ /* 0x000fe200008f0eff */
[----:B------:R-:W-:Y:S01]  /*4ed0*/  IMAD R129, R116, R141, RZ ;  /* 0x0000008d74817224 */ /* 0x000fe200078e02ff */
[----:B------:R-:W-:Y:S01]  /*4ee0*/  LEA.HI.X.SX32 R4, R7, R3, 0x1, P4 ;  /* 0x0000000307047211 */ /* 0x000fe200020f0eff */
[-C--:B------:R-:W-:Y:S01]  /*4ef0*/  IMAD R3, R16, R141.reuse, RZ ;  /* 0x0000008d10037224 */ /* 0x080fe200078e02ff */
[-C--:B------:R-:W-:Y:S01]  /*4f00*/  LEA R18, P2, R0, R12.reuse, 0x1 ;  /* 0x0000000c00127211 */ /* 0x080fe200078408ff */
[-C--:B------:R-:W-:Y:S01]  /*4f10*/  IMAD R7, R56, R141.reuse, RZ ;  /* 0x0000008d38077224 */ /* 0x080fe200078e02ff */
[----:B------:R-:W-:Y:S01]  /*4f20*/  LEA R12, P3, R6, R12, 0x1 ;  /* 0x0000000c060c7211 */ /* 0x000fe200078608ff */
[----:B------:R-:W-:Y:S01]  /*4f30*/  IMAD R131, R118, R141, RZ ;  /* 0x0000008d76837224 */ /* 0x000fe200078e02ff */
[----:B------:R-:W-:Y:S01]  /*4f40*/  LEA.HI.X.SX32 R23, R5, R13, 0x1, P0 ;  /* 0x0000000d05177211 */ /* 0x000fe200000f0eff */
[----:B------:R-:W-:Y:S01]  /*4f50*/  IMAD R5, R8, R141, RZ ;  /* 0x0000008d08057224 */ /* 0x000fe200078e02ff */
[----:B------:R-:W-:Y:S01]  /*4f60*/  LEA.HI.X.SX32 R19, R0, R13, 0x1, P2 ;  /* 0x0000000d00137211 */ /* 0x000fe200010f0eff */
[----:B------:R-:W-:Y:S01]  /*4f70*/  IMAD R133, R120, R141, RZ ;  /* 0x0000008d78857224 */ /* 0x000fe200078e02ff */
[----:B------:R-:W-:Y:S01]  /*4f80*/  LEA.HI.X.SX32 R13, R6, R13, 0x1, P3 ;  /* 0x0000000d060d7211 */ /* 0x000fe200018f0eff */
[----:B------:R-:W0:Y:S01]  /*4f90*/  LDC R0, c[0x0][0x238] ;  /* 0x00008e00ff007b82 */ /* 0x000e220000000800 */
[-C--:B------:R-:W-:Y:S01]  /*4fa0*/  LEA R16, P6, R3, R2.reuse, 0x1 ;  /* 0x0000000203107211 */ /* 0x080fe200078c08ff */
[-C--:B------:R-:W-:Y:S01]  /*4fb0*/  IMAD R135, R122, R141.reuse, RZ ;  /* 0x0000008d7a877224 */ /* 0x080fe200078e02ff */
[-C--:B------:R-:W-:Y:S01]  /*4fc0*/  LEA R6, P5, R11, R2.reuse, 0x1 ;  /* 0x000000020b067211 */ /* 0x080fe200078a08ff */
[-C--:B------:R-:W-:Y:S01]  /*4fd0*/  IMAD R137, R124, R141.reuse, RZ ;  /* 0x0000008d7c897224 */ /* 0x080fe200078e02ff */
[C---:B------:R-:W-:Y:S01]  /*4fe0*/  LEA R8, P3, R5.reuse, R2, 0x1 ;  /* 0x0000000205087211 */ /* 0x040fe200078608ff */
[----:B------:R1:W-:Y:S01]  /*4ff0*/  STL [R1+0x898], R16 ;  /* 0x0008981001007387 */ /* 0x0003e20000100800 */
[-C--:B------:R-:W-:Y:S01]  /*5000*/  IMAD R139, R126, R141.reuse, RZ ;  /* 0x0000008d7e8b7224 */ /* 0x080fe200078e02ff */
[----:B------:R-:W-:Y:S01]  /*5010*/  UIADD3.64 UR14, UR4, 0x180, URZ ;  /* 0x00000180040e7897 */ /* 0x000fe2000fffe03f */
[----:B------:R-:W-:Y:S01]  /*5020*/  LEA.HI.X.SX32 R5, R5, R4, 0x1, P3 ;  /* 0x0000000405057211 */ /* 0x000fe200018f0eff */
[----:B------:R2:W-:Y:S01]  /*5030*/  STL [R1+0x8a0], R6 ;  /* 0x0008a00601007387 */ /* 0x0005e20000100800 */
[----:B------:R-:W-:Y:S01]  /*5040*/  IMAD R141, R128, R141, RZ ;  /* 0x0000008d808d7224 */ /* 0x000fe200078e02ff */
[----:B------:R-:W-:Y:S01]  /*5050*/  UIADD3.64 UR10, UR4, 0x200, URZ ;  /* 0x00000200040a7897 */ /* 0x000fe2000fffe03f */
[----:B------:R-:W-:Y:S01]  /*5060*/  IMAD.SHL.U32 R17, R17, 0x40, RZ ;  /* 0x0000004011117824 */ /* 0x000fe200078e00ff */
[----:B------:R3:W-:Y:S01]  /*5070*/  STL [R1+0x8a8], R8 ;  /* 0x0008a80801007387 */ /* 0x0007e20000100800 */
[----:B------:R-:W-:Y:S01]  /*5080*/  LOP3.LUT R24, R15, 0x40, RZ, 0x3c, !PT ;  /* 0x000000400f187812 */ /* 0x000fe200078e3cff */
[----:B------:R-:W-:Y:S01]  /*5090*/  UIADD3.64 UR14, UR4, 0x280, URZ ;  /* 0x00000280040e7897 */ /* 0x000fe2000fffe03f */
[-C--:B-1----:R-:W-:Y:S01]  /*50a0*/  LEA R16, P2, R9, R2.reuse, 0x1 ;  /* 0x0000000209107211 */ /* 0x082fe200078408ff */
[----:B------:R-:W-:Y:S01]  /*50b0*/  UIADD3.64 UR10, UR4, 0x300, URZ ;  /* 0x00000300040a7897 */ /* 0x000fe2000fffe03f */
[----:B------:R-:W-:Y:S01]  /*50c0*/  IMAD.SHL.U32 R227, R17, 0x2, RZ ;  /* 0x0000000211e37824 */ /* 0x000fe200078e00ff */
[-C--:B--2---:R-:W-:Y:S01]  /*50d0*/  LEA R6, P1, R7, R2.reuse, 0x1 ;  /* 0x0000000207067211 */ /* 0x084fe200078208ff */
[----:B------:R-:W-:Y:S01]  /*50e0*/  UIADD3.64 UR14, UR4, 0x380, URZ ;  /* 0x00000380040e7897 */ /* 0x000fe2000fffe03f */
[----:B------:R1:W-:Y:S01]  /*50f0*/  STL [R1+0x8b0], R16 ;  /* 0x0008b01001007387 */ /* 0x0003e20000100800 */
[----:B------:R-:W-:Y:S01]  /*5100*/  UIADD3.64 UR10, UR4, 0x400, URZ ;  /* 0x00000400040a7897 */ /* 0x000fe2000fffe03f */
[----:B---3--:R-:W-:Y:S01]  /*5110*/  LEA R8, P0, R57, R2, 0x1 ;  /* 0x0000000239087211 */ /* 0x008fe200078008ff */
[----:B0-----:R-:W-:Y:S01]  /*5120*/  IMAD R143, R0, 0x3f, RZ ;  /* 0x0000003f008f7824 */ /* 0x001fe200078e02ff */
[----:B------:R0:W-:Y:S01]  /*5130*/  STL [R1+0x8b8], R6 ;  /* 0x0008b80601007387 */ /* 0x0001e20000100800 */
[----:B------:R-:W-:-:S02]  /*5140*/  UIADD3.64 UR14, UR4, 0x480, URZ ;  /* 0x00000480040e7897 */ /* 0x000fc4000fffe03f */
[----:B------:R-:W-:Y:S01]  /*5150*/  UIADD3.64 UR10, UR4, 0x500, URZ ;  /* 0x00000500040a7897 */ /* 0x000fe2000fffe03f */
[----:B------:R2:W-:Y:S01]  /*5160*/  STL [R1+0x8c0], R8 ;  /* 0x0008c00801007387 */ /* 0x0005e20000100800 */
[----:B------:R-:W-:Y:S01]  /*5170*/  UIADD3.64 UR14, UR4, 0x580, URZ ;  /* 0x00000580040e7897 */ /* 0x000fe2000fffe03f */
[----:B-1----:R-:W-:Y:S01]  /*5180*/  LEA R16, P4, R25, R2, 0x1 ;  /* 0x0000000219107211 */ /* 0x002fe200078808ff */
[----:B------:R-:W-:Y:S02]  /*5190*/  UIADD3.64 UR10, UR4, 0x600, URZ ;  /* 0x00000600040a7897 */ /* 0x000fe4000fffe03f */
[----:B------:R-:W-:Y:S01]  /*51a0*/  UIADD3.64 UR14, UR4, 0x680, URZ ;  /* 0x00000680040e7897 */ /* 0x000fe2000fffe03f */
[-C--:B0-----:R-:W-:Y:S01]  /*51b0*/  LEA.HI.X.SX32 R6, R3, R4.reuse, 0x1, P6 ;  /* 0x0000000403067211 */ /* 0x081fe200030f0eff */
[----:B------:R0:W-:Y:S01]  /*51c0*/  STL [R1+0x8c8], R16 ;  /* 0x0008c81001007387 */ /* 0x0001e20000100800 */
[----:B------:R-:W-:Y:S01]  /*51d0*/  LEA.HI.X.SX32 R3, R11, R4, 0x1, P5 ;  /* 0x000000040b037211 */ /* 0x000fe200028f0eff */
[----:B------:R-:W-:Y:S01]  /*51e0*/  IMAD R11, R0, 0x3e, RZ ;  /* 0x0000003e000b7824 */ /* 0x000fe200078e02ff */
[----:B--2---:R-:W-:Y:S01]  /*51f0*/  LEA R8, P6, R59, R2, 0x1 ;  /* 0x000000023b087211 */ /* 0x004fe200078c08ff */
[----:B------:R1:W-:Y:S01]  /*5200*/  STL [R1+0x894], R6 ;  /* 0x0008940601007387 */ /* 0x0003e20000100800 */
[----:B------:R-:W-:-:S02]  /*5210*/  UIADD3.64 UR10, UR4, 0x700, URZ ;  /* 0x00000700040a7897 */ /* 0x000fc4000fffe03f */
[----:B------:R-:W-:Y:S01]  /*5220*/  UIADD3.64 UR14, UR4, 0x780, URZ ;  /* 0x00000780040e7897 */ /* 0x000fe2000fffe03f */
[----:B------:R-:W-:Y:S01]  /*5230*/  STL [R1+0x8d0], R8 ;  /* 0x0008d00801007387 */ /* 0x000fe20000100800 */
[----:B------:R-:W-:Y:S01]  /*5240*/  UIADD3.64 UR10, UR4, 0x800, URZ ;  /* 0x00000800040a7897 */ /* 0x000fe2000fffe03f */
[----:B0-----:R-:W-:Y:S01]  /*5250*/  IMAD R16, R0, 0x34, RZ ;  /* 0x0000003400107824 */ /* 0x001fe200078e02ff */
[----:B------:R-:W-:Y:S01]  /*5260*/  UIADD3.64 UR14, UR4, 0x880, URZ ;  /* 0x00000880040e7897 */ /* 0x000fe2000fffe03f */
[----:B------:R0:W-:Y:S01]  /*5270*/  STL [R1+0x89c], R3 ;  /* 0x00089c0301007387 */ /* 0x0001e20000100800 */
[----:B------:R-:W-:Y:S01]  /*5280*/  UIADD3.64 UR10, UR4, 0x900, URZ ;  /* 0x00000900040a7897 */ /* 0x000fe2000fffe03f */
[----:B-1----:R-:W-:Y:S01]  /*5290*/  LEA R6, P5, R27, R2, 0x1 ;  /* 0x000000021b067211 */ /* 0x002fe200078a08ff */
[----:B------:R-:W-:Y:S02]  /*52a0*/  UIADD3.64 UR14, UR4, 0x980, URZ ;  /* 0x00000980040e7897 */ /* 0x000fe4000fffe03f */
[----:B------:R-:W-:-:S02]  /*52b0*/  UIADD3.64 UR10, UR4, 0xa00, URZ ;  /* 0x00000a00040a7897 */ /* 0x000fc4000fffe03f */
[----:B------:R1:W-:Y:S01]  /*52c0*/  STL [R1+0x8d8], R6 ;  /* 0x0008d80601007387 */ /* 0x0003e20000100800 */
[----:B------:R-:W-:Y:S01]  /*52d0*/  UIADD3.64 UR8, UR4, 0x80, URZ ;  /* 0x0000008004087897 */ /* 0x000fe2000fffe03f */
[----:B0-----:R-:W-:Y:S02]  /*52e0*/  LEA R3, P3, R29, R2, 0x1 ;  /* 0x000000021d037211 */ /* 0x001fe400078608ff */
[----:B------:R0:W-:Y:S01]  /*52f0*/  STL [R1+0x8a4], R5 ;  /* 0x0008a40501007387 */ /* 0x0001e20000100800 */
[----:B------:R-:W-:Y:S02]  /*5300*/  UIADD3.64 UR12, UR4, 0x100, URZ ;  /* 0x00000100040c7897 */ /* 0x000fe4000fffe03f */
[----:B------:R-:W-:Y:S01]  /*5310*/  UIADD3.64 UR20, UR4, 0xa80, URZ ;  /* 0x00000a8004147897 */ /* 0x000fe2000fffe03f */
[----:B------:R2:W-:Y:S01]  /*5320*/  STL [R1+0x8e0], R3 ;  /* 0x0008e00301007387 */ /* 0x0005e20000100800 */
[----:B------:R-:W-:Y:S01]  /*5330*/  UIADD3.64 UR24, UR4, 0xb00, URZ ;  /* 0x00000b0004187897 */ /* 0x000fe2000fffe03f */
[----:B-1----:R-:W-:Y:S01]  /*5340*/  LEA.HI.X.SX32 R6, R9, R4, 0x1, P2 ;  /* 0x0000000409067211 */ /* 0x002fe200010f0eff */
[----:B------:R-:W-:Y:S01]  /*5350*/  IMAD.WIDE R8, R11, 0x2, R12 ;  /* 0x000000020b087825 */ /* 0x000fe200078e020c */
[----:B------:R-:W-:Y:S01]  /*5360*/  UIADD3.64 UR28, UR4, 0xb80, URZ ;  /* 0x00000b80041c7897 */ /* 0x000fe2000fffe03f */
[----:B0-----:R-:W-:-:S02]  /*5370*/  LEA R5, P2, R31, R2, 0x1 ;  /* 0x000000021f057211 */ /* 0x001fc400078408ff */
[----:B------:R0:W-:Y:S01]  /*5380*/  STL [R1+0x8ac], R6 ;  /* 0x0008ac0601007387 */ /* 0x0001e20000100800 */
[----:B------:R-:W-:Y:S01]  /*5390*/  UIADD3.64 UR32, UR4, 0xc00, URZ ;  /* 0x00000c0004207897 */ /* 0x000fe2000fffe03f */
[----:B--2---:R-:W-:Y:S02]  /*53a0*/  LEA.HI.X.SX32 R3, R7, R4, 0x1, P1 ;  /* 0x0000000407037211 */ /* 0x004fe400008f0eff */
[----:B------:R1:W-:Y:S01]  /*53b0*/  STL [R1+0x8e8], R5 ;  /* 0x0008e80501007387 */ /* 0x0003e20000100800 */
[----:B------:R-:W-:Y:S02]  /*53c0*/  UIADD3.64 UR36, UR4, 0xc80, URZ ;  /* 0x00000c8004247897 */ /* 0x000fe4000fffe03f */
[----:B------:R-:W-:Y:S01]  /*53d0*/  UIADD3.64 UR40, UR4, 0xd00, URZ ;  /* 0x00000d0004287897 */ /* 0x000fe2000fffe03f */
[----:B------:R2:W-:Y:S01]  /*53e0*/  STL [R1+0x8b4], R3 ;  /* 0x0008b40301007387 */ /* 0x0005e20000100800 */
[----:B------:R-:W-:Y:S01]  /*53f0*/  UIADD3.64 UR44, UR4, 0xd80, URZ ;  /* 0x00000d80042c7897 */ /* 0x000fe2000fffe03f */
[----:B0-----:R-:W-:Y:S01]  /*5400*/  LEA R6, P1, R61, R2, 0x1 ;  /* 0x000000023d067211 */ /* 0x001fe200078208ff */
[----:B------:R-:W-:-:S02]  /*5410*/  UIADD3.64 UR48, UR4, 0xe00, URZ ;  /* 0x00000e0004307897 */ /* 0x000fc4000fffe03f */
[----:B------:R-:W-:Y:S01]  /*5420*/  UIADD3.64 UR52, UR4, 0xe80, URZ ;  /* 0x00000e8004347897 */ /* 0x000fe2000fffe03f */
[----:B-1----:R-:W-:Y:S01]  /*5430*/  LEA.HI.X.SX32 R5, R57, R4, 0x1, P0 ;  /* 0x0000000439057211 */ /* 0x002fe200000f0eff */
[----:B------:R0:W-:Y:S01]  /*5440*/  STL [R1+0x8f0], R6 ;  /* 0x0008f00601007387 */ /* 0x0001e20000100800 */
[----:B------:R-:W-:Y:S01]  /*5450*/  CS2R R56, SRZ ;  /* 0x0000000000387805 */ /* 0x000fe2000001ff00 */
[----:B------:R-:W-:Y:S01]  /*5460*/  UIADD3.64 UR56, UR4, 0xf00, URZ ;  /* 0x00000f0004387897 */ /* 0x000fe2000fffe03f */
[----:B--2---:R-:W-:Y:S01]  /*5470*/  LEA R3, P0, R33, R2, 0x1 ;  /* 0x0000000221037211 */ /* 0x004fe200078008ff */
[----:B------:R1:W-:Y:S01]  /*5480*/  STL [R1+0x8bc], R5 ;  /* 0x0008bc0501007387 */ /* 0x0003e20000100800 */
[----:B------:R-:W-:Y:S02]  /*5490*/  UIADD3.64 UR10, UR6, 0x2, URZ ;  /* 0x00000002060a7897 */ /* 0x000fe4000fffe03f */
[----:B------:R-:W-:Y:S01]  /*54a0*/  UIADD3.64 UR14, UR6, 0x4, URZ ;  /* 0x00000004060e7897 */ /* 0x000fe2000fffe03f */
[----:B------:R2:W-:Y:S01]  /*54b0*/  STL [R1+0x8f8], R3 ;  /* 0x0008f80301007387 */ /* 0x0005e20000100800 */
[----:B0-----:R-:W-:Y:S01]  /*54c0*/  LEA.HI.X.SX32 R6, R25, R4, 0x1, P4 ;  /* 0x0000000419067211 */ /* 0x001fe200020f0eff */
[----:B------:R-:W-:Y:S01]  /*54d0*/  IMAD R25, R0, 0x3d, RZ ;  /* 0x0000003d00197824 */ /* 0x000fe200078e02ff */
[----:B-1----:R-:W-:-:S03]  /*54e0*/  LEA R5, P4, R35, R2, 0x1 ;  /* 0x0000000223057211 */ /* 0x002fc600078808ff */
[----:B------:R0:W-:Y:S01]  /*54f0*/  STL [R1+0x8c4], R6 ;  /* 0x0008c40601007387 */ /* 0x0001e20000100800 */
[----:B--2---:R-:W-:-:S03]  /*5500*/  LEA.HI.X.SX32 R3, R59, R4, 0x1, P6 ;  /* 0x000000043b037211 */ /* 0x004fc600030f0eff */
[----:B------:R1:W-:Y:S01]  /*5510*/  STL [R1+0x900], R5 ;  /* 0x0009000501007387 */ /* 0x0003e20000100800 */
[----:B------:R-:W-:-:S03]  /*5520*/  CS2R R58, SRZ ;  /* 0x00000000003a7805 */ /* 0x000fc6000001ff00 */
[----:B------:R2:W-:Y:S01]  /*5530*/  STL [R1+0x8cc], R3 ;  /* 0x0008cc0301007387 */ /* 0x0005e20000100800 */
[----:B0-----:R-:W-:Y:S02]  /*5540*/  LEA R6, P6, R37, R2, 0x1 ;  /* 0x0000000225067211 */ /* 0x001fe400078c08ff */
[----:B-1----:R-:W-:-:S03]  /*5550*/  LEA.HI.X.SX32 R5, R27, R4, 0x1, P5 ;  /* 0x000000041b057211 */ /* 0x002fc600028f0eff */
[----:B------:R0:W-:Y:S01]  /*5560*/  STL [R1+0x908], R6 ;  /* 0x0009080601007387 */ /* 0x0001e20000100800 */
[----:B------:R-:W-:Y:S02]  /*5570*/  CS2R R26, SRZ ;  /* 0x00000000001a7805 */ /* 0x000fe4000001ff00 */
[----:B--2---:R-:W-:Y:S01]  /*5580*/  LEA R3, P5, R63, R2, 0x1 ;  /* 0x000000023f037211 */ /* 0x004fe200078a08ff */
[----:B------:R1:W-:Y:S04]  /*5590*/  STL [R1+0x8d4], R5 ;  /* 0x0008d40501007387 */ /* 0x0003e80000100800 */
[----:B------:R2:W-:Y:S01]  /*55a0*/  STL [R1+0x910], R3 ;  /* 0x0009100301007387 */ /* 0x0005e20000100800 */
[----:B0-----:R-:W-:Y:S02]  /*55b0*/  LEA.HI.X.SX32 R6, R29, R4, 0x1, P3 ;  /* 0x000000041d067211 */ /* 0x001fe400018f0eff */
[----:B------:R-:W-:-:S02]  /*55c0*/  CS2R R28, SRZ ;  /* 0x00000000001c7805 */ /* 0x000fc4000001ff00 */
[----:B-1----:R-:W-:Y:S01]  /*55d0*/  LEA R5, P3, R39, R2, 0x1 ;  /* 0x0000000227057211 */ /* 0x002fe200078608ff */
        /* <DEDUP_REMOVED lines=219> */
[C---:B--2---:R-:W-:Y:S01]  /*6390*/  LEA R3, P1, R135.reuse, R2, 0x1 ;  /* 0x0000000287037211 */ /* 0x044fe200078208ff */
[----:B------:R1:W-:Y:S03]  /*63a0*/  STL [R1+0xa3c], R5 ;  /* 0x000a3c0501007387 */ /* 0x0003e60000100800 */
[-C--:B------:R-:W-:Y:S01]  /*63b0*/  LEA.HI.X.SX32 R7, R135, R4.reuse, 0x1, P1 ;  /* 0x0000000487077211 */ /* 0x080fe200008f0eff */
[----:B------:R2:W-:Y:S01]  /*63c0*/  STL [R1+0xa78], R3 ;  /* 0x000a780301007387 */ /* 0x0005e20000100800 */
[----:B------:R-:W-:Y:S02]  /*63d0*/  CS2R R134, SRZ ;  /* 0x0000000000867805 */ /* 0x000fe4000001ff00 */
[----:B0-----:R-:W-:-:S02]  /*63e0*/  LEA.HI.X.SX32 R6, R123, R4, 0x1, P0 ;  /* 0x000000047b067211 */ /* 0x001fc400000f0eff */
[----:B------:R-:W-:Y:S02]  /*63f0*/  CS2R R122, SRZ ;  /* 0x00000000007a7805 */ /* 0x000fe4000001ff00 */
        /* <DEDUP_REMOVED lines=11> */
[----:B------:R1:W-:Y:S01]  /*64b0*/  STL [R1+0xa54], R5 ;  /* 0x000a540501007387 */ /* 0x0003e20000100800 */
[-C--:B------:R-:W-:Y:S02]  /*64c0*/  LEA.HI.X.SX32 R2, R129, R4.reuse, 0x1, P5 ;  /* 0x0000000481027211 */ /* 0x080fe400028f0eff */
[----:B------:R-:W-:Y:S01]  /*64d0*/  CS2R R128, SRZ ;  /* 0x0000000000807805 */ /* 0x000fe2000001ff00 */
[----:B------:R-:W-:Y:S01]  /*64e0*/  STL [R1+0xa90], R3 ;  /* 0x000a900301007387 */ /* 0x000fe20000100800 */
[-C--:B0-----:R-:W-:Y:S02]  /*64f0*/  LEA.HI.X.SX32 R6, R131, R4.reuse, 0x1, P3 ;  /* 0x0000000483067211 */ /* 0x081fe400018f0eff */
[----:B------:R-:W-:Y:S01]  /*6500*/  CS2R R130, SRZ ;  /* 0x0000000000827805 */ /* 0x000fe2000001ff00 */
[----:B------:R0:W-:Y:S01]  /*6510*/  STL [R1+0xa5c], R2 ;  /* 0x000a5c0201007387 */ /* 0x0001e20000100800 */
[----:B-1----:R-:W-:-:S02]  /*6520*/  LEA.HI.X.SX32 R5, R133, R4, 0x1, P2 ;  /* 0x0000000485057211 */ /* 0x002fc400010f0eff */
[----:B------:R-:W-:Y:S01]  /*6530*/  CS2R R132, SRZ ;  /* 0x0000000000847805 */ /* 0x000fe2000001ff00 */
[----:B------:R1:W-:Y:S04]  /*6540*/  STL [R1+0xa64], R6 ;  /* 0x000a640601007387 */ /* 0x0003e80000100800 */
[----:B------:R2:W-:Y:S01]  /*6550*/  STL [R1+0xa6c], R5 ;  /* 0x000a6c0501007387 */ /* 0x0005e20000100800 */
[----:B0-----:R-:W-:-:S03]  /*6560*/  IMAD.WIDE R2, R143, 0x2, R12 ;  /* 0x000000028f027825 */ /* 0x001fc600078e020c */
[----:B------:R-:W-:Y:S01]  /*6570*/  STL [R1+0xa74], R7 ;  /* 0x000a740701007387 */ /* 0x000fe20000100800 */
[-C--:B-1----:R-:W-:Y:S02]  /*6580*/  LEA.HI.X.SX32 R6, R137, R4.reuse, 0x1, P0 ;  /* 0x0000000489067211 */ /* 0x082fe400000f0eff */
[----:B------:R-:W-:Y:S02]  /*6590*/  CS2R R136, SRZ ;  /* 0x0000000000887805 */ /* 0x000fe4000001ff00 */
[-C--:B--2---:R-:W-:Y:S01]  /*65a0*/  LEA.HI.X.SX32 R5, R139, R4.reuse, 0x1, P4 ;  /* 0x000000048b057211 */ /* 0x084fe200020f0eff */
[----:B------:R0:W-:Y:S01]  /*65b0*/  STL [R1+0xa7c], R6 ;  /* 0x000a7c0601007387 */ /* 0x0001e20000100800 */
[----:B------:R-:W-:Y:S02]  /*65c0*/  LEA.HI.X.SX32 R4, R141, R4, 0x1, P6 ;  /* 0x000000048d047211 */ /* 0x000fe400030f0eff */
[----:B------:R-:W-:Y:S02]  /*65d0*/  CS2R R138, SRZ ;  /* 0x00000000008a7805 */ /* 0x000fe4000001ff00 */
[----:B------:R-:W-:Y:S01]  /*65e0*/  CS2R R140, SRZ ;  /* 0x00000000008c7805 */ /* 0x000fe2000001ff00 */
[----:B------:R-:W-:Y:S04]  /*65f0*/  STL [R1+0xa84], R5 ;  /* 0x000a840501007387 */ /* 0x000fe80000100800 */
[----:B------:R-:W-:Y:S01]  /*6600*/  STL [R1+0xa98], R2 ;  /* 0x000a980201007387 */ /* 0x000fe20000100800 */
[----:B0-----:R-:W-:-:S03]  /*6610*/  IMAD.WIDE R6, R143, 0x2, R22 ;  /* 0x000000028f067825 */ /* 0x001fc600078e0216 */
[----:B------:R0:W-:Y:S04]  /*6620*/  STL [R1+0xa8c], R4 ;  /* 0x000a8c0401007387 */ /* 0x0001e80000100800 */
[----:B------:R1:W-:Y:S01]  /*6630*/  STL [R1+0xa94], R3 ;  /* 0x000a940301007387 */ /* 0x0003e20000100800 */
[----:B0-----:R-:W-:-:S04]  /*6640*/  IMAD.WIDE R4, R143, 0x2, R20 ;  /* 0x000000028f047825 */ /* 0x001fc800078e0214 */
[----:B-1----:R-:W-:Y:S01]  /*6650*/  IMAD.WIDE R2, R143, 0x2, R18 ;  /* 0x000000028f027825 */ /* 0x002fe200078e0212 */
[----:B------:R-:W-:-:S04]  /*6660*/  CS2R R142, SRZ ;  /* 0x00000000008e7805 */ /* 0x000fc8000001ff00 */
[----:B------:R-:W-:Y:S04]  /*6670*/  STL [R1+0xaa0], R2 ;  /* 0x000aa00201007387 */ /* 0x000fe80000100800 */
[----:B------:R0:W-:Y:S04]  /*6680*/  STL [R1+0xa9c], R3 ;  /* 0x000a9c0301007387 */ /* 0x0001e80000100800 */
[----:B------:R-:W-:Y:S04]  /*6690*/  STL [R1+0xaa8], R4 ;  /* 0x000aa80401007387 */ /* 0x000fe80000100800 */
[----:B------:R1:W-:Y:S01]  /*66a0*/  STL [R1+0xaa4], R5 ;  /* 0x000aa40501007387 */ /* 0x0003e20000100800 */
[----:B0-----:R-:W-:-:S03]  /*66b0*/  IMAD.WIDE R2, R11, 0x2, R18 ;  /* 0x000000020b027825 */ /* 0x001fc600078e0212 */
[----:B------:R-:W-:Y:S04]  /*66c0*/  STL [R1+0xab0], R6 ;  /* 0x000ab00601007387 */ /* 0x000fe80000100800 */
[----:B------:R0:W-:Y:S01]  /*66d0*/  STL [R1+0xaac], R7 ;  /* 0x000aac0701007387 */ /* 0x0001e20000100800 */
[----:B-1----:R-:W-:-:S03]  /*66e0*/  IMAD.WIDE R4, R11, 0x2, R20 ;  /* 0x000000020b047825 */ /* 0x002fc600078e0214 */
[----:B------:R-:W-:Y:S04]  /*66f0*/  STL [R1+0xab8], R8 ;  /* 0x000ab80801007387 */ /* 0x000fe80000100800 */
[----:B------:R1:W-:Y:S01]  /*6700*/  STL [R1+0xab4], R9 ;  /* 0x000ab40901007387 */ /* 0x0003e20000100800 */
[----:B0-----:R-:W-:-:S03]  /*6710*/  IMAD.WIDE R6, R11, 0x2, R22 ;  /* 0x000000020b067825 */ /* 0x001fc600078e0216 */
[----:B------:R-:W-:Y:S01]  /*6720*/  STL [R1+0xac0], R2 ;  /* 0x000ac00201007387 */ /* 0x000fe20000100800 */
[----:B------:R-:W-:-:S03]  /*6730*/  IMAD R11, R0, 0x3c, RZ ;  /* 0x0000003c000b7824 */ /* 0x000fc600078e02ff */
[----:B------:R0:W-:Y:S01]  /*6740*/  STL [R1+0xabc], R3 ;  /* 0x000abc0301007387 */ /* 0x0001e20000100800 */
[----:B-1----:R-:W-:-:S03]  /*6750*/  IMAD.WIDE R8, R25, 0x2, R12 ;  /* 0x0000000219087825 */ /* 0x002fc600078e020c */
        /* <DEDUP_REMOVED lines=360> */
[----:B------:R-:W-:-:S03]  /*7de0*/  IMAD.SHL.U32 R16, R0, 0x20, RZ ;  /* 0x0000002000107824 */ /* 0x000fc600078e00ff */
        /* <DEDUP_REMOVED lines=387> */
[----:B0-----:R-:W-:Y:S01]  /*9620*/  IMAD.WIDE R6, R16, 0x2, R22 ;  /* 0x0000000210067825 */ /* 0x001fe200078e0216 */
[----:B------:R-:W-:Y:S02]  /*9630*/  LOP3.LUT R16, R15, 0x20, RZ, 0x3c, !PT ;  /* 0x000000200f107812 */ /* 0x000fe400078e3cff */
[----:B------:R-:W-:Y:S04]  /*9640*/  STL [R1+0x1200], R2 ;  /* 0x0012000201007387 */ /* 0x000fe80000100800 */
[----:B------:R0:W-:Y:S01]  /*9650*/  STL [R1+0x11fc], R3 ;  /* 0x0011fc0301007387 */ /* 0x0001e20000100800 */
[----:B------:R-:W-:-:S02]  /*9660*/  IMAD.IADD R16, R216, 0x1, R16 ;  /* 0x00000001d8107824 */ /* 0x000fc400078e0210 */
[C---:B-1----:R-:W-:Y:S01]  /*9670*/  IMAD.WIDE R8, R11.reuse, 0x2, R12 ;  /* 0x000000020b087825 */ /* 0x042fe200078e020c */
[----:B------:R-:W-:Y:S04]  /*9680*/  STL [R1+0x1208], R4 ;  /* 0x0012080401007387 */ /* 0x000fe80000100800 */
[----:B------:R1:W-:Y:S01]  /*9690*/  STL [R1+0x1204], R5 ;  /* 0x0012040501007387 */ /* 0x0003e20000100800 */
[----:B0-----:R-:W-:-:S03]  /*96a0*/  IMAD.WIDE R2, R11, 0x2, R18 ;  /* 0x000000020b027825 */ /* 0x001fc600078e0212 */
[----:B------:R-:W-:Y:S04]  /*96b0*/  STL [R1+0x1210], R6 ;  /* 0x0012100601007387 */ /* 0x000fe80000100800 */
[----:B------:R0:W-:Y:S01]  /*96c0*/  STL [R1+0x120c], R7 ;  /* 0x00120c0701007387 */ /* 0x0001e20000100800 */
[----:B-1----:R-:W-:-:S03]  /*96d0*/  IMAD.WIDE R4, R11, 0x2, R20 ;  /* 0x000000020b047825 */ /* 0x002fc600078e0214 */
[----:B------:R1:W-:Y:S04]  /*96e0*/  STL [R1+0x1218], R8 ;  /* 0x0012180801007387 */ /* 0x0003e80000100800 */
[----:B------:R-:W-:Y:S01]  /*96f0*/  STL [R1+0x1214], R9 ;  /* 0x0012140901007387 */ /* 0x000fe20000100800 */
[----:B0-----:R-:W-:-:S03]  /*9700*/  IMAD.WIDE R6, R11, 0x2, R22 ;  /* 0x000000020b067825 */ /* 0x001fc600078e0216 */
[----:B------:R-:W-:Y:S01]  /*9710*/  STL [R1+0x1220], R2 ;  /* 0x0012200201007387 */ /* 0x000fe20000100800 */
[C---:B------:R-:W-:Y:S02]  /*9720*/  IMAD.SHL.U32 R11, R0.reuse, 0x40, RZ ;  /* 0x00000040000b7824 */ /* 0x040fe400078e00ff */
[----:B-1----:R-:W-:Y:S01]  /*9730*/  IMAD.SHL.U32 R8, R0, 0x2, RZ ;  /* 0x0000000200087824 */ /* 0x002fe200078e00ff */
        /* <DEDUP_REMOVED lines=11> */
[----:B------:R-:W-:-:S03]  /*97f0*/  IMAD.WIDE R8, R8, 0x2, R22 ;  /* 0x0000000208087825 */ /* 0x000fc600078e0216 */
[----:B------:R0:W-:Y:S01]  /*9800*/  STL [R1+0x123c], R5 ;  /* 0x00123c0501007387 */ /* 0x0001e20000100800 */
[----:B-1----:R-:W-:-:S03]  /*9810*/  IMAD.WIDE R2, R0, 0x2, R12 ;  /* 0x0000000200027825 */ /* 0x002fc600078e020c */
[----:B------:R-:W-:Y:S04]  /*9820*/  STL [R1+0x1248], R6 ;  /* 0x0012480601007387 */ /* 0x000fe80000100800 */
[----:B------:R1:W-:Y:S01]  /*9830*/  STL [R1+0x1244], R7 ;  /* 0x0012440701007387 */ /* 0x0003e20000100800 */
[----:B0-----:R-:W-:-:S03]  /*9840*/  IMAD.WIDE R4, R0, 0x2, R18 ;  /* 0x0000000200047825 */ /* 0x001fc600078e0212 */
[----:B------:R0:W-:Y:S04]  /*9850*/  STL [R1+0x1250], R8 ;  /* 0x0012500801007387 */ /* 0x0001e80000100800 */
[----:B------:R2:W-:Y:S01]  /*9860*/  STL [R1+0x124c], R9 ;  /* 0x00124c0901007387 */ /* 0x0005e20000100800 */
[----:B-1----:R-:W-:-:S03]  /*9870*/  IMAD.WIDE R6, R0, 0x2, R20 ;  /* 0x0000000200067825 */ /* 0x002fc600078e0214 */
[----:B------:R-:W-:Y:S04]  /*9880*/  STL [R1+0x1258], R2 ;  /* 0x0012580201007387 */ /* 0x000fe80000100800 */
[----:B------:R1:W-:Y:S01]  /*9890*/  STL [R1+0x1254], R3 ;  /* 0x0012540301007387 */ /* 0x0003e20000100800 */
[C---:B0-----:R-:W-:Y:S02]  /*98a0*/  LOP3.LUT R8, R14.reuse, 0x20, RZ, 0x3c, !PT ;  /* 0x000000200e087812 */ /* 0x041fe400078e3cff */
[----:B--2---:R-:W-:Y:S01]  /*98b0*/  LOP3.LUT R9, R14, 0x10, RZ, 0x3c, !PT ;  /* 0x000000100e097812 */ /* 0x004fe200078e3cff */
[----:B------:R0:W-:Y:S02]  /*98c0*/  STL [R1+0x1260], R4 ;  /* 0x0012600401007387 */ /* 0x0001e40000100800 */
[----:B------:R-:W-:-:S02]  /*98d0*/  IMAD.IADD R8, R216, 0x1, R8 ;  /* 0x00000001d8087824 */ /* 0x000fc400078e0208 */
[----:B------:R2:W-:Y:S01]  /*98e0*/  STL [R1+0x125c], R5 ;  /* 0x00125c0501007387 */ /* 0x0005e20000100800 */
[----:B------:R-:W-:Y:S02]  /*98f0*/  IMAD.IADD R9, R216, 0x1, R9 ;  /* 0x00000001d8097824 */ /* 0x000fe400078e0209 */
[----:B-1----:R-:W-:Y:S01]  /*9900*/  IMAD.WIDE R2, R0, 0x2, R22 ;  /* 0x0000000200027825 */ /* 0x002fe200078e0216 */
[----:B------:R1:W-:Y:S01]  /*9910*/  STL [R1+0x1268], R6 ;  /* 0x0012680601007387 */ /* 0x0003e20000100800 */
[----:B------:R-:W-:-:S03]  /*9920*/  SHF.R.S32.HI R0, RZ, 0x1f, R11 ;  /* 0x0000001fff007819 */ /* 0x000fc6000001140b */
[----:B------:R3:W-:Y:S01]  /*9930*/  STL [R1+0x1264], R7 ;  /* 0x0012640701007387 */ /* 0x0007e20000100800 */
[C---:B0-----:R-:W-:Y:S02]  /*9940*/  LOP3.LUT R4, R14.reuse, 0x60, RZ, 0x3c, !PT ;  /* 0x000000600e047812 */ /* 0x041fe400078e3cff */
[C---:B--2---:R-:W-:Y:S01]  /*9950*/  LOP3.LUT R5, R14.reuse, 0x50, RZ, 0x3c, !PT ;  /* 0x000000500e057812 */ /* 0x044fe200078e3cff */
[----:B------:R0:W-:Y:S01]  /*9960*/  STL [R1+0x1270], R2 ;  /* 0x0012700201007387 */ /* 0x0001e20000100800 */
[C---:B------:R-:W-:Y:S01]  /*9970*/  SHF.L.U64.HI R0, R11.reuse, 0x1, R0 ;  /* 0x000000010b007819 */ /* 0x040fe20000010200 */
[----:B------:R-:W-:Y:S02]  /*9980*/  IMAD.SHL.U32 R11, R11, 0x2, RZ ;  /* 0x000000020b0b7824 */ /* 0x000fe400078e00ff */
[----:B------:R2:W-:Y:S01]  /*9990*/  STL [R1+0x126c], R3 ;  /* 0x00126c0301007387 */ /* 0x0005e20000100800 */
[----:B-1----:R-:W-:Y:S01]  /*99a0*/  LOP3.LUT R6, R14, 0x40, RZ, 0x3c, !PT ;  /* 0x000000400e067812 */ /* 0x002fe200078e3cff */
[----:B------:R-:W-:Y:S01]  /*99b0*/  IMAD.IADD R5, R216, 0x1, R5 ;  /* 0x00000001d8057824 */ /* 0x000fe200078e0205 */
[----:B---3--:R-:W-:Y:S01]  /*99c0*/  LOP3.LUT R7, R14, 0x30, RZ, 0x3c, !PT ;  /* 0x000000300e077812 */ /* 0x008fe200078e3cff */
[----:B------:R-:W-:Y:S01]  /*99d0*/  STL [R1+0x6c4], RZ ;  /* 0x0006c4ff01007387 */ /* 0x000fe20000100800 */
[----:B------:R-:W-:-:S02]  /*99e0*/  IMAD.IADD R4, R216, 0x1, R4 ;  /* 0x00000001d8047824 */ /* 0x000fc400078e0204 */
[C---:B------:R-:W-:Y:S01]  /*99f0*/  IMAD.IADD R6, R216.reuse, 0x1, R6 ;  /* 0x00000001d8067824 */ /* 0x040fe200078e0206 */
[----:B------:R-:W-:Y:S01]  /*9a00*/  STL [R1+0x400], RZ ;  /* 0x000400ff01007387 */ /* 0x000fe20000100800 */
[----:B0-----:R-:W-:Y:S01]  /*9a10*/  SHF.R.S32.HI R2, RZ, 0x1f, R17 ;  /* 0x0000001fff027819 */ /* 0x001fe20000011411 */
[C---:B------:R-:W-:Y:S01]  /*9a20*/  IMAD.IADD R7, R216.reuse, 0x1, R7 ;  /* 0x00000001d8077824 */ /* 0x040fe200078e0207 */
[----:B--2---:R-:W-:Y:S01]  /*9a30*/  SHF.R.S32.HI R3, RZ, 0x6, R10 ;  /* 0x00000006ff037819 */ /* 0x004fe2000001140a */
[----:B------:R-:W-:Y:S01]  /*9a40*/  STL [R1+0x404], RZ ;  /* 0x000404ff01007387 */ /* 0x000fe20000100800 */
[C---:B------:R-:W-:Y:S01]  /*9a50*/  IMAD.IADD R10, R216.reuse, 0x1, R14 ;  /* 0x00000001d80a7824 */ /* 0x040fe200078e020e */
[----:B------:R-:W-:Y:S01]  /*9a60*/  SHF.L.U64.HI R2, R17, 0x1, R2 ;  /* 0x0000000111027819 */ /* 0x000fe20000010202 */
[----:B------:R-:W-:Y:S01]  /*9a70*/  IMAD.IADD R17, R216, 0x1, R15 ;  /* 0x00000001d8117824 */ /* 0x000fe200078e020f */
[----:B------:R-:W-:Y:S04]  /*9a80*/  STL [R1+0x408], RZ ;  /* 0x000408ff01007387 */ /* 0x000fe80000100800 */
        /* <DEDUP_REMOVED lines=253> */
[----:B------:R-:W-:Y:S04]  /*aa60*/  STL [R1], RZ ;  /* 0x000000ff01007387 */ /* 0x000fe80000100800 */
        /* <DEDUP_REMOVED lines=63> */
[----:B------:R0:W-:Y:S02]  /*ae60*/  STL [R1+0x1290], R3 ;  /* 0x0012900301007387 */ /* 0x0001e40000100800 */
[----:B0-----:R-:W-:-:S02]  /*ae70*/  LOP3.LUT R3, R14, 0x70, RZ, 0x3c, !PT ;  /* 0x000000700e037812 */ /* 0x001fc400078e3cff */
[----:B------:R-:W-:Y:S01]  /*ae80*/  LOP3.LUT R14, R15, 0x60, RZ, 0x3c, !PT ;  /* 0x000000600f0e7812 */ /* 0x000fe200078e3cff */
[C---:B------:R-:W-:Y:S01]  /*ae90*/  IMAD.IADD R15, R216.reuse, 0x1, R24 ;  /* 0x00000001d80f7824 */ /* 0x040fe200078e0218 */
[----:B------:R-:W-:Y:S01]  /*aea0*/  CS2R R24, SRZ ;  /* 0x0000000000187805 */ /* 0x000fe2000001ff00 */
[C---:B------:R-:W-:Y:S02]  /*aeb0*/  IMAD.IADD R3, R216.reuse, 0x1, R3 ;  /* 0x00000001d8037824 */ /* 0x040fe400078e0203 */
[----:B------:R-:W-:-:S07]  /*aec0*/  IMAD.IADD R14, R216, 0x1, R14 ;  /* 0x00000001d80e7824 */ /* 0x000fce00078e020e */
.L_x_1:
[----:B------:R-:W2:Y:S01]  /*aed0*/  LDL R218, [R1+0x6c4] ;  /* 0x0006c40001da7983 */ /* 0x000ea20000100800 */
[----:B------:R-:W2:Y:S03]  /*aee0*/  LDC R216, c[0x0][0x230] ;  /* 0x00008c00ffd87b82 */ /* 0x000ea60000000800 */
[----:B------:R-:W-:Y:S04]  /*aef0*/  STL [R1+0x177c], R224 ;  /* 0x00177ce001007387 */ /* 0x000fe80000100800 */
[----:B-----5:R-:W-:Y:S04]  /*af00*/  STL [R1+0x1778], R10 ;  /* 0x0017780a01007387 */ /* 0x020fe80000100800 */
[----:B------:R-:W-:Y:S04]  /*af10*/  STL [R1+0x1724], R9 ;  /* 0x0017240901007387 */ /* 0x000fe80000100800 */
        /* <DEDUP_REMOVED lines=10> */
[----:B------:R-:W-:Y:S04]  /*afc0*/  STL.64 [R1+0x1568], R214 ;  /* 0x001568d601007387 */ /* 0x000fe80000100a00 */
        /* <DEDUP_REMOVED lines=52> */
[----:B------:R0:W-:Y:S04]  /*b310*/  STL.64 [R1+0x13c0], R108 ;  /* 0x0013c06c01007387 */ /* 0x0001e80000100a00 */
[----:B------:R-:W-:Y:S04]  /*b320*/  STL.64 [R1+0x13b8], R106 ;  /* 0x0013b86a01007387 */ /* 0x000fe80000100a00 */
[----:B------:R-:W-:Y:S01]  /*b330*/  STL.64 [R1+0x13b0], R104 ;  /* 0x0013b06801007387 */ /* 0x000fe20000100a00 */
[----:B0-----:R-:W-:-:S03]  /*b340*/  PRMT R109, RZ, 0x7610, R109 ;  /* 0x00007610ff6d7816 */ /* 0x001fc6000000006d */
[----:B------:R-:W-:Y:S04]  /*b350*/  STL.64 [R1+0x13a8], R102 ;  /* 0x0013a86601007387 */ /* 0x000fe80000100a00 */
[----:B------:R-:W-:Y:S04]  /*b360*/  STL.64 [R1+0x13a0], R100 ;  /* 0x0013a06401007387 */ /* 0x000fe80000100a00 */
[----:B------:R-:W-:Y:S04]  /*b370*/  STL.64 [R1+0x1398], R98 ;  /* 0x0013986201007387 */ /* 0x000fe80000100a00 */
[----:B------:R-:W-:Y:S04]  /*b380*/  STL.64 [R1+0x1390], R96 ;  /* 0x0013906001007387 */ /* 0x000fe80000100a00 */
[----:B------:R-:W-:Y:S01]  /*b390*/  STL.64 [R1+0x1388], R94 ;  /* 0x0013885e01007387 */ /* 0x000fe20000100a00 */
[----:B--2---:R-:W-:-:S03]  /*b3a0*/  IMAD R216, R218, -0x40, R216 ;  /* 0xffffffc0dad87824 */ /* 0x004fc600078e02d8 */
[----:B------:R-:W-:Y:S02]  /*b3b0*/  STL.64 [R1+0x1380], R92 ;  /* 0x0013805c01007387 */ /* 0x000fe40000100a00 */
[----:B------:R-:W-:Y:S02]  /*b3c0*/  ISETP.GT.AND P0, PT, R216, RZ, PT ;  /* 0x000000ffd800720c */ /* 0x000fe40003f04270 */
[----:B------:R-:W-:Y:S04]  /*b3d0*/  STL.64 [R1+0x1378], R90 ;  /* 0x0013785a01007387 */ /* 0x000fe80000100a00 */
[----:B------:R-:W-:Y:S04]  /*b3e0*/  STL.64 [R1+0x1370], R88 ;  /* 0x0013705801007387 */ /* 0x000fe80000100a00 */
[----:B------:R0:W-:Y:S04]  /*b3f0*/  STL [R1+0x1368], R87 ;  /* 0x0013685701007387 */ /* 0x0001e80000100800 */
[----:B------:R-:W2:Y:S04]  /*b400*/  @P0 LDG.E.U16 R109, desc[UR60][R22.64] ;  /* 0x0000003c166d0981 */ /* 0x000ea8000c1e1500 */
[----:B------:R-:W-:Y:S01]  /*b410*/  STL [R1+0x1364], R0 ;  /* 0x0013640001007387 */ /* 0x000fe20000100800 */
[----:B------:R-:W-:-:S03]  /*b420*/  MOV R151, UR49 ;  /* 0x0000003100977c02 */ /* 0x000fc60008000f00 */
[----:B------:R-:W3:Y:S01]  /*b430*/  LDL.LU R227, [R1+0xabc] ;  /* 0x000abc0001e37983 */ /* 0x000ee20000300800 */
[----:B------:R-:W-:-:S03]  /*b440*/  MOV R149, UR48 ;  /* 0x0000003000957c02 */ /* 0x000fc60008000f00 */
[----:B------:R1:W-:Y:S01]  /*b450*/  STL [R1+0x1348], R2 ;  /* 0x0013480201007387 */ /* 0x0003e20000100800 */
[----:B------:R-:W-:Y:S02]  /*b460*/  MOV R150, UR53 ;  /* 0x0000003500967c02 */ /* 0x000fe40008000f00 */
[----:B0-----:R-:W-:Y:S01]  /*b470*/  MOV R87, UR52 ;  /* 0x0000003400577c02 */ /* 0x001fe20008000f00 */
[----:B-1----:R-:W4:Y:S01]  /*b480*/  LDL.LU R2, [R1+0xa94] ;  /* 0x000a940001027983 */ /* 0x002f220000300800 */
[----:B------:R-:W-:Y:S02]  /*b490*/  PRMT R10, RZ, 0x7610, R10 ;  /* 0x00007610ff0a7816 */ /* 0x000fe4000000000a */
[----:B------:R-:W-:Y:S01]  /*b4a0*/  PRMT R224, RZ, 0x7610, R224 ;  /* 0x00007610ffe07816 */ /* 0x000fe200000000e0 */
[----:B------:R-:W-:Y:S01]  /*b4b0*/  STL [R1+0x12a8], R223 ;  /* 0x0012a8df01007387 */ /* 0x000fe20000100800 */
[----:B------:R-:W-:Y:S02]  /*b4c0*/  MOV R0, UR57 ;  /* 0x0000003900007c02 */ /* 0x000fe40008000f00 */
[----:B------:R-:W-:Y:S01]  /*b4d0*/  MOV R11, UR56 ;  /* 0x00000038000b7c02 */ /* 0x000fe20008000f00 */
[----:B------:R-:W-:Y:S01]  /*b4e0*/  STL [R1+0x12a4], R222 ;  /* 0x0012a4de01007387 */ /* 0x000fe20000100800 */
[----:B------:R-:W-:-:S02]  /*b4f0*/  PRMT R219, RZ, 0x7610, R219 ;  /* 0x00007610ffdb7816 */ /* 0x000fc400000000db */
[----:B------:R-:W-:Y:S01]  /*b500*/  ISETP.GT.AND P1, PT, R216, 0x1, PT ;  /* 0x00000001d800780c */ /* 0x000fe20003f24270 */
        /* <DEDUP_REMOVED lines=21> */
[----:B------:R-:W-:Y:S04]  /*b660*/  STL [R1+0x16a0], R58 ;  /* 0x0016a03a01007387 */ /* 0x000fe80000100800 */
[----:B------:R-:W-:Y:S04]  /*b670*/  STL.64 [R1+0x15f0], R56 ;  /* 0x0015f03801007387 */ /* 0x000fe80000100a00 */
[----:B------:R-:W-:Y:S04]  /*b680*/  STL [R1+0x16a8], R56 ;  /* 0x0016a83801007387 */ /* 0x000fe80000100800 */
        /* <DEDUP_REMOVED lines=42> */
[----:B------:R-:W3:Y:S04]  /*b930*/  @P0 LDG.E.U16 R10, desc[UR60][R20.64] ;  /* 0x0000003c140a0981 */ /* 0x000ee8000c1e1500 */
[----:B------:R-:W-:Y:S04]  /*b940*/  STL [R1+0x1718], R29 ;  /* 0x0017181d01007387 */ /* 0x000fe80000100800 */
[----:B------:R-:W-:Y:S04]  /*b950*/  STL.64 [R1+0x1578], R26 ;  /* 0x0015781a01007387 */ /* 0x000fe80000100a00 */
[----:B------:R-:W-:Y:S04]  /*b960*/  STL [R1+0x1728], R26 ;  /* 0x0017281a01007387 */ /* 0x000fe80000100800 */
[----:B------:R-:W-:Y:S04]  /*b970*/  STL [R1+0x1720], R27 ;  /* 0x0017201b01007387 */ /* 0x000fe80000100800 */
[----:B------:R-:W4:Y:S04]  /*b980*/  @P0 LDG.E.U16 R224, desc[UR60][R18.64] ;  /* 0x0000003c12e00981 */ /* 0x000f28000c1e1500 */
[----:B------:R-:W-:Y:S04]  /*b990*/  STL.64 [R1+0x1570], R24 ;  /* 0x0015701801007387 */ /* 0x000fe80000100a00 */
[----:B------:R-:W-:Y:S04]  /*b9a0*/  STL [R1+0x1730], R24 ;  /* 0x0017301801007387 */ /* 0x000fe80000100800 */
[----:B------:R-:W-:Y:S04]  /*b9b0*/  STL [R1+0x172c], R25 ;  /* 0x00172c1901007387 */ /* 0x000fe80000100800 */
[----:B------:R-:W-:Y:S04]  /*b9c0*/  STL [R1+0x1734], R0 ;  /* 0x0017340001007387 */ /* 0x000fe80000100800 */
[----:B------:R-:W-:Y:S04]  /*b9d0*/  STL [R1+0x1738], R11 ;  /* 0x0017380b01007387 */ /* 0x000fe80000100800 */
[----:B------:R-:W4:Y:S04]  /*b9e0*/  LDL R218, [R1+0x126c] ;  /* 0x00126c0001da7983 */ /* 0x000f280000100800 */
[----:B------:R-:W4:Y:S04]  /*b9f0*/  @P0 LDG.E.U16 R219, desc[UR60][R12.64] ;  /* 0x0000003c0cdb0981 */ /* 0x000f28000c1e1500 */
[----:B--2---:R0:W-:Y:S04]  /*ba00*/  STL [R1+0x850], R109 ;  /* 0x0008506d01007387 */ /* 0x0041e80000100800 */
[----:B0-----:R-:W2:Y:S04]  /*ba10*/  LDL R109, [R1+0x1270] ;  /* 0x00127000016d7983 */ /* 0x001ea80000100800 */
[----:B------:R-:W-:Y:S04]  /*ba20*/  STL [R1+0x1740], R22 ;  /* 0x0017401601007387 */ /* 0x000fe80000100800 */
[----:B------:R-:W-:Y:S01]  /*ba30*/  STL [R1+0x173c], R23 ;  /* 0x00173c1701007387 */ /* 0x000fe20000100800 */
[----:B------:R-:W-:-:S03]  /*ba40*/  PRMT R30, RZ, 0x7610, R30 ;  /* 0x00007610ff1e7816 */ /* 0x000fc6000000001e */
[----:B---3--:R0:W-:Y:S04]  /*ba50*/  STL [R1+0x84c], R10 ;  /* 0x00084c0a01007387 */ /* 0x0081e80000100800 */
[----:B0-----:R-:W3:Y:S04]  /*ba60*/  LDL R10, [R1+0x1268] ;  /* 0x00126800010a7983 */ /* 0x001ee80000100800 */
[----:B------:R-:W-:Y:S04]  /*ba70*/  STL [R1+0x1748], R20 ;  /* 0x0017481401007387 */ /* 0x000fe80000100800 */
[----:B------:R-:W-:Y:S04]  /*ba80*/  STL [R1+0x1744], R21 ;  /* 0x0017441501007387 */ /* 0x000fe80000100800 */
[----:B----4-:R0:W-:Y:S04]  /*ba90*/  STL [R1+0x848], R224 ;  /* 0x000848e001007387 */ /* 0x0101e80000100800 */
[----:B0-----:R-:W4:Y:S04]  /*baa0*/  LDL.LU R224, [R1+0x177c] ;  /* 0x00177c0001e07983 */ /* 0x001f280000300800 */
[----:B------:R-:W-:Y:S04]  /*bab0*/  STL [R1+0x1750], R18 ;  /* 0x0017501201007387 */ /* 0x000fe80000100800 */
[----:B------:R-:W-:Y:S04]  /*bac0*/  STL [R1+0x174c], R19 ;  /* 0x00174c1301007387 */ /* 0x000fe80000100800 */
[----:B------:R-:W-:Y:S04]  /*bad0*/  STL [R1+0x1758], R12 ;  /* 0x0017580c01007387 */ /* 0x000fe80000100800 */
[----:B------:R-:W-:Y:S04]  /*bae0*/  STL [R1+0x1754], R13 ;  /* 0x0017540d01007387 */ /* 0x000fe80000100800 */
[----:B------:R0:W-:Y:S02]  /*baf0*/  STL [R1+0x844], R219 ;  /* 0x000844db01007387 */ /* 0x0001e40000100800 */
[----:B0-----:R-:W-:-:S02]  /*bb00*/  @P1 IMAD.MOV.U32 R219, RZ, RZ, R218 ;  /* 0x000000ffffdb1224 */ /* 0x001fc400078e00da */
[----:B--2---:R-:W-:Y:S01]  /*bb10*/  @P1 IMAD.MOV.U32 R218, RZ, RZ, R109 ;  /* 0x000000ffffda1224 */ /* 0x004fe200078e006d */
[----:B------:R-:W-:Y:S01]  /*bb20*/  PRMT R31, RZ, 0x7610, R31 ;  /* 0x00007610ff1f7816 */ /* 0x000fe2000000001f */
[----:B------:R-:W2:Y:S04]  /*bb30*/  LDL R109, [R1+0x1250] ;  /* 0x00125000016d7983 */ /* 0x000ea80000100800 */
[----:B------:R3:W4:Y:S04]  /*bb40*/  @P1 LDG.E.U16 R30, desc[UR60][R218.64] ;  /* 0x0000003cda1e1981 */ /* 0x000728000c1e1500 */
[----:B------:R-:W2:Y:S01]  /*bb50*/  LDL R219, [R1+0x1264] ;  /* 0x0012640001db7983 */ /* 0x000ea20000100800 */
[----:B---3--:R-:W-:-:S03]  /*bb60*/  @P1 IMAD.MOV.U32 R218, RZ, RZ, R10 ;  /* 0x000000ffffda1224 */ /* 0x008fc600078e000a */
[----:B----4-:R-:W-:Y:S01]  /*bb70*/  STL [R1+0x175c], R30 ;  /* 0x00175c1e01007387 */ /* 0x010fe20000100800 */
[----:B------:R-:W-:-:S03]  /*bb80*/  PRMT R32, RZ, 0x7610, R32 ;  /* 0x00007610ff207816 */ /* 0x000fc60000000020 */
[----:B------:R-:W3:Y:S04]  /*bb90*/  LDL R10, [R1+0x1248] ;  /* 0x00124800010a7983 */ /* 0x000ee80000100800 */
[----:B--2---:R-:W2:Y:S04]  /*bba0*/  @P1 LDG.E.U16 R31, desc[UR60][R218.64] ;  /* 0x0000003cda1f1981 */ /* 0x004ea8000c1e1500 */
[----:B------:R-:W4:Y:S04]  /*bbb0*/  LDL R218, [R1+0x125c] ;  /* 0x00125c0001da7983 */ /* 0x000f280000100800 */
[----:B------:R-:W4:Y:S04]  /*bbc0*/  LDL R219, [R1+0x1260] ;  /* 0x0012600001db7983 */ /* 0x000f280000100800 */
[----:B--2---:R-:W-:Y:S01]  /*bbd0*/  STL [R1+0x1760], R31 ;  /* 0x0017601f01007387 */ /* 0x004fe20000100800 */
[----:B----4-:R-:W-:-:S04]  /*bbe0*/  @P1 LOP3.LUT R219, R219, R218, RZ, 0x3c, !PT ;  /* 0x000000dadbdb1212 */ /* 0x010fc800078e3cff */
[----:B------:R-:W-:-:S04]  /*bbf0*/  @P1 LOP3.LUT R218, R219, R218, RZ, 0x3c, !PT ;  /* 0x000000dadbda1212 */ /* 0x000fc800078e3cff */
[----:B------:R-:W-:-:S05]  /*bc00*/  @P1 LOP3.LUT R219, R219, R218, RZ, 0x3c, !PT ;  /* 0x000000dadbdb1212 */ /* 0x000fca00078e3cff */
[----:B------:R-:W2:Y:S04]  /*bc10*/  @P1 LDG.E.U16 R32, desc[UR60][R218.64] ;  /* 0x0000003cda201981 */ /* 0x000ea8000c1e1500 */
[----:B------:R-:W4:Y:S04]  /*bc20*/  LDL R218, [R1+0x1254] ;  /* 0x0012540001da7983 */ /* 0x000f280000100800 */
[----:B------:R-:W4:Y:S01]  /*bc30*/  LDL R219, [R1+0x1258] ;  /* 0x0012580001db7983 */ /* 0x000f220000100800 */
[----:B------:R-:W-:Y:S02]  /*bc40*/  PRMT R33, RZ, 0x7610, R33 ;  /* 0x00007610ff217816 */ /* 0x000fe40000000021 */
[----:B------:R-:W-:Y:S01]  /*bc50*/  ISETP.GT.AND P0, PT, R216, 0x2, PT ;  /* 0x00000002d800780c */ /* 0x000fe20003f04270 */
[----:B--2---:R-:W-:Y:S01]  /*bc60*/  STL [R1+0x1764], R32 ;  /* 0x0017642001007387 */ /* 0x004fe20000100800 */
[----:B----4-:R-:W-:-:S04]  /*bc70*/  @P1 LOP3.LUT R219, R219, R218, RZ, 0x3c, !PT ;  /* 0x000000dadbdb1212 */ /* 0x010fc800078e3cff */
[----:B------:R-:W-:-:S04]  /*bc80*/  @P1 LOP3.LUT R218, R219, R218, RZ, 0x3c, !PT ;  /* 0x000000dadbda1212 */ /* 0x000fc800078e3cff */
[----:B------:R-:W-:-:S05]  /*bc90*/  @P1 LOP3.LUT R219, R219, R218, RZ, 0x3c, !PT ;  /* 0x000000dadbdb1212 */ /* 0x000fca00078e3cff */
[----:B------:R0:W2:Y:S04]  /*bca0*/  @P1 LDG.E.U16 R33, desc[UR60][R218.64] ;  /* 0x0000003cda211981 */ /* 0x0000a8000c1e1500 */
[----:B------:R-:W4:Y:S01]  /*bcb0*/  LDL R219, [R1+0x124c] ;  /* 0x00124c0001db7983 */ /* 0x000f220000100800 */
[----:B------:R-:W-:Y:S01]  /*bcc0*/  PRMT R57, RZ, 0x7610, R57 ;  /* 0x00007610ff397816 */ /* 0x000fe20000000039 */
[----:B0-----:R-:W-:Y:S02]  /*bcd0*/  @P0 IMAD.MOV.U32 R218, RZ, RZ, R109 ;  /* 0x000000ffffda0224 */ /* 0x001fe400078e006d */
[----:B--2---:R-:W-:Y:S01]  /*bce0*/  STL [R1+0x1768], R33 ;  /* 0x0017682101007387 */ /* 0x004fe20000100800 */
[----:B------:R-:W-:-:S03]  /*bcf0*/  PRMT R58, RZ, 0x7610, R58 ;  /* 0x00007610ff3a7816 */ /* 0x000fc6000000003a */
[----:B------:R-:W2:Y:S04]  /*bd00*/  LDL R109, [R1+0x1230] ;  /* 0x00123000016d7983 */ /* 0x000ea80000100800 */
[----:B----4-:R3:W4:Y:S04]  /*bd10*/  @P0 LDG.E.U16 R57, desc[UR60][R218.64] ;  /* 0x0000003cda390981 */ /* 0x010728000c1e1500 */
        /* <DEDUP_REMOVED lines=17> */
[----:B--2---:R0:W-:Y:S01]  /*be30*/  STL [R1+0x1774], R150 ;  /* 0x0017749601007387 */ /* 0x0041e20000100800 */
[----:B----4-:R-:W-:-:S04]  /*be40*/  @P0 LOP3.LUT R219, R219, R218, RZ, 0x3c, !PT ;  /* 0x000000dadbdb0212 */ /* 0x010fc800078e3cff */
[----:B------:R-:W-:-:S04]  /*be50*/  @P0 LOP3.LUT R218, R219, R218, RZ, 0x3c, !PT ;  /* 0x000000dadbda0212 */ /* 0x000fc800078e3cff */
[----:B------:R-:W-:-:S05]  /*be60*/  @P0 LOP3.LUT R219, R219, R218, RZ, 0x3c, !PT ;  /* 0x000000dadbdb0212 */ /* 0x000fca00078e3cff */
[----:B------:R1:W2:Y:S04]  /*be70*/  @P0 LDG.E.U16 R149, desc[UR60][R218.64] ;  /* 0x0000003cda950981 */ /* 0x0002a8000c1e1500 */
[----:B------:R-:W4:Y:S01]  /*be80*/  LDL R219, [R1+0x122c] ;  /* 0x00122c0001db7983 */ /* 0x000f220000100800 */
[----:B------:R-:W-:Y:S01]  /*be90*/  PRMT R206, RZ, 0x7610, R206 ;  /* 0x00007610ffce7816 */ /* 0x000fe200000000ce */
[----:B-1----:R-:W-:Y:S01]  /*bea0*/  @P1 IMAD.MOV.U32 R218, RZ, RZ, R109 ;  /* 0x000000ffffda1224 */ /* 0x002fe200078e006d */
[----:B------:R-:W-:Y:S01]  /*beb0*/  PRMT R205, RZ, 0x7610, R205 ;  /* 0x00007610ffcd7816 */ /* 0x000fe200000000cd */
[----:B------:R-:W2:Y:S04]  /*bec0*/  LDL R109, [R1+0x1208] ;  /* 0x00120800016d7983 */ /* 0x000ea80000100800 */
[----:B----4-:R1:W4:Y:S04]  /*bed0*/  @P1 LDG.E.U16 R206, desc[UR60][R218.64] ;  /* 0x0000003cdace1981 */ /* 0x010328000c1e1500 */
[----:B------:R-:W1:Y:S04]  /*bee0*/  LDL R218, [R1+0x1224] ;  /* 0x0012240001da7983 */ /* 0x000e680000100800 */
[----:B------:R-:W1:Y:S02]  /*bef0*/  LDL R219, [R1+0x1228] ;  /* 0x0012280001db7983 */ /* 0x000e640000100800 */
[----:B-1----:R-:W-:-:S04]  /*bf00*/  @P1 LOP3.LUT R219, R219, R218, RZ, 0x3c, !PT ;  /* 0x000000dadbdb1212 */ /* 0x002fc800078e3cff */
[----:B------:R-:W-:-:S04]  /*bf10*/  @P1 LOP3.LUT R218, R219, R218, RZ, 0x3c, !PT ;  /* 0x000000dadbda1212 */ /* 0x000fc800078e3cff */
[----:B------:R-:W-:-:S05]  /*bf20*/  @P1 LOP3.LUT R219, R219, R218, RZ, 0x3c, !PT ;  /* 0x000000dadbdb1212 */ /* 0x000fca00078e3cff */
[----:B------:R3:W4:Y:S04]  /*bf30*/  @P1 LDG.E.U16 R205, desc[UR60][R218.64] ;  /* 0x0000003cdacd1981 */ /* 0x000728000c1e1500 */
[----:B------:R-:W2:Y:S01]  /*bf40*/  LDL R219, [R1+0x121c] ;  /* 0x00121c0001db7983 */ /* 0x000ea20000100800 */
[----:B------:R-:W-:Y:S01]  /*bf50*/  PRMT R204, RZ, 0x7610, R204 ;  /* 0x00007610ffcc7816 */ /* 0x000fe200000000cc */
[----:B---3--:R-:W-:Y:S01]  /*bf60*/  @P1 IMAD.MOV.U32 R218, RZ, RZ, R10 ;  /* 0x000000ffffda1224 */ /* 0x008fe200078e000a */
[----:B------:R-:W-:Y:S01]  /*bf70*/  PRMT R203, RZ, 0x7610, R203 ;  /* 0x00007610ffcb7816 */ /* 0x000fe200000000cb */
[----:B------:R-:W3:Y:S04]  /*bf80*/  LDL R10, [R1+0x11f8] ;  /* 0x0011f800010a7983 */ /* 0x000ee80000100800 */
[----:B--2---:R1:W2:Y:S04]  /*bf90*/  @P1 LDG.E.U16 R204, desc[UR60][R218.64] ;  /* 0x0000003cdacc1981 */ /* 0x0042a8000c1e1500 */
[----:B------:R-:W1:Y:S04]  /*bfa0*/  LDL R218, [R1+0x1214] ;  /* 0x0012140001da7983 */ /* 0x000e680000100800 */
[----:B------:R-:W1:Y:S02]  /*bfb0*/  LDL R219, [R1+0x1218] ;  /* 0x0012180001db7983 */ /* 0x000e640000100800 */
[----:B-1----:R-:W-:-:S04]  /*bfc0*/  @P1 LOP3.LUT R219, R219, R218, RZ, 0x3c, !PT ;  /* 0x000000dadbdb1212 */ /* 0x002fc800078e3cff */
[----:B------:R-:W-:-:S04]  /*bfd0*/  @P1 LOP3.LUT R218, R219, R218, RZ, 0x3c, !PT ;  /* 0x000000dadbda1212 */ /* 0x000fc800078e3cff */
[----:B------:R-:W-:-:S05]  /*bfe0*/  @P1 LOP3.LUT R219, R219, R218, RZ, 0x3c, !PT ;  /* 0x000000dadbdb1212 */ /* 0x000fca00078e3cff */
[----:B------:R1:W2:Y:S04]  /*bff0*/  @P1 LDG.E.U16 R203, desc[UR60][R218.64] ;  /* 0x0000003cdacb1981 */ /* 0x0002a8000c1e1500 */
[----:B------:R-:W1:Y:S04]  /*c000*/  LDL R218, [R1+0x120c] ;  /* 0x00120c0001da7983 */ /* 0x000e680000100800 */
[----:B------:R-:W1:Y:S01]  /*c010*/  LDL R219, [R1+0x1210] ;  /* 0x0012100001db7983 */ /* 0x000e620000100800 */
[----:B------:R-:W-:Y:S02]  /*c020*/  ISETP.GT.AND P0, PT, R216, 0x4, PT ;  /* 0x00000004d800780c */ /* 0x000fe40003f04270 */
[----:B------:R-:W-:-:S11]  /*c030*/  PRMT R178, RZ, 0x7610, R178 ;  /* 0x00007610ffb27816 */ /* 0x000fd600000000b2 */
[----:B-1----:R-:W-:-:S04]  /*c040*/  @P0 LOP3.LUT R219, R219, R218, RZ, 0x3c, !PT ;  /* 0x000000dadbdb0212 */ /* 0x002fc800078e3cff */
        /* <DEDUP_REMOVED lines=18> */
[----:B------:R-:W-:Y:S01]  /*c170*/  ISETP.GT.AND P1, PT, R216, 0x5, PT ;  /* 0x00000005d800780c */ /* 0x000fe20003f24270 */
[----:B------:R-:W3:Y:S04]  /*c180*/  LDL R10, [R1+0x11d0] ;  /* 0x0011d000010a7983 */ /* 0x000ee80000100800 */
[----:B--2---:R1:W2:Y:S04]  /*c190*/  @P0 LDG.E.U16 R175, desc[UR60][R218.64] ;  /* 0x0000003cdaaf0981 */ /* 0x0042a8000c1e1500 */
[----:B------:R-:W1:Y:S04]  /*c1a0*/  LDL R218, [R1+0x11ec] ;  /* 0x0011ec0001da7983 */ /* 0x000e680000100800 */
[----:B------:R-:W1:Y:S01]  /*c1b0*/  LDL R219, [R1+0x11f0] ;  /* 0x0011f00001db7983 */ /* 0x000e620000100800 */
[----:B------:R-:W-:-:S02]  /*c1c0*/  PRMT R147, RZ, 0x7610, R147 ;  /* 0x00007610ff937816 */ /* 0x000fc40000000093 */
[----:B-1----:R-:W-:-:S04]  /*c1d0*/  @P1 LOP3.LUT R219, R219, R218, RZ, 0x3c, !PT ;  /* 0x000000dadbdb1212 */ /* 0x002fc800078e3cff */
[----:B------:R-:W-:-:S04]  /*c1e0*/  @P1 LOP3.LUT R218, R219, R218, RZ, 0x3c, !PT ;  /* 0x000000dadbda1212 */ /* 0x000fc800078e3cff */
[----:B------:R-:W-:-:S05]  /*c1f0*/  @P1 LOP3.LUT R219, R219, R218, RZ, 0x3c, !PT ;  /* 0x000000dadbdb1212 */ /* 0x000fca00078e3cff */
[----:B------:R1:W2:Y:S04]  /*c200*/  @P1 LDG.E.U16 R147, desc[UR60][R218.64] ;  /* 0x0000003cda931981 */ /* 0x0002a8000c1e1500 */
[----:B------:R-:W1:Y:S04]  /*c210*/  LDL R218, [R1+0x11e4] ;  /* 0x0011e40001da7983 */ /* 0x000e680000100800 */
[----:B------:R-:W1:Y:S01]  /*c220*/  LDL R219, [R1+0x11e8] ;  /* 0x0011e80001db7983 */ /* 0x000e620000100800 */
[----:B------:R-:W-:Y:S02]  /*c230*/  PRMT R146, RZ, 0x7610, R146 ;  /* 0x00007610ff927816 */ /* 0x000fe40000000092 */
        /* <DEDUP_REMOVED lines=11> */
[----:B------:R-:W1:Y:S01]  /*c2f0*/  LDL R219, [R1+0x11d8] ;  /* 0x0011d80001db7983 */ /* 0x000e620000100800 */
[----:B------:R-:W-:-:S02]  /*c300*/  ISETP.GT.AND P0, PT, R216, 0x6, PT ;  /* 0x00000006d800780c */ /* 0x000fc40003f04270 */
        /* <DEDUP_REMOVED lines=26> */
[----:B------:R-:W-:Y:S01]  /*c4b0*/  ISETP.GT.AND P1, PT, R216, 0x7, PT ;  /* 0x00000007d800780c */ /* 0x000fe20003f24270 */
[----:B------:R-:W2:Y:S04]  /*c4c0*/  LDL R109, [R1+0x1190] ;  /* 0x00119000016d7983 */ /* 0x000ea80000100800 */
[----:B----4-:R1:W4:Y:S04]  /*c4d0*/  @P0 LDG.E.U16 R92, desc[UR60][R218.64] ;  /* 0x0000003cda5c0981 */ /* 0x010328000c1e1500 */
[----:B------:R-:W1:Y:S04]  /*c4e0*/  LDL R218, [R1+0x11ac] ;  /* 0x0011ac0001da7983 */ /* 0x000e680000100800 */
[----:B------:R-:W1:Y:S01]  /*c4f0*/  LDL R219, [R1+0x11b0] ;  /* 0x0011b00001db7983 */ /* 0x000e620000100800 */
[----:B------:R-:W-:-:S02]  /*c500*/  PRMT R116, RZ, 0x7610, R116 ;  /* 0x00007610ff747816 */ /* 0x000fc40000000074 */
        /* <DEDUP_REMOVED lines=19> */
[----:B------:R-:W-:-:S02]  /*c640*/  ISETP.GT.AND P0, PT, R216, 0x8, PT ;  /* 0x00000008d800780c */ /* 0x000fc40003f04270 */
[----:B-1----:R-:W-:-:S04]  /*c650*/  @P1 LOP3.LUT R219, R219, R218, RZ, 0x3c, !PT ;  /* 0x000000dadbdb1212 */ /* 0x002fc800078e3cff */
[----:B------:R-:W-:-:S04]  /*c660*/  @P1 LOP3.LUT R218, R219, R218, RZ, 0x3c, !PT ;  /* 0x000000dadbda1212 */ /* 0x000fc800078e3cff */
[----:B------:R-:W-:-:S05]  /*c670*/  @P1 LOP3.LUT R219, R219, R218, RZ, 0x3c, !PT ;  /* 0x000000dadbdb1212 */ /* 0x000fca00078e3cff */
[----:B------:R1:W2:Y:S04]  /*c680*/  @P1 LDG.E.U16 R87, desc[UR60][R218.64] ;  /* 0x0000003cda571981 */ /* 0x0002a8000c1e1500 */
[----:B------:R-:W4:Y:S01]  /*c690*/  LDL R219, [R1+0x118c] ;  /* 0x00118c0001db7983 */ /* 0x000f220000100800 */
[----:B0-----:R-:W-:Y:S01]  /*c6a0*/  PRMT R150, RZ, 0x7610, R150 ;  /* 0x00007610ff967816 */ /* 0x001fe20000000096 */
[----:B-1----:R-:W-:Y:S01]  /*c6b0*/  @P0 IMAD.MOV.U32 R218, RZ, RZ, R109 ;  /* 0x000000ffffda0224 */ /* 0x002fe200078e006d */
[----:B------:R-:W-:Y:S01]  /*c6c0*/  PRMT R58, RZ, 0x7610, R58 ;  /* 0x00007610ff3a7816 */ /* 0x000fe2000000003a */
[----:B------:R-:W2:Y:S04]  /*c6d0*/  LDL R109, [R1+0x1168] ;  /* 0x00116800016d7983 */ /* 0x000ea80000100800 */
[----:B----4-:R0:W4:Y:S04]  /*c6e0*/  @P0 LDG.E.U16 R150, desc[UR60][R218.64] ;  /* 0x0000003cda960981 */ /* 0x010128000c1e1500 */
[----:B------:R-:W0:Y:S04]  /*c6f0*/  LDL R218, [R1+0x1184] ;  /* 0x0011840001da7983 */ /* 0x000e280000100800 */
[----:B------:R-:W0:Y:S02]  /*c700*/  LDL R219, [R1+0x1188] ;  /* 0x0011880001db7983 */ /* 0x000e240000100800 */
[----:B0-----:R-:W-:-:S04]  /*c710*/  @P0 LOP3.LUT R219, R219, R218, RZ, 0x3c, !PT ;  /* 0x000000dadbdb0212 */ /* 0x001fc800078e3cff */
        /* <DEDUP_REMOVED lines=9> */
[----:B------:R-:W0:Y:S04]  /*c7b0*/  LDL R218, [R1+0x1174] ;  /* 0x0011740001da7983 */ /* 0x000e280000100800 */
[----:B------:R-:W0:Y:S02]  /*c7c0*/  LDL R219, [R1+0x1178] ;  /* 0x0011780001db7983 */ /* 0x000e240000100800 */
[----:B0-----:R-:W-:-:S04]  /*c7d0*/  @P0 LOP3.LUT R219, R219, R218, RZ, 0x3c, !PT ;  /* 0x000000dadbdb0212 */ /* 0x001fc800078e3cff */
[----:B------:R-:W-:-:S04]  /*c7e0*/  @P0 LOP3.LUT R218, R219, R218, RZ, 0x3c, !PT ;  /* 0x000000dadbda0212 */ /* 0x000fc800078e3cff */
[----:B------:R-:W-:-:S05]  /*c7f0*/  @P0 LOP3.LUT R219, R219, R218, RZ, 0x3c, !PT ;  /* 0x000000dadbdb0212 */ /* 0x000fca00078e3cff */
[----:B------:R0:W2:Y:S04]  /*c800*/  @P0 LDG.E.U16 R33, desc[UR60][R218.64] ;  /* 0x0000003cda210981 */ /* 0x0000a8000c1e1500 */
[----:B------:R-:W0:Y:S04]  /*c810*/  LDL R218, [R1+0x116c] ;  /* 0x00116c0001da7983 */ /* 0x000e280000100800 */
[----:B------:R-:W0:Y:S01]  /*c820*/  LDL R219, [R1+0x1170] ;  /* 0x0011700001db7983 */ /* 0x000e220000100800 */
[----:B------:R-:W-:Y:S02]  /*c830*/  ISETP.GT.AND P1, PT, R216, 0x9, PT ;  /* 0x00000009d800780c */ /* 0x000fe40003f24270 */
[----:B------:R-:W-:-:S11]  /*c840*/  PRMT R34, RZ, 0x7610, R34 ;  /* 0x00007610ff227816 */ /* 0x000fd60000000022 */
[----:B0-----:R-:W-:-:S04]  /*c850*/  @P1 LOP3.LUT R219, R219, R218, RZ, 0x3c, !PT ;  /* 0x000000dadbdb1212 */ /* 0x001fc800078e3cff */
[----:B------:R-:W-:-:S04]  /*c860*/  @P1 LOP3.LUT R218, R219, R218, RZ, 0x3c, !PT ;  /* 0x000000dadbda1212 */ /* 0x000fc800078e3cff */
[----:B------:R-:W-:-:S05]  /*c870*/  @P1 LOP3.LUT R219, R219, R218, RZ, 0x3c, !PT ;  /* 0x000000dadbdb1212 */ /* 0x000fca00078e3cff */
[----:B------:R0:W2:Y:S04]  /*c880*/  @P1 LDG.E.U16 R34, desc[UR60][R218.64] ;  /* 0x0000003cda221981 */ /* 0x0000a8000c1e1500 */
[----:B------:R-:W4:Y:S01]  /*c890*/  LDL R219, [R1+0x1164] ;  /* 0x0011640001db7983 */ /* 0x000f220000100800 */
[----:B------:R-:W-:Y:S01]  /*c8a0*/  PRMT R35, RZ, 0x7610, R35 ;  /* 0x00007610ff237816 */ /* 0x000fe20000000023 */
[----:B0-----:R-:W-:Y:S01]  /*c8b0*/  @P1 IMAD.MOV.U32 R218, RZ, RZ, R109 ;  /* 0x000000ffffda1224 */ /* 0x001fe200078e006d */
        /* <DEDUP_REMOVED lines=15> */
[----:B------:R-:W0:Y:S04]  /*c9b0*/  LDL R218, [R1+0x114c] ;  /* 0x00114c0001da7983 */ /* 0x000e280000100800 */
[----:B------:R-:W0:Y:S01]  /*c9c0*/  LDL R219, [R1+0x1150] ;  /* 0x0011500001db7983 */ /* 0x000e220000100800 */
[----:B------:R-:W-:-:S02]  /*c9d0*/  PRMT R151, RZ, 0x7610, R151 ;  /* 0x00007610ff977816 */ /* 0x000fc40000000097 */
[----:B0-----:R-:W-:-:S04]  /*c9e0*/  @P0 LOP3.LUT R219, R219, R218, RZ, 0x3c, !PT ;  /* 0x000000dadbdb0212 */ /* 0x001fc800078e3cff */
[----:B------:R-:W-:-:S04]  /*c9f0*/  @P0 LOP3.LUT R218, R219, R218, RZ, 0x3c, !PT ;  /* 0x000000dadbda0212 */ /* 0x000fc800078e3cff */
[----:B------:R-:W-:-:S05]  /*ca00*/  @P0 LOP3.LUT R219, R219, R218, RZ, 0x3c, !PT ;  /* 0x000000dadbdb0212 */ /* 0x000fca00078e3cff */
[----:B------:R0:W2:Y:S04]  /*ca10*/  @P0 LDG.E.U16 R151, desc[UR60][R218.64] ;  /* 0x0000003cda970981 */ /* 0x0000a8000c1e1500 */
[----:B------:R-:W0:Y:S04]  /*ca20*/  LDL R218, [R1+0x1144] ;  /* 0x0011440001da7983 */ /* 0x000e280000100800 */
[----:B------:R-:W0:Y:S01]  /*ca30*/  LDL R219, [R1+0x1148] ;  /* 0x0011480001db7983 */ /* 0x000e220000100800 */
[----:B------:R-:W-:Y:S02]  /*ca40*/  PRMT R7, RZ, 0x7610, R7 ;  /* 0x00007610ff077816 */ /* 0x000fe40000000007 */
        /* <DEDUP_REMOVED lines=11> */
[----:B------:R-:W0:Y:S01]  /*cb00*/  LDL R219, [R1+0x1138] ;  /* 0x0011380001db7983 */ /* 0x000e220000100800 */
[----:B------:R-:W-:-:S02]  /*cb10*/  ISETP.GT.AND P1, PT, R216, 0xb, PT ;  /* 0x0000000bd800780c */ /* 0x000fc40003f24270 */
        /* <DEDUP_REMOVED lines=26> */
[----:B------:R-:W-:Y:S01]  /*ccc0*/  ISETP.GT.AND P0, PT, R216, 0xc, PT ;  /* 0x0000000cd800780c */ /* 0x000fe20003f04270 */
[----:B------:R-:W2:Y:S04]  /*ccd0*/  LDL R109, [R1+0x10f0] ;  /* 0x0010f000016d7983 */ /* 0x000ea80000100800 */
[----:B----4-:R0:W4:Y:S04]  /*cce0*/  @P1 LDG.E.U16 R199, desc[UR60][R218.64] ;  /* 0x0000003cdac71981 */ /* 0x010128000c1e1500 */
[----:B------:R-:W0:Y:S04]  /*ccf0*/  LDL R218, [R1+0x110c] ;  /* 0x00110c0001da7983 */ /* 0x000e280000100800 */
[----:B------:R-:W0:Y:S01]  /*cd00*/  LDL R219, [R1+0x1110] ;  /* 0x0011100001db7983 */ /* 0x000e220000100800 */
[----:B------:R-:W-:-:S02]  /*cd10*/  PRMT R174, RZ, 0x7610, R174 ;  /* 0x00007610ffae7816 */ /* 0x000fc400000000ae */
        /* <DEDUP_REMOVED lines=19> */
[----:B------:R-:W-:-:S02]  /*ce50*/  ISETP.GT.AND P1, PT, R216, 0xd, PT ;  /* 0x0000000dd800780c */ /* 0x000fc40003f24270 */
        /* <DEDUP_REMOVED lines=92> */
[----:B------:R0:W4:Y:S04]  /*d420*/  @P0 LDG.E.U16 R31, desc[UR60][R218.64] ;  /* 0x0000003cda1f0981 */ /* 0x000128000c1e1500 */
[----:B------:R-:W0:Y:S04]  /*d430*/  LDL R218, [R1+0x107c] ;  /* 0x00107c0001da7983 */ /* 0x000e280000100800 */
[----:B------:R-:W0:Y:S01]  /*d440*/  LDL R219, [R1+0x1080] ;  /* 0x0010800001db7983 */ /* 0x000e220000100800 */
[----:B------:R-:W-:Y:S02]  /*d450*/  PRMT R30, RZ, 0x7610, R30 ;  /* 0x00007610ff1e7816 */ /* 0x000fe4000000001e */
[----:B0-----:R-:W-:-:S04]  /*d460*/  @P0 LOP3.LUT R219, R219, R218, RZ, 0x3c, !PT ;  /* 0x000000dadbdb0212 */ /* 0x001fc800078e3cff */
[----:B------:R-:W-:-:S04]  /*d470*/  @P0 LOP3.LUT R218, R219, R218, RZ, 0x3c, !PT ;  /* 0x000000dadbda0212 */ /* 0x000fc800078e3cff */
[----:B------:R-:W-:-:S05]  /*d480*/  @P0 LOP3.LUT R219, R219, R218, RZ, 0x3c, !PT ;  /* 0x000000dadbdb0212 */ /* 0x000fca00078e3cff */
[----:B------:R0:W4:Y:S04]  /*d490*/  @P0 LDG.E.U16 R30, desc[UR60][R218.64] ;  /* 0x0000003cda1e0981 */ /* 0x000128000c1e1500 */
[----:B------:R-:W3:Y:S01]  /*d4a0*/  LDL R219, [R1+0x1074] ;  /* 0x0010740001db7983 */ /* 0x000ee20000100800 */
[----:B------:R-:W-:Y:S01]  /*d4b0*/  PRMT R12, RZ, 0x7610, R12 ;  /* 0x00007610ff0c7816 */ /* 0x000fe2000000000c */
[----:B0-----:R-:W-:Y:S01]  /*d4c0*/  @P0 IMAD.MOV.U32 R218, RZ, RZ, R109 ;  /* 0x000000ffffda0224 */ /* 0x001fe200078e006d */
[----:B------:R-:W-:Y:S01]  /*d4d0*/  ISETP.GT.AND P1, PT, R216, 0x11, PT ;  /* 0x00000011d800780c */ /* 0x000fe20003f24270 */
[----:B------:R-:W2:Y:S04]  /*d4e0*/  LDL R109, [R1+0x1050] ;  /* 0x00105000016d7983 */ /* 0x000ea80000100800 */
[----:B---3--:R0:W3:Y:S04]  /*d4f0*/  @P0 LDG.E.U16 R12, desc[UR60][R218.64] ;  /* 0x0000003cda0c0981 */ /* 0x0080e8000c1e1500 */
[----:B------:R-:W0:Y:S04]  /*d500*/  LDL R218, [R1+0x106c] ;  /* 0x00106c0001da7983 */ /* 0x000e280000100800 */
[----:B------:R-:W0:Y:S01]  /*d510*/  LDL R219, [R1+0x1070] ;  /* 0x0010700001db7983 */ /* 0x000e220000100800 */
[----:B------:R-:W-:-:S02]  /*d520*/  PRMT R38, RZ, 0x7610, R38 ;  /* 0x00007610ff267816 */ /* 0x000fc40000000026 */
[----:B0-----:R-:W-:-:S04]  /*d530*/  @P1 LOP3.LUT R219, R219, R218, RZ, 0x3c, !PT ;  /* 0x000000dadbdb1212 */ /* 0x001fc800078e3cff */
[----:B------:R-:W-:-:S04]  /*d540*/  @P1 LOP3.LUT R218, R219, R218, RZ, 0x3c, !PT ;  /* 0x000000dadbda1212 */ /* 0x000fc800078e3cff */
[----:B------:R-:W-:-:S05]  /*d550*/  @P1 LOP3.LUT R219, R219, R218, RZ, 0x3c, !PT ;  /* 0x000000dadbdb1212 */ /* 0x000fca00078e3cff */
[----:B------:R0:W3:Y:S04]  /*d560*/  @P1 LDG.E.U16 R38, desc[UR60][R218.64] ;  /* 0x0000003cda261981 */ /* 0x0000e8000c1e1500 */
[----:B------:R-:W4:Y:S01]  /*d570*/  LDL R219, [R1+0x1064] ;  /* 0x0010640001db7983 */ /* 0x000f220000100800 */
[----:B------:R-:W-:Y:S01]  /*d580*/  PRMT R39, RZ, 0x7610, R39 ;  /* 0x00007610ff277816 */ /* 0x000fe20000000027 */
[----:B0-----:R-:W-:Y:S01]  /*d590*/  @P1 IMAD.MOV.U32 R218, RZ, RZ, R10 ;  /* 0x000000ffffda1224 */ /* 0x001fe200078e000a */
[----:B------:R-:W-:Y:S01]  /*d5a0*/  PRMT R40, RZ, 0x7610, R40 ;  /* 0x00007610ff287816 */ /* 0x000fe20000000028 */
[----:B------:R-:W3:Y:S04]  /*d5b0*/  LDL R10, [R1+0x1040] ;  /* 0x00104000010a7983 */ /* 0x000ee80000100800 */
[----:B----4-:R0:W4:Y:S04]  /*d5c0*/  @P1 LDG.E.U16 R39, desc[UR60][R218.64] ;  /* 0x0000003cda271981 */ /* 0x010128000c1e1500 */
        /* <DEDUP_REMOVED lines=9> */
[----:B------:R-:W-:-:S02]  /*d660*/  ISETP.GT.AND P0, PT, R216, 0x12, PT ;  /* 0x00000012d800780c */ /* 0x000fc40003f04270 */
[----:B0-----:R-:W-:-:S04]  /*d670*/  @P1 LOP3.LUT R219, R219, R218, RZ, 0x3c, !PT ;  /* 0x000000dadbdb1212 */ /* 0x001fc800078e3cff */
[----:B------:R-:W-:-:S04]  /*d680*/  @P1 LOP3.LUT R218, R219, R218, RZ, 0x3c, !PT ;  /* 0x000000dadbda1212 */ /* 0x000fc800078e3cff */
[----:B------:R-:W-:-:S05]  /*d690*/  @P1 LOP3.LUT R219, R219, R218, RZ, 0x3c, !PT ;  /* 0x000000dadbdb1212 */ /* 0x000fca00078e3cff */
[----:B------:R2:W4:Y:S04]  /*d6a0*/  @P1 LDG.E.U16 R41, desc[UR60][R218.64] ;  /* 0x0000003cda291981 */ /* 0x000528000c1e1500 */
[----:B------:R-:W3:Y:S01]  /*d6b0*/  LDL R219, [R1+0x104c] ;  /* 0x00104c0001db7983 */ /* 0x000ee20000100800 */
[----:B------:R-:W-:Y:S01]  /*d6c0*/  PRMT R4, RZ, 0x7610, R4 ;  /* 0x00007610ff047816 */ /* 0x000fe20000000004 */
[----:B--2---:R-:W-:Y:S01]  /*d6d0*/  @P0 IMAD.MOV.U32 R218, RZ, RZ, R109 ;  /* 0x000000ffffda0224 */ /* 0x004fe200078e006d */
[----:B------:R-:W-:Y:S01]  /*d6e0*/  PRMT R3, RZ, 0x7610, R3 ;  /* 0x00007610ff037816 */ /* 0x000fe20000000003 */
[----:B------:R-:W2:Y:S04]  /*d6f0*/  LDL R109, [R1+0x1028] ;  /* 0x00102800016d7983 */ /* 0x000ea80000100800 */
[----:B---3--:R0:W3:Y:S04]  /*d700*/  @P0 LDG.E.U16 R4, desc[UR60][R218.64] ;  /* 0x0000003cda040981 */ /* 0x0080e8000c1e1500 */
[----:B------:R-:W0:Y:S04]  /*d710*/  LDL R218, [R1+0x1044] ;  /* 0x0010440001da7983 */ /* 0x000e280000100800 */
[----:B------:R-:W0:Y:S02]  /*d720*/  LDL R219, [R1+0x1048] ;  /* 0x0010480001db7983 */ /* 0x000e240000100800 */
        /* <DEDUP_REMOVED lines=18> */
[----:B------:R-:W-:Y:S02]  /*d850*/  ISETP.GT.AND P1, PT, R216, 0x13, PT ;  /* 0x00000013d800780c */ /* 0x000fe40003f24270 */
[----:B------:R-:W-:-:S11]  /*d860*/  PRMT R198, RZ, 0x7610, R198 ;  /* 0x00007610ffc67816 */ /* 0x000fd600000000c6 */
        /* <DEDUP_REMOVED lines=19> */
[----:B------:R-:W-:Y:S01]  /*d9a0*/  ISETP.GT.AND P0, PT, R216, 0x14, PT ;  /* 0x00000014d800780c */ /* 0x000fe20003f04270 */
[----:B------:R-:W3:Y:S04]  /*d9b0*/  LDL R10, [R1+0xff0] ;  /* 0x000ff000010a7983 */ /* 0x000ee80000100800 */
        /* <DEDUP_REMOVED lines=22> */
[----:B------:R-:W0:Y:S01]  /*db20*/  LDL R219, [R1+0xff8] ;  /* 0x000ff80001db7983 */ /* 0x000e220000100800 */
[----:B------:R-:W-:-:S02]  /*db30*/  ISETP.GT.AND P1, PT, R216, 0x15, PT ;  /* 0x00000015d800780c */ /* 0x000fc40003f24270 */
        /* <DEDUP_REMOVED lines=296> */
[----:B0-----:R-:W-:Y:S01]  /*edc0*/  @P0 IMAD.MOV.U32 R218, RZ, RZ, R10 ;  /* 0x000000ffffda0224 */ /* 0x001fe200078e000a */
        /* <DEDUP_REMOVED lines=209> */
[----:B------:R0:W2:Y:S04]  /*fae0*/  @P0 LDG.E.U16 R24, desc[UR60][R218.64] ;  /* 0x0000003cda180981 */ /* 0x0000a8000c1e1500 */
[----:B------:R-:W3:Y:S01]  /*faf0*/  LDL R219, [R1+0xd7c] ;  /* 0x000d7c0001db7983 */ /* 0x000ee20000100800 */
[----:B------:R-:W-:Y:S01]  /*fb00*/  PRMT R25, RZ, 0x7610, R25 ;  /* 0x00007610ff197816 */ /* 0x000fe20000000019 */
[----:B0-----:R-:W-:Y:S01]  /*fb10*/  @P0 IMAD.MOV.U32 R218, RZ, RZ, R109 ;  /* 0x000000ffffda0224 */ /* 0x001fe200078e006d */
[----:B------:R-:W-:Y:S01]  /*fb20*/  PRMT R26, RZ, 0x7610, R26 ;  /* 0x00007610ff1a7816 */ /* 0x000fe2000000001a */
[----:B------:R-:W4:Y:S04]  /*fb30*/  LDL R109, [R1+0xd58] ;  /* 0x000d5800016d7983 */ /* 0x000f280000100800 */
        /* <DEDUP_REMOVED lines=29> */
[----:B----4-:R-:W-:Y:S01]  /*fd10*/  @P1 IMAD.MOV.U32 R218, RZ, RZ, R109 ;  /* 0x000000ffffda1224 */ /* 0x010fe200078e006d */
[----:B------:R-:W-:Y:S01]  /*fd20*/  ISETP.GT.AND P0, PT, R216, 0x2a, PT ;  /* 0x0000002ad800780c */ /* 0x000fe20003f04270 */
[----:B------:R-:W4:Y:S04]  /*fd30*/  LDL R109, [R1+0xd28] ;  /* 0x000d2800016d7983 */ /* 0x000f280000100800 */
        /* <DEDUP_REMOVED lines=35> */
[----:B------:R-:W3:Y:S01]  /*ff70*/  LDL R219, [R1+0xd24] ;  /* 0x000d240001db7983 */ /* 0x000ee20000100800 */
[----:B------:R-:W-:Y:S01]  /*ff80*/  PRMT R185, RZ, 0x7610, R185 ;  /* 0x00007610ffb97816 */ /* 0x000fe200000000b9 */
[----:B----4-:R-:W-:Y:S01]  /*ff90*/  @P1 IMAD.MOV.U32 R218, RZ, RZ, R109 ;  /* 0x000000ffffda1224 */ /* 0x010fe200078e006d */
[----:B------:R-:W-:Y:S01]  /*ffa0*/  PRMT R184, RZ, 0x7610, R184 ;  /* 0x00007610ffb87816 */ /* 0x000fe200000000b8 */
[----:B------:R-:W4:Y:S04]  /*ffb0*/  LDL R109, [R1+0xd00] ;  /* 0x000d0000016d7983 */ /* 0x000f280000100800 */
[----:B---3--:R0:W3:Y:S04]  /*ffc0*/  @P1 LDG.E.U16 R185, desc[UR60][R218.64] ;  /* 0x0000003cdab91981 */ /* 0x0080e8000c1e1500 */
[----:B------:R-:W0:Y:S04]  /*ffd0*/  LDL R218, [R1+0xd1c] ;  /* 0x000d1c0001da7983 */ /* 0x000e280000100800 */
[----:B------:R-:W0:Y:S02]  /*ffe0*/  LDL R219, [R1+0xd20] ;  /* 0x000d200001db7983 */ /* 0x000e240000100800 */
[----:B0-----:R-:W-:-:S04]  /*fff0*/  @P1 LOP3.LUT R219, R219, R218, RZ, 0x3c, !PT ;  /* 0x000000dadbdb1212 */ /* 0x001fc800078e3cff */
[----:B------:R-:W-:-:S04]  /*10000*/  @P1 LOP3.LUT R218, R219, R218, RZ, 0x3c, !PT ;  /* 0x000000dadbda1212 */ /* 0x000fc800078e3cff */
[----:B------:R-:W-:-:S05]  /*10010*/  @P1 LOP3.LUT R219, R219, R218, RZ, 0x3c, !PT ;  /* 0x000000dadbdb1212 */ /* 0x000fca00078e3cff */
[----:B------:R0:W3:Y:S04]  /*10020*/  @P1 LDG.E.U16 R184, desc[UR60][R218.64] ;  /* 0x0000003cdab81981 */ /* 0x0000e8000c1e1500 */
[----:B------:R-:W2:Y:S01]  /*10030*/  LDL R219, [R1+0xd14] ;  /* 0x000d140001db7983 */ /* 0x000ea20000100800 */
[----:B------:R-:W-:Y:S01]  /*10040*/  PRMT R183, RZ, 0x7610, R183 ;  /* 0x00007610ffb77816 */ /* 0x000fe200000000b7 */
[----:B0-----:R-:W-:Y:S01]  /*10050*/  @P1 IMAD.MOV.U32 R218, RZ, RZ, R10 ;  /* 0x000000ffffda1224 */ /* 0x001fe200078e000a */
        /* <DEDUP_REMOVED lines=471> */
[----:B----4-:R-:W-:Y:S02]  /*11dd0*/  @P1 IMAD.MOV.U32 R218, RZ, RZ, R109 ;  /* 0x000000ffffda1224 */ /* 0x010fe400078e006d */
[----:B------:R-:W4:Y:S04]  /*11de0*/  LDL.LU R109, [R1+0xaa8] ;  /* 0x000aa800016d7983 */ /* 0x000f280000300800 */
[----:B---3--:R0:W3:Y:S04]  /*11df0*/  @P1 LDG.E.U16 R120, desc[UR60][R218.64] ;  /* 0x0000003cda781981 */ /* 0x0080e8000c1e1500 */
[----:B------:R-:W0:Y:S04]  /*11e00*/  LDL R218, [R1+0xac4] ;  /* 0x000ac40001da7983 */ /* 0x000e280000100800 */
[----:B------:R-:W0:Y:S01]  /*11e10*/  LDL R219, [R1+0xac8] ;  /* 0x000ac80001db7983 */ /* 0x000e220000100800 */
[----:B------:R-:W-:-:S02]  /*11e20*/  PRMT R119, RZ, 0x7610, R119 ;  /* 0x00007610ff777816 */ /* 0x000fc40000000077 */
[----:B------:R-:W-:Y:S02]  /*11e30*/  PRMT R118, RZ, 0x7610, R118 ;  /* 0x00007610ff767816 */ /* 0x000fe40000000076 */
[----:B0-----:R-:W-:-:S04]  /*11e40*/  @P1 LOP3.LUT R219, R219, R218, RZ, 0x3c, !PT ;  /* 0x000000dadbdb1212 */ /* 0x001fc800078e3cff */
[----:B------:R-:W-:-:S04]  /*11e50*/  @P1 LOP3.LUT R218, R219, R218, RZ, 0x3c, !PT ;  /* 0x000000dadbda1212 */ /* 0x000fc800078e3cff */
[----:B------:R-:W-:-:S05]  /*11e60*/  @P1 LOP3.LUT R219, R219, R218, RZ, 0x3c, !PT ;  /* 0x000000dadbdb1212 */ /* 0x000fca00078e3cff */
[----:B------:R0:W2:Y:S02]  /*11e70*/  @P1 LDG.E.U16 R119, desc[UR60][R218.64] ;  /* 0x0000003cda771981 */ /* 0x0000a4000c1e1500 */
[----:B0-----:R-:W-:Y:S02]  /*11e80*/  @P1 IMAD.MOV.U32 R218, RZ, RZ, R10 ;  /* 0x000000ffffda1224 */ /* 0x001fe400078e000a */
[----:B------:R-:W-:Y:S01]  /*11e90*/  @P1 IMAD.MOV.U32 R219, RZ, RZ, R227 ;  /* 0x000000ffffdb1224 */ /* 0x000fe200078e00e3 */
[----:B------:R-:W3:Y:S04]  /*11ea0*/  LDL R10, [R1+0xa98] ;  /* 0x000a9800010a7983 */ /* 0x000ee80000100800 */
[----:B------:R0:W-:Y:S04]  /*11eb0*/  STL [R1+0x135c], R227 ;  /* 0x00135ce301007387 */ /* 0x0001e80000100800 */
[----:B------:R1:W2:Y:S04]  /*11ec0*/  @P1 LDG.E.U16 R118, desc[UR60][R218.64] ;  /* 0x0000003cda761981 */ /* 0x0002a8000c1e1500 */
[----:B0-----:R-:W3:Y:S04]  /*11ed0*/  LDL.LU R227, [R1+0xaa0] ;  /* 0x000aa00001e37983 */ /* 0x001ee80000300800 */
[----:B------:R-:W1:Y:S04]  /*11ee0*/  LDL R218, [R1+0xab4] ;  /* 0x000ab40001da7983 */ /* 0x000e680000100800 */
[----:B------:R-:W1:Y:S01]  /*11ef0*/  LDL R219, [R1+0xab8] ;  /* 0x000ab80001db7983 */ /* 0x000e620000100800 */
[----:B------:R-:W-:-:S02]  /*11f00*/  PRMT R117, RZ, 0x7610, R117 ;  /* 0x00007610ff757816 */ /* 0x000fc40000000075 */
[----:B-1----:R-:W-:-:S04]  /*11f10*/  @P1 LOP3.LUT R219, R219, R218, RZ, 0x3c, !PT ;  /* 0x000000dadbdb1212 */ /* 0x002fc800078e3cff */
        /* <DEDUP_REMOVED lines=14> */
[----:B------:R-:W-:-:S04]  /*12000*/  PRMT R60, RZ, 0x7610, R60 ;  /* 0x00007610ff3c7816 */ /* 0x000fc8000000003c */
[----:B---3--:R0:W3:Y:S04]  /*12010*/  @P0 LDG.E.U16 R61, desc[UR60][R218.64] ;  /* 0x0000003cda3d0981 */ /* 0x0080e8000c1e1500 */
[----:B------:R-:W4:Y:S01]  /*12020*/  LDL R219, [R1+0xa9c] ;  /* 0x000a9c0001db7983 */ /* 0x000f220000100800 */
[----:B0-----:R-:W-:Y:S01]  /*12030*/  @P0 IMAD.MOV.U32 R218, RZ, RZ, R227 ;  /* 0x000000ffffda0224 */ /* 0x001fe200078e00e3 */
[----:B------:R-:W-:Y:S02]  /*12040*/  PRMT R59, RZ, 0x7610, R59 ;  /* 0x00007610ff3b7816 */ /* 0x000fe4000000003b */
[----:B------:R0:W-:Y:S04]  /*12050*/  STL [R1+0x1360], R227 ;  /* 0x001360e301007387 */ /* 0x0001e80000100800 */
[----:B0-----:R-:W2:Y:S04]  /*12060*/  LDL.LU R227, [R1+0x844] ;  /* 0x0008440001e37983 */ /* 0x001ea80000300800 */
[----:B------:R0:W-:Y:S04]  /*12070*/  STL [R1+0x134c], R2 ;  /* 0x00134c0201007387 */ /* 0x0001e80000100800 */
[----:B----4-:R1:W4:Y:S02]  /*12080*/  @P0 LDG.E.U16 R60, desc[UR60][R218.64] ;  /* 0x0000003cda3c0981 */ /* 0x010324000c1e1500 */
[----:B-1----:R-:W-:-:S02]  /*12090*/  @P0 IMAD.MOV.U32 R218, RZ, RZ, R10 ;  /* 0x000000ffffda0224 */ /* 0x002fc400078e000a */
[----:B------:R-:W1:Y:S01]  /*120a0*/  S2R R10, SR_TID.X ;  /* 0x00000000000a7919 */ /* 0x000e620000002100 */
[----:B------:R-:W-:Y:S02]  /*120b0*/  @P0 IMAD.MOV.U32 R219, RZ, RZ, R2 ;  /* 0x000000ffffdb0224 */ /* 0x000fe400078e0002 */
[----:B0-----:R-:W3:Y:S04]  /*120c0*/  LDL.LU R2, [R1+0x848] ;  /* 0x0008480001027983 */ /* 0x001ee80000300800 */
[----:B------:R0:W4:Y:S04]  /*120d0*/  @P0 LDG.E.U16 R59, desc[UR60][R218.64] ;  /* 0x0000003cda3b0981 */ /* 0x000128000c1e1500 */
[----:B------:R-:W2:Y:S04]  /*120e0*/  LDL.LU R218, [R1+0x850] ;  /* 0x0008500001da7983 */ /* 0x000ea80000300800 */
[----:B------:R-:W3:Y:S01]  /*120f0*/  LDL.LU R219, [R1+0x84c] ;  /* 0x00084c0001db7983 */ /* 0x000ee20000300800 */
[----:B-1----:R-:W-:-:S04]  /*12100*/  LOP3.LUT R10, R10, 0x3f, RZ, 0xc0, !PT ;  /* 0x0000003f0a0a7812 */ /* 0x002fc800078ec0ff */
[----:B------:R-:W-:Y:S02]  /*12110*/  ISETP.GE.AND P0, PT, R10, R216, PT ;  /* 0x000000d80a00720c */ /* 0x000fe40003f06270 */
[----:B------:R-:W4:Y:S01]  /*12120*/  LDL.LU R10, [R1+0x1778] ;  /* 0x00177800010a7983 */ /* 0x000f220000300800 */
[----:B------:R-:W-:Y:S06]  /*12130*/  BAR.SYNC.DEFER_BLOCKING 0x0 ;  /* 0x0000000000007b1d */ /* 0x000fec0000010000 */
[----:B----4-:R1:W-:Y:S04]  /*12140*/  STS.U16 [R10+0x400], R150 ;  /* 0x000400960a007388 */ /* 0x0103e80000000400 */
[----:B------:R4:W-:Y:S04]  /*12150*/  STS.U16 [R10+0x4400], R58 ;  /* 0x0044003a0a007388 */ /* 0x0009e80000000400 */
[----:B------:R0:W-:Y:S04]  /*12160*/  STS.U16 [R10+0x8400], R57 ;  /* 0x008400390a007388 */ /* 0x0001e80000000400 */
[----:B-1----:R-:W3:Y:S04]  /*12170*/  LDL.LU R150, [R1+0x1774] ;  /* 0x0017740001967983 */ /* 0x002ee80000300800 */
[----:B----4-:R-:W4:Y:S04]  /*12180*/  LDL.LU R58, [R1+0x1770] ;  /* 0x00177000013a7983 */ /* 0x010f280000300800 */
[----:B0-----:R-:W4:Y:S04]  /*12190*/  LDL.LU R57, [R1+0x176c] ;  /* 0x00176c0001397983 */ /* 0x001f280000300800 */
[----:B------:R0:W-:Y:S04]  /*121a0*/  STS.U16 [R10+0xc400], R33 ;  /* 0x00c400210a007388 */ /* 0x0001e80000000400 */
[----:B------:R1:W-:Y:S04]  /*121b0*/  STS.U16 [R10+0x800], R32 ;  /* 0x000800200a007388 */ /* 0x0003e80000000400 */
[----:B------:R2:W-:Y:S04]  /*121c0*/  STS.U16 [R10+0x4800], R31 ;  /* 0x0048001f0a007388 */ /* 0x0005e80000000400 */
[----:B0-----:R-:W4:Y:S04]  /*121d0*/  LDL.LU R33, [R1+0x1768] ;  /* 0x0017680001217983 */ /* 0x001f280000300800 */
[----:B-1----:R-:W4:Y:S04]  /*121e0*/  LDL.LU R32, [R1+0x1764] ;  /* 0x0017640001207983 */ /* 0x002f280000300800 */
[----:B--2---:R-:W2:Y:S04]  /*121f0*/  LDL.LU R31, [R1+0x1760] ;  /* 0x00176000011f7983 */ /* 0x004ea80000300800 */
[----:B------:R0:W-:Y:S04]  /*12200*/  STS.U16 [R10+0x8800], R30 ;  /* 0x0088001e0a007388 */ /* 0x0001e80000000400 */
[----:B------:R1:W-:Y:S04]  /*12210*/  STS.U16 [R10+0xc800], R12 ;  /* 0x00c8000c0a007388 */ /* 0x0003e80000000400 */
[----:B------:R1:W-:Y:S04]  /*12220*/  STS.U16 [R10+0xc00], R13 ;  /* 0x000c000d0a007388 */ /* 0x0003e80000000400 */
[----:B0-----:R-:W4:Y:S04]  /*12230*/  LDL.LU R30, [R1+0x175c] ;  /* 0x00175c00011e7983 */ /* 0x001f280000300800 */
[----:B-1----:R-:W2:Y:S04]  /*12240*/  LDL.LU R12, [R1+0x1758] ;  /* 0x00175800010c7983 */ /* 0x002ea80000300800 */
[----:B------:R-:W2:Y:S04]  /*12250*/  LDL.LU R13, [R1+0x1754] ;  /* 0x00175400010d7983 */ /* 0x000ea80000300800 */
[----:B------:R0:W-:Y:S04]  /*12260*/  STS.U16 [R10+0x4c00], R18 ;  /* 0x004c00120a007388 */ /* 0x0001e80000000400 */
[----:B------:R1:W-:Y:S04]  /*12270*/  STS.U16 [R10+0x8c00], R19 ;  /* 0x008c00130a007388 */ /* 0x0003e80000000400 */
[----:B------:R1:W-:Y:S04]  /*12280*/  STS.U16 [R10+0xcc00], R20 ;  /* 0x00cc00140a007388 */ /* 0x0003e80000000400 */
[----:B0-----:R-:W2:Y:S04]  /*12290*/  LDL.LU R18, [R1+0x1750] ;  /* 0x0017500001127983 */ /* 0x001ea80000300800 */
        /* <DEDUP_REMOVED lines=19> */
[----:B------:R-:W4:Y:S04]  /*123d0*/  LDL.LU R9, [R1+0x1724] ;  /* 0x0017240001097983 */ /* 0x000f280000300800 */
[----:B------:R0:W-:Y:S04]  /*123e0*/  STS.U16 [R10+0x5800], R27 ;  /* 0x0058001b0a007388 */ /* 0x0001e80000000400 */
[----:B------:R1:W-:Y:S04]  /*123f0*/  STS.U16 [R10+0x9800], R28 ;  /* 0x0098001c0a007388 */ /* 0x0003e80000000400 */
[----:B------:R3:W-:Y:S04]  /*12400*/  STS.U16 [R10+0xd800], R29 ;  /* 0x00d8001d0a007388 */ /* 0x0007e80000000400 */
[----:B0-----:R-:W2:Y:S04]  /*12410*/  LDL.LU R27, [R1+0x1720] ;  /* 0x00172000011b7983 */ /* 0x001ea80000300800 */
[----:B-1----:R-:W2:Y:S04]  /*12420*/  LDL.LU R28, [R1+0x171c] ;  /* 0x00171c00011c7983 */ /* 0x002ea80000300800 */
[----:B------:R-:W-:Y:S04]  /*12430*/  STS.U16 [R10], R218 ;  /* 0x000000da0a007388 */ /* 0x000fe80000000400 */
[----:B---3--:R-:W-:Y:S04]  /*12440*/  STS.U16 [R10+0x4000], R219 ;  /* 0x004000db0a007388 */ /* 0x008fe80000000400 */
[----:B------:R-:W-:Y:S04]  /*12450*/  STS.U16 [R10+0x8000], R2 ;  /* 0x008000020a007388 */ /* 0x000fe80000000400 */
[----:B------:R-:W-:Y:S04]  /*12460*/  STS.U16 [R10+0xc000], R227 ;  /* 0x00c000e30a007388 */ /* 0x000fe80000000400 */
[----:B------:R-:W3:Y:S04]  /*12470*/  LDL.LU R29, [R1+0x1718] ;  /* 0x00171800011d7983 */ /* 0x000ee80000300800 */
[----:B------:R-:W-:Y:S04]  /*12480*/  STS.U16 [R10+0x1c00], R252 ;  /* 0x001c00fc0a007388 */ /* 0x000fe80000000400 */
[----:B------:R-:W-:Y:S04]  /*12490*/  STS.U16 [R10+0x5c00], R251 ;  /* 0x005c00fb0a007388 */ /* 0x000fe80000000400 */
[----:B------:R-:W-:Y:S04]  /*124a0*/  STS.U16 [R10+0x9c00], R250 ;  /* 0x009c00fa0a007388 */ /* 0x000fe80000000400 */
[----:B------:R-:W-:Y:S04]  /*124b0*/  STS.U16 [R10+0xdc00], R249 ;  /* 0x00dc00f90a007388 */ /* 0x000fe80000000400 */
[----:B------:R-:W-:Y:S04]  /*124c0*/  STL [R1+0x12ac], R10 ;  /* 0x0012ac0a01007387 */ /* 0x000fe80000100800 */
[----:B----4-:R0:W-:Y:S04]  /*124d0*/  STS.U16 [R9+0x80], R30 ;  /* 0x0000801e09007388 */ /* 0x0101e80000000400 */
[----:B--2---:R1:W-:Y:S04]  /*124e0*/  STS.U16 [R9+0x4080], R31 ;  /* 0x0040801f09007388 */ /* 0x0043e80000000400 */
[----:B------:R2:W-:Y:S04]  /*124f0*/  STS.U16 [R9+0x8080], R32 ;  /* 0x0080802009007388 */ /* 0x0005e80000000400 */
[----:B0-----:R-:W4:Y:S04]  /*12500*/  LDL.LU R30, [R1+0x1714] ;  /* 0x00171400011e7983 */ /* 0x001f280000300800 */
[----:B-1----:R-:W3:Y:S04]  /*12510*/  LDL.LU R31, [R1+0x1710] ;  /* 0x00171000011f7983 */ /* 0x002ee80000300800 */
[----:B--2---:R-:W2:Y:S04]  /*12520*/  LDL.LU R32, [R1+0x170c] ;  /* 0x00170c0001207983 */ /* 0x004ea80000300800 */
[----:B------:R0:W-:Y:S04]  /*12530*/  STS.U16 [R9+0xc080], R33 ;  /* 0x00c0802109007388 */ /* 0x0001e80000000400 */
[----:B------:R1:W-:Y:S04]  /*12540*/  STS.U16 [R9+0x480], R34 ;  /* 0x0004802209007388 */ /* 0x0003e80000000400 */
[----:B------:R1:W-:Y:S04]  /*12550*/  STS.U16 [R9+0x4480], R35 ;  /* 0x0044802309007388 */ /* 0x0003e80000000400 */
[----:B0-----:R-:W4:Y:S04]  /*12560*/  LDL.LU R33, [R1+0x1708] ;  /* 0x0017080001217983 */ /* 0x001f280000300800 */
[----:B-1----:R-:W3:Y:S04]  /*12570*/  LDL.LU R34, [R1+0x1704] ;  /* 0x0017040001227983 */ /* 0x002ee80000300800 */
[----:B------:R-:W2:Y:S04]  /*12580*/  LDL.LU R35, [R1+0x1700] ;  /* 0x0017000001237983 */ /* 0x000ea80000300800 */
        /* <DEDUP_REMOVED lines=37> */
[----:B0-----:R-:W4:Y:S04]  /*127e0*/  LDL.LU R8, [R1+0x16b4] ;  /* 0x0016b40001087983 */ /* 0x001f280000300800 */
[----:B------:R0:W-:Y:S04]  /*127f0*/  STS.U16 [R9+0x5880], R54 ;  /* 0x0058803609007388 */ /* 0x0001e80000000400 */
[----:B------:R1:W-:Y:S04]  /*12800*/  STS.U16 [R9+0x9880], R55 ;  /* 0x0098803709007388 */ /* 0x0003e80000000400 */
[----:B------:R1:W-:Y:S04]  /*12810*/  STS.U16 [R9+0xd880], R56 ;  /* 0x00d8803809007388 */ /* 0x0003e80000000400 */
[----:B0-----:R-:W3:Y:S04]  /*12820*/  LDL.LU R54, [R1+0x16b0] ;  /* 0x0016b00001367983 */ /* 0x001ee80000300800 */
[----:B-1----:R-:W2:Y:S04]  /*12830*/  LDL.LU R55, [R1+0x16ac] ;  /* 0x0016ac0001377983 */ /* 0x002ea80000300800 */
[----:B------:R-:W3:Y:S04]  /*12840*/  LDL.LU R56, [R1+0x16a8] ;  /* 0x0016a80001387983 */ /* 0x000ee80000300800 */
[----:B------:R-:W-:Y:S04]  /*12850*/  STS.U16 [R9+0x1c80], R247 ;  /* 0x001c80f709007388 */ /* 0x000fe80000000400 */
[----:B------:R-:W-:Y:S04]  /*12860*/  STS.U16 [R9+0x5c80], R246 ;  /* 0x005c80f609007388 */ /* 0x000fe80000000400 */
[----:B------:R-:W-:Y:S04]  /*12870*/  STS.U16 [R9+0x9c80], R245 ;  /* 0x009c80f509007388 */ /* 0x000fe80000000400 */
[----:B------:R-:W-:Y:S04]  /*12880*/  STS.U16 [R9+0xdc80], R244 ;  /* 0x00dc80f409007388 */ /* 0x000fe80000000400 */
[----:B------:R-:W-:Y:S04]  /*12890*/  STL [R1+0x12b0], R9 ;  /* 0x0012b00901007387 */ /* 0x000fe80000100800 */
[----:B----4-:R0:W-:Y:S04]  /*128a0*/  STS.U16 [R8+0x100], R57 ;  /* 0x0001003908007388 */ /* 0x0101e80000000400 */
[----:B------:R1:W-:Y:S04]  /*128b0*/  STS.U16 [R8+0x4100], R58 ;  /* 0x0041003a08007388 */ /* 0x0003e80000000400 */
[----:B------:R4:W-:Y:S04]  /*128c0*/  STS.U16 [R8+0x8100], R150 ;  /* 0x0081009608007388 */ /* 0x0009e80000000400 */
[----:B0-----:R-:W2:Y:S04]  /*128d0*/  LDL.LU R57, [R1+0x16a4] ;  /* 0x0016a40001397983 */ /* 0x001ea80000300800 */
[----:B-1----:R-:W3:Y:S04]  /*128e0*/  LDL.LU R58, [R1+0x16a0] ;  /* 0x0016a000013a7983 */ /* 0x002ee80000300800 */
[----:B----4-:R-:W4:Y:S04]  /*128f0*/  LDL.LU R150, [R1+0x169c] ;  /* 0x00169c0001967983 */ /* 0x010f280000300800 */
[----:B------:R0:W-:Y:S04]  /*12900*/  STS.U16 [R8+0xc100], R149 ;  /* 0x00c1009508007388 */ /* 0x0001e80000000400 */
[----:B------:R1:W-:Y:S04]  /*12910*/  STS.U16 [R8+0x500], R151 ;  /* 0x0005009708007388 */ /* 0x0003e80000000400 */
[----:B------:R1:W-:Y:S04]  /*12920*/  STS.U16 [R8+0x4500], R7 ;  /* 0x0045000708007388 */ /* 0x0003e80000000400 */
[----:B0-----:R-:W4:Y:S04]  /*12930*/  LDL.LU R149, [R1+0x1698] ;  /* 0x0016980001957983 */ /* 0x001f280000300800 */
[----:B-1----:R-:W4:Y:S04]  /*12940*/  LDL.LU R151, [R1+0x1694] ;  /* 0x0016940001977983 */ /* 0x002f280000300800 */
[----:B------:R-:W2:Y:S04]  /*12950*/  LDL.LU R7, [R1+0x1690] ;  /* 0x0016900001077983 */ /* 0x000ea80000300800 */
[----:B------:R0:W-:Y:S04]  /*12960*/  STS.U16 [R8+0x8500], R6 ;  /* 0x0085000608007388 */ /* 0x0001e80000000400 */
[----:B------:R1:W-:Y:S04]  /*12970*/  STS.U16 [R8+0xc500], R5 ;  /* 0x00c5000508007388 */ /* 0x0003e80000000400 */
[----:B0-----:R-:W3:Y:S04]  /*12980*/  LDL.LU R6, [R1+0x168c] ;  /* 0x00168c0001067983 */ /* 0x001ee80000300800 */
[----:B-1----:R-:W4:Y:S04]  /*12990*/  LDL.LU R5, [R1+0x1688] ;  /* 0x0016880001057983 */ /* 0x002f280000300800 */
[----:B------:R0:W-:Y:S04]  /*129a0*/  STS.U16 [R8+0x900], R4 ;  /* 0x0009000408007388 */ /* 0x0001e80000000400 */
[----:B0-----:R-:W4:Y:S04]  /*129b0*/  LDL.LU R4, [R1+0x1684] ;  /* 0x0016840001047983 */ /* 0x001f280000300800 */
[----:B------:R0:W-:Y:S04]  /*129c0*/  STS.U16 [R8+0x4900], R3 ;  /* 0x0049000308007388 */ /* 0x0001e80000000400 */
[----:B------:R1:W-:Y:S04]  /*129d0*/  STS.U16 [R8+0x8900], R17 ;  /* 0x0089001108007388 */ /* 0x0003e80000000400 */
[----:B------:R1:W-:Y:S04]  /*129e0*/  STS.U16 [R8+0xc900], R16 ;  /* 0x00c9001008007388 */ /* 0x0003e80000000400 */
[----:B0-----:R-:W4:Y:S04]  /*129f0*/  LDL.LU R3, [R1+0x1680] ;  /* 0x0016800001037983 */ /* 0x001f280000300800 */
[----:B-1----:R-:W4:Y:S04]  /*12a00*/  LDL.LU R17, [R1+0x167c] ;  /* 0x00167c0001117983 */ /* 0x002f280000300800 */
[----:B------:R-:W4:Y:S04]  /*12a10*/  LDL.LU R16, [R1+0x1678] ;  /* 0x0016780001107983 */ /* 0x000f280000300800 */
[----:B------:R0:W-:Y:S04]  /*12a20*/  STS.U16 [R8+0xd00], R15 ;  /* 0x000d000f08007388 */ /* 0x0001e80000000400 */
[----:B------:R1:W-:Y:S04]  /*12a30*/  STS.U16 [R8+0x4d00], R14 ;  /* 0x004d000e08007388 */ /* 0x0003e80000000400 */
[----:B0-----:R-:W4:Y:S04]  /*12a40*/  LDL.LU R15, [R1+0x1674] ;  /* 0x00167400010f7983 */ /* 0x001f280000300800 */
[----:B-1----:R-:W4:Y:S04]  /*12a50*/  LDL.LU R14, [R1+0x1670] ;  /* 0x00167000010e7983 */ /* 0x002f280000300800 */
[----:B------:R-:W-:Y:S04]  /*12a60*/  STL [R1+0x12b4], R8 ;  /* 0x0012b40801007387 */ /* 0x000fe80000100800 */
[----:B--2---:R-:W-:Y:S04]  /*12a70*/  STL [R1+0x12b8], R7 ;  /* 0x0012b80701007387 */ /* 0x004fe80000100800 */
[----:B---3--:R-:W-:Y:S04]  /*12a80*/  STL [R1+0x12bc], R6 ;  /* 0x0012bc0601007387 */ /* 0x008fe80000100800 */
[----:B----4-:R-:W-:Y:S04]  /*12a90*/  STL [R1+0x12c0], R5 ;  /* 0x0012c00501007387 */ /* 0x010fe80000100800 */
[----:B------:R-:W2:Y:S04]  /*12aa0*/  LDL.LU R10, [R1+0x898] ;  /* 0x00089800010a7983 */ /* 0x000ea80000300800 */
[----:B------:R-:W-:Y:S04]  /*12ab0*/  STS.U16 [R8+0x8d00], R223 ;  /* 0x008d00df08007388 */ /* 0x000fe80000000400 */
        /* <DEDUP_REMOVED lines=113> */
[----:B------:R0:W-:Y:S04]  /*131d0*/  STS.U16 [R4+0x300], R95 ;  /* 0x0003005f04007388 */ /* 0x0001e80000000400 */
[----:B------:R1:W-:Y:S04]  /*131e0*/  STS.U16 [R4+0x8700], R89 ;  /* 0x0087005904007388 */ /* 0x0003e80000000400 */
[----:B0-----:R-:W3:Y:S04]  /*131f0*/  LDL R95, [R1+0xa8c] ;  /* 0x000a8c00015f7983 */ /* 0x001ee80000100800 */
[----:B-1----:R-:W4:Y:S04]  /*13200*/  LDL R89, [R1+0xa6c] ;  /* 0x000a6c0001597983 */ /* 0x002f280000100800 */
[----:B------:R-:W3:Y:S04]  /*13210*/  LDL.LU R103, [R1+0x894] ;  /* 0x0008940001677983 */ /* 0x000ee80000300800 */
[----:B------:R0:W-:Y:S04]  /*13220*/  STS.U16 [R4+0x4300], R94 ;  /* 0x0043005e04007388 */ /* 0x0001e80000000400 */
[----:B------:R-:W-:Y:S04]  /*13230*/  STS.U16 [R4+0x8300], R93 ;  /* 0x0083005d04007388 */ /* 0x000fe80000000400 */
[----:B------:R-:W-:Y:S04]  /*13240*/  STS.U16 [R4+0xc300], R92 ;  /* 0x00c3005c04007388 */ /* 0x000fe80000000400 */
[----:B------:R1:W-:Y:S04]  /*13250*/  STS.U16 [R4+0x700], R91 ;  /* 0x0007005b04007388 */ /* 0x0003e80000000400 */
[----:B------:R2:W-:Y:S04]  /*13260*/  STS.U16 [R4+0x4700], R90 ;  /* 0x0047005a04007388 */ /* 0x0005e80000000400 */
[----:B------:R2:W-:Y:S04]  /*13270*/  STS.U16 [R4+0xc700], R88 ;  /* 0x00c7005804007388 */ /* 0x0005e80000000400 */
[----:B0-----:R-:W4:Y:S04]  /*13280*/  LDL R94, [R1+0xa4c] ;  /* 0x000a4c00015e7983 */ /* 0x001f280000100800 */
[----:B-1----:R-:W4:Y:S04]  /*13290*/  LDL R91, [R1+0xa50] ;  /* 0x000a5000015b7983 */ /* 0x002f280000100800 */
[----:B------:R-:W4:Y:S04]  /*132a0*/  LDL R93, [R1+0xa2c] ;  /* 0x000a2c00015d7983 */ /* 0x000f280000100800 */
[----:B------:R-:W4:Y:S04]  /*132b0*/  LDL R92, [R1+0xa30] ;  /* 0x000a3000015c7983 */ /* 0x000f280000100800 */
[----:B--2---:R-:W2:Y:S04]  /*132c0*/  LDL R90, [R1+0xa0c] ;  /* 0x000a0c00015a7983 */ /* 0x004ea80000100800 */
[----:B------:R-:W2:Y:S04]  /*132d0*/  LDL R88, [R1+0xa10] ;  /* 0x000a100001587983 */ /* 0x000ea80000100800 */
[----:B------:R-:W4:Y:S04]  /*132e0*/  LDL.LU R99, [R1+0xa90] ;  /* 0x000a900001637983 */ /* 0x000f280000300800 */
[----:B------:R-:W2:Y:S04]  /*132f0*/  LDL.LU R2, [R1+0xa70] ;  /* 0x000a700001027983 */ /* 0x000ea80000300800 */
[----:B------:R-:W2:Y:S04]  /*13300*/  LDL.LU R5, [R1+0x8d4] ;  /* 0x0008d40001057983 */ /* 0x000ea80000300800 */
[----:B------:R-:W2:Y:S04]  /*13310*/  LDL.LU R6, [R1+0x8a8] ;  /* 0x0008a80001067983 */ /* 0x000ea80000300800 */
[----:B------:R-:W2:Y:S04]  /*13320*/  LDL.LU R7, [R1+0x8cc] ;  /* 0x0008cc0001077983 */ /* 0x000ea80000300800 */
[----:B------:R-:W2:Y:S04]  /*13330*/  LDL.LU R8, [R1+0x8a0] ;  /* 0x0008a00001087983 */ /* 0x000ea80000300800 */
[----:B------:R-:W2:Y:S04]  /*13340*/  LDL.LU R9, [R1+0x8c4] ;  /* 0x0008c40001097983 */ /* 0x000ea80000300800 */
[----:B------:R-:W2:Y:S04]  /*13350*/  LDL.LU R223, [R1+0x8bc] ;  /* 0x0008bc0001df7983 */ /* 0x000ea80000300800 */
[----:B------:R-:W2:Y:S01]  /*13360*/  LDL.LU R222, [R1+0x8b4] ;  /* 0x0008b40001de7983 */ /* 0x000ea20000300800 */
[----:B------:R-:W-:-:S03]  /*13370*/  @!P0 IMAD.MOV.U32 R218, RZ, RZ, R10 ;  /* 0x000000ffffda8224 */ /* 0x000fc600078e000a */
[----:B------:R-:W2:Y:S04]  /*13380*/  LDL.LU R221, [R1+0x8ac] ;  /* 0x0008ac0001dd7983 */ /* 0x000ea80000300800 */
[----:B------:R-:W2:Y:S04]  /*13390*/  LDL.LU R220, [R1+0x8a4] ;  /* 0x0008a40001dc7983 */ /* 0x000ea80000300800 */
[----:B------:R-:W2:Y:S04]  /*133a0*/  LDL.LU R217, [R1+0x89c] ;  /* 0x00089c0001d97983 */ /* 0x000ea80000300800 */
[----:B------:R0:W-:Y:S04]  /*133b0*/  STL [R1+0x12c4], R10 ;  /* 0x0012c40a01007387 */ /* 0x0001e80000100800 */
[----:B0-----:R-:W2:Y:S04]  /*133c0*/  LDL.LU R10, [R1+0x8b0] ;  /* 0x0008b000010a7983 */ /* 0x001ea80000300800 */
[----:B------:R-:W2:Y:S01]  /*133d0*/  LDL R96, [R1+0x9f0] ;  /* 0x0009f00001607983 */ /* 0x000ea20000100800 */
[----:B------:R-:W-:-:S02]  /*133e0*/  PRMT R24, RZ, 0x7610, R24 ;  /* 0x00007610ff187816 */ /* 0x000fc40000000018 */
[----:B------:R-:W-:Y:S01]  /*133f0*/  PRMT R58, RZ, 0x7610, R58 ;  /* 0x00007610ff3a7816 */ /* 0x000fe2000000003a */
[----:B------:R-:W2:Y:S01]  /*13400*/  LDL R104, [R1+0x9ec] ;  /* 0x0009ec0001687983 */ /* 0x000ea20000100800 */
[----:B------:R-:W-:-:S03]  /*13410*/  PRMT R57, RZ, 0x7610, R57 ;  /* 0x00007610ff397816 */ /* 0x000fc60000000039 */
[----:B------:R-:W2:Y:S01]  /*13420*/  LDL.LU R101, [R1+0x9cc] ;  /* 0x0009cc0001657983 */ /* 0x000ea20000300800 */
[----:B------:R-:W-:Y:S02]  /*13430*/  PRMT R56, RZ, 0x7610, R56 ;  /* 0x00007610ff387816 */ /* 0x000fe40000000038 */
[----:B------:R-:W-:Y:S02]  /*13440*/  PRMT R55, RZ, 0x7610, R55 ;  /* 0x00007610ff377816 */ /* 0x000fe40000000037 */
[----:B------:R-:W-:Y:S01]  /*13450*/  PRMT R54, RZ, 0x7610, R54 ;  /* 0x00007610ff367816 */ /* 0x000fe20000000036 */
[----:B---3--:R-:W-:-:S05]  /*13460*/  @!P0 IMAD.MOV.U32 R219, RZ, RZ, R103 ;  /* 0x000000ffffdb8224 */ /* 0x008fca00078e0067 */
[----:B------:R0:W3:Y:S02]  /*13470*/  @!P0 LDG.E.U16 R24, desc[UR60][R218.64] ;  /* 0x0000003cda188981 */ /* 0x0000e4000c1e1500 */
[----:B0-----:R-:W-:Y:S02]  /*13480*/  @!P0 IMAD.MOV.U32 R219, RZ, RZ, R95 ;  /* 0x000000ffffdb8224 */ /* 0x001fe400078e005f */
[----:B----4-:R-:W-:-:S05]  /*13490*/  @!P0 IMAD.MOV.U32 R218, RZ, RZ, R99 ;  /* 0x000000ffffda8224 */ /* 0x010fca00078e0063 */
[----:B------:R2:W4:Y:S02]  /*134a0*/  @!P0 LDG.E.U16 R58, desc[UR60][R218.64] ;  /* 0x0000003cda3a8981 */ /* 0x000524000c1e1500 */
[----:B--2---:R-:W-:Y:S02]  /*134b0*/  @!P0 IMAD.MOV.U32 R218, RZ, RZ, R2 ;  /* 0x000000ffffda8224 */ /* 0x004fe400078e0002 */
[----:B------:R-:W-:Y:S02]  /*134c0*/  @!P0 IMAD.MOV.U32 R219, RZ, RZ, R89 ;  /* 0x000000ffffdb8224 */ /* 0x000fe400078e0059 */
[----:B------:R-:W2:Y:S04]  /*134d0*/  LDL.LU R89, [R1+0x9d0] ;  /* 0x0009d00001597983 */ /* 0x000ea80000300800 */
[----:B------:R0:W-:Y:S04]  /*134e0*/  STL [R1+0x1350], R2 ;  /* 0x0013500201007387 */ /* 0x0001e80000100800 */
[----:B------:R1:W3:Y:S04]  /*134f0*/  @!P0 LDG.E.U16 R57, desc[UR60][R218.64] ;  /* 0x0000003cda398981 */ /* 0x0002e8000c1e1500 */
[----:B------:R-:W4:Y:S04]  /*13500*/  LDL R102, [R1+0x990] ;  /* 0x0009900001667983 */ /* 0x000f280000100800 */
[----:B------:R-:W3:Y:S01]  /*13510*/  LDL R100, [R1+0x96c] ;  /* 0x00096c0001647983 */ /* 0x000ee20000100800 */
[----:B-1----:R-:W-:-:S02]  /*13520*/  @!P0 IMAD.MOV.U32 R218, RZ, RZ, R91 ;  /* 0x000000ffffda8224 */ /* 0x002fc400078e005b */
[----:B------:R-:W-:Y:S01]  /*13530*/  @!P0 IMAD.MOV.U32 R219, RZ, RZ, R94 ;  /* 0x000000ffffdb8224 */ /* 0x000fe200078e005e */
[----:B------:R-:W3:Y:S04]  /*13540*/  LDL R98, [R1+0x970] ;  /* 0x0009700001627983 */ /* 0x000ee80000100800 */
[----:B------:R-:W3:Y:S04]  /*13550*/  LDL R97, [R1+0x94c] ;  /* 0x00094c0001617983 */ /* 0x000ee80000100800 */
[----:B------:R-:W4:Y:S04]  /*13560*/  LDL.LU R112, [R1+0x9ac] ;  /* 0x0009ac0001707983 */ /* 0x000f280000300800 */
[----:B------:R-:W3:Y:S04]  /*13570*/  LDL.LU R91, [R1+0x9b0] ;  /* 0x0009b000015b7983 */ /* 0x000ee80000300800 */
[----:B------:R1:W3:Y:S04]  /*13580*/  @!P0 LDG.E.U16 R56, desc[UR60][R218.64] ;  /* 0x0000003cda388981 */ /* 0x0002e8000c1e1500 */
[----:B------:R-:W3:Y:S04]  /*13590*/  LDL R95, [R1+0x92c] ;  /* 0x00092c00015f7983 */ /* 0x000ee80000100800 */
[----:B------:R-:W3:Y:S01]  /*135a0*/  LDL R94, [R1+0x90c] ;  /* 0x00090c00015e7983 */ /* 0x000ee20000100800 */
[----:B-1----:R-:W-:-:S03]  /*135b0*/  @!P0 IMAD.MOV.U32 R219, RZ, RZ, R93 ;  /* 0x000000ffffdb8224 */ /* 0x002fc600078e005d */
[----:B------:R-:W3:Y:S04]  /*135c0*/  LDL R93, [R1+0x910] ;  /* 0x00091000015d7983 */ /* 0x000ee80000100800 */
[----:B------:R-:W3:Y:S01]  /*135d0*/  LDL.LU R108, [R1+0x98c] ;  /* 0x00098c00016c7983 */ /* 0x000ee20000300800 */
[----:B------:R-:W-:-:S03]  /*135e0*/  @!P0 IMAD.MOV.U32 R218, RZ, RZ, R92 ;  /* 0x000000ffffda8224 */ /* 0x000fc600078e005c */
[----:B------:R-:W3:Y:S04]  /*135f0*/  LDL R92, [R1+0x8ec] ;  /* 0x0008ec00015c7983 */ /* 0x000ee80000100800 */
[----:B------:R1:W3:Y:S02]  /*13600*/  @!P0 LDG.E.U16 R55, desc[UR60][R218.64] ;  /* 0x0000003cda378981 */ /* 0x0002e4000c1e1500 */
[----:B-1----:R-:W-:Y:S02]  /*13610*/  @!P0 IMAD.MOV.U32 R218, RZ, RZ, R88 ;  /* 0x000000ffffda8224 */ /* 0x002fe400078e0058 */
[----:B------:R-:W-:Y:S01]  /*13620*/  @!P0 IMAD.MOV.U32 R219, RZ, RZ, R90 ;  /* 0x000000ffffdb8224 */ /* 0x000fe200078e005a */
[----:B------:R-:W3:Y:S04]  /*13630*/  LDL R88, [R1+0x8f0] ;  /* 0x0008f00001587983 */ /* 0x000ee80000100800 */
[----:B------:R-:W3:Y:S04]  /*13640*/  LDL.LU R90, [R1+0x950] ;  /* 0x00095000015a7983 */ /* 0x000ee80000300800 */
[----:B------:R1:W3:Y:S04]  /*13650*/  @!P0 LDG.E.U16 R54, desc[UR60][R218.64] ;  /* 0x0000003cda368981 */ /* 0x0002e8000c1e1500 */
[----:B0-----:R-:W3:Y:S01]  /*13660*/  LDL R2, [R1+0x8d0] ;  /* 0x0008d00001027983 */ /* 0x001ee20000100800 */
[----:B-1----:R-:W-:-:S03]  /*13670*/  @!P0 IMAD.MOV.U32 R218, RZ, RZ, R96 ;  /* 0x000000ffffda8224 */ /* 0x002fc600078e0060 */
[----:B------:R-:W3:Y:S01]  /*13680*/  LDL.LU R96, [R1+0x930] ;  /* 0x0009300001607983 */ /* 0x000ee20000300800 */
[----:B------:R-:W-:Y:S01]  /*13690*/  PRMT R53, RZ, 0x7610, R53 ;  /* 0x00007610ff357816 */ /* 0x000fe20000000035 */
[----:B------:R-:W-:Y:S01]  /*136a0*/  @!P0 IMAD.MOV.U32 R219, RZ, RZ, R104 ;  /* 0x000000ffffdb8224 */ /* 0x000fe200078e0068 */
[----:B------:R-:W-:-:S04]  /*136b0*/  PRMT R52, RZ, 0x7610, R52 ;  /* 0x00007610ff347816 */ /* 0x000fc80000000034 */
[----:B------:R0:W3:Y:S01]  /*136c0*/  @!P0 LDG.E.U16 R53, desc[UR60][R218.64] ;  /* 0x0000003cda358981 */ /* 0x0000e2000c1e1500 */
[----:B------:R-:W-:Y:S01]  /*136d0*/  PRMT R51, RZ, 0x7610, R51 ;  /* 0x00007610ff337816 */ /* 0x000fe20000000033 */
[----:B0-----:R-:W-:Y:S01]  /*136e0*/  @!P0 IMAD.MOV.U32 R219, RZ, RZ, R101 ;  /* 0x000000ffffdb8224 */ /* 0x001fe200078e0065 */
[----:B------:R-:W-:Y:S02]  /*136f0*/  PRMT R50, RZ, 0x7610, R50 ;  /* 0x00007610ff327816 */ /* 0x000fe40000000032 */
[----:B------:R-:W-:Y:S02]  /*13700*/  PRMT R49, RZ, 0x7610, R49 ;  /* 0x00007610ff317816 */ /* 0x000fe40000000031 */
[----:B------:R-:W-:Y:S02]  /*13710*/  PRMT R48, RZ, 0x7610, R48 ;  /* 0x00007610ff307816 */ /* 0x000fe40000000030 */
[----:B------:R-:W-:Y:S02]  /*13720*/  PRMT R47, RZ, 0x7610, R47 ;  /* 0x00007610ff2f7816 */ /* 0x000fe4000000002f */
[----:B------:R-:W-:-:S02]  /*13730*/  PRMT R46, RZ, 0x7610, R46 ;  /* 0x00007610ff2e7816 */ /* 0x000fc4000000002e */
[----:B------:R-:W-:Y:S01]  /*13740*/  PRMT R45, RZ, 0x7610, R45 ;  /* 0x00007610ff2d7816 */ /* 0x000fe2000000002d */
[----:B--2---:R-:W-:-:S05]  /*13750*/  @!P0 IMAD.MOV.U32 R218, RZ, RZ, R89 ;  /* 0x000000ffffda8224 */ /* 0x004fca00078e0059 */
[----:B------:R4:W2:Y:S02]  /*13760*/  @!P0 LDG.E.U16 R52, desc[UR60][R218.64] ;  /* 0x0000003cda348981 */ /* 0x0008a4000c1e1500 */
[----:B----4-:R-:W-:Y:S02]  /*13770*/  @!P0 IMAD.MOV.U32 R219, RZ, RZ, R112 ;  /* 0x000000ffffdb8224 */ /* 0x010fe400078e0070 */
[----:B---3--:R-:W-:-:S05]  /*13780*/  @!P0 IMAD.MOV.U32 R218, RZ, RZ, R91 ;  /* 0x000000ffffda8224 */ /* 0x008fca00078e005b */
[----:B------:R0:W3:Y:S02]  /*13790*/  @!P0 LDG.E.U16 R51, desc[UR60][R218.64] ;  /* 0x0000003cda338981 */ /* 0x0000e4000c1e1500 */
[----:B0-----:R-:W-:Y:S02]  /*137a0*/  @!P0 IMAD.MOV.U32 R218, RZ, RZ, R102 ;  /* 0x000000ffffda8224 */ /* 0x001fe400078e0066 */
[----:B------:R-:W-:-:S05]  /*137b0*/  @!P0 IMAD.MOV.U32 R219, RZ, RZ, R108 ;  /* 0x000000ffffdb8224 */ /* 0x000fca00078e006c */
[----:B------:R0:W4:Y:S02]  /*137c0*/  @!P0 LDG.E.U16 R50, desc[UR60][R218.64] ;  /* 0x0000003cda328981 */ /* 0x000124000c1e1500 */
[----:B0-----:R-:W-:Y:S02]  /*137d0*/  @!P0 IMAD.MOV.U32 R218, RZ, RZ, R98 ;  /* 0x000000ffffda8224 */ /* 0x001fe400078e0062 */
[----:B------:R-:W-:Y:S01]  /*137e0*/  @!P0 IMAD.MOV.U32 R219, RZ, RZ, R100 ;  /* 0x000000ffffdb8224 */ /* 0x000fe200078e0064 */
[----:B------:R-:W2:Y:S04]  /*137f0*/  LDL R98, [R1+0xa64] ;  /* 0x000a640001627983 */ /* 0x000ea80000100800 */
[----:B------:R0:W4:Y:S04]  /*13800*/  @!P0 LDG.E.U16 R49, desc[UR60][R218.64] ;  /* 0x0000003cda318981 */ /* 0x000128000c1e1500 */
[----:B------:R-:W3:Y:S01]  /*13810*/  LDL R100, [R1+0xa84] ;  /* 0x000a840001647983 */ /* 0x000ee20000100800 */
[----:B0-----:R-:W-:-:S02]  /*13820*/  @!P0 IMAD.MOV.U32 R219, RZ, RZ, R97 ;  /* 0x000000ffffdb8224 */ /* 0x001fc400078e0061 */
[----:B------:R-:W-:Y:S01]  /*13830*/  @!P0 IMAD.MOV.U32 R218, RZ, RZ, R90 ;  /* 0x000000ffffda8224 */ /* 0x000fe200078e005a */
[----:B------:R-:W2:Y:S04]  /*13840*/  LDL R97, [R1+0xa68] ;  /* 0x000a680001617983 */ /* 0x000ea80000100800 */
[----:B------:R-:W4:Y:S04]  /*13850*/  LDL.LU R105, [R1+0xa88] ;  /* 0x000a880001697983 */ /* 0x000f280000300800 */
[----:B------:R0:W2:Y:S02]  /*13860*/  @!P0 LDG.E.U16 R48, desc[UR60][R218.64] ;  /* 0x0000003cda308981 */ /* 0x0000a4000c1e1500 */
[----:B0-----:R-:W-:-:S02]  /*13870*/  @!P0 IMAD.MOV.U32 R218, RZ, RZ, R96 ;  /* 0x000000ffffda8224 */ /* 0x001fc400078e0060 */
[----:B------:R-:W-:Y:S02]  /*13880*/  @!P0 IMAD.MOV.U32 R219, RZ, RZ, R95 ;  /* 0x000000ffffdb8224 */ /* 0x000fe400078e005f */
[----:B------:R-:W2:Y:S04]  /*13890*/  LDL R95, [R1+0xa44] ;  /* 0x000a4400015f7983 */ /* 0x000ea80000100800 */
[----:B------:R0:W2:Y:S02]  /*138a0*/  @!P0 LDG.E.U16 R47, desc[UR60][R218.64] ;  /* 0x0000003cda2f8981 */ /* 0x0000a4000c1e1500 */
[----:B0-----:R-:W-:Y:S02]  /*138b0*/  @!P0 IMAD.MOV.U32 R219, RZ, RZ, R94 ;  /* 0x000000ffffdb8224 */ /* 0x001fe400078e005e */
[----:B------:R-:W2:Y:S01]  /*138c0*/  LDL R94, [R1+0xa48] ;  /* 0x000a4800015e7983 */ /* 0x000ea20000100800 */
[----:B------:R-:W-:-:S03]  /*138d0*/  @!P0 IMAD.MOV.U32 R218, RZ, RZ, R93 ;  /* 0x000000ffffda8224 */ /* 0x000fc600078e005d */
[----:B------:R-:W2:Y:S04]  /*138e0*/  LDL R93, [R1+0xa24] ;  /* 0x000a2400015d7983 */ /* 0x000ea80000100800 */
[----:B------:R0:W2:Y:S02]  /*138f0*/  @!P0 LDG.E.U16 R46, desc[UR60][R218.64] ;  /* 0x0000003cda2e8981 */ /* 0x0000a4000c1e1500 */
[----:B0-----:R-:W-:Y:S02]  /*13900*/  @!P0 IMAD.MOV.U32 R218, RZ, RZ, R88 ;  /* 0x000000ffffda8224 */ /* 0x001fe400078e0058 */
[----:B------:R-:W-:Y:S01]  /*13910*/  @!P0 IMAD.MOV.U32 R219, RZ, RZ, R92 ;  /* 0x000000ffffdb8224 */ /* 0x000fe200078e005c */
[----:B------:R-:W2:Y:S04]  /*13920*/  LDL R88, [R1+0xa28] ;  /* 0x000a280001587983 */ /* 0x000ea80000100800 */
[----:B------:R0:W2:Y:S04]  /*13930*/  @!P0 LDG.E.U16 R45, desc[UR60][R218.64] ;  /* 0x0000003cda2d8981 */ /* 0x0000a8000c1e1500 */
[----:B------:R-:W2:Y:S01]  /*13940*/  LDL R92, [R1+0xa04] ;  /* 0x000a0400015c7983 */ /* 0x000ea20000100800 */
[----:B0-----:R-:W-:-:S03]  /*13950*/  @!P0 IMAD.MOV.U32 R218, RZ, RZ, R2 ;  /* 0x000000ffffda8224 */ /* 0x001fc600078e0002 */
[----:B------:R-:W2:Y:S01]  /*13960*/  LDL R2, [R1+0xa08] ;  /* 0x000a080001027983 */ /* 0x000ea20000100800 */
[----:B------:R-:W-:Y:S01]  /*13970*/  PRMT R44, RZ, 0x7610, R44 ;  /* 0x00007610ff2c7816 */ /* 0x000fe2000000002c */
[----:B------:R-:W-:Y:S01]  /*13980*/  @!P0 IMAD.MOV.U32 R219, RZ, RZ, R7 ;  /* 0x000000ffffdb8224 */ /* 0x000fe200078e0007 */
[----:B------:R-:W-:Y:S01]  /*13990*/  PRMT R43, RZ, 0x7610, R43 ;  /* 0x00007610ff2b7816 */ /* 0x000fe2000000002b */
[----:B------:R0:W-:Y:S04]  /*139a0*/  STL [R1+0x12cc], R7 ;  /* 0x0012cc0701007387 */ /* 0x0001e80000100800 */
[----:B------:R1:W2:Y:S01]  /*139b0*/  @!P0 LDG.E.U16 R44, desc[UR60][R218.64] ;  /* 0x0000003cda2c8981 */ /* 0x0002a2000c1e1500 */
[----:B------:R-:W-:-:S03]  /*139c0*/  PRMT R42, RZ, 0x7610, R42 ;  /* 0x00007610ff2a7816 */ /* 0x000fc6000000002a */
[----:B0-----:R-:W2:Y:S01]  /*139d0*/  LDL.LU R7, [R1+0x8b8] ;  /* 0x0008b80001077983 */ /* 0x001ea20000300800 */
[----:B-1----:R-:W-:Y:S02]  /*139e0*/  @!P0 IMAD.MOV.U32 R218, RZ, RZ, R10 ;  /* 0x000000ffffda8224 */ /* 0x002fe400078e000a */
[----:B------:R-:W-:Y:S01]  /*139f0*/  @!P0 IMAD.MOV.U32 R219, RZ, RZ, R221 ;  /* 0x000000ffffdb8224 */ /* 0x000fe200078e00dd */
[----:B------:R0:W-:Y:S04]  /*13a00*/  STL [R1+0x12d4], R10 ;  /* 0x0012d40a01007387 */ /* 0x0001e80000100800 */
[----:B------:R3:W2:Y:S04]  /*13a10*/  @!P0 LDG.E.U16 R43, desc[UR60][R218.64] ;  /* 0x0000003cda2b8981 */ /* 0x0006a8000c1e1500 */
[----:B0-----:R-:W2:Y:S04]  /*13a20*/  LDL.LU R10, [R1+0x8c8] ;  /* 0x0008c800010a7983 */ /* 0x001ea80000300800 */
[----:B------:R0:W-:Y:S01]  /*13a30*/  STL [R1+0x12c8], R221 ;  /* 0x0012c8dd01007387 */ /* 0x0001e20000100800 */
[----:B------:R-:W-:-:S03]  /*13a40*/  PRMT R41, RZ, 0x7610, R41 ;  /* 0x00007610ff297816 */ /* 0x000fc60000000029 */
[----:B0-----:R-:W2:Y:S04]  /*13a50*/  LDL.LU R221, [R1+0x8dc] ;  /* 0x0008dc0001dd7983 */ /* 0x001ea80000300800 */
[----:B------:R-:W2:Y:S04]  /*13a60*/  LDL R142, [R1+0x9e4] ;  /* 0x0009e400018e7983 */ /* 0x000ea80000100800 */
[----:B------:R-:W2:Y:S04]  /*13a70*/  LDL R141, [R1+0x9c4] ;  /* 0x0009c400018d7983 */ /* 0x000ea80000100800 */
[----:B------:R-:W2:Y:S04]  /*13a80*/  LDL R110, [R1+0x9c8] ;  /* 0x0009c800016e7983 */ /* 0x000ea80000100800 */
[----:B------:R-:W2:Y:S04]  /*13a90*/  LDL R107, [R1+0x9a4] ;  /* 0x0009a400016b7983 */ /* 0x000ea80000100800 */
[----:B------:R-:W2:Y:S04]  /*13aa0*/  LDL R104, [R1+0x988] ;  /* 0x0009880001687983 */ /* 0x000ea80000100800 */
[----:B------:R-:W2:Y:S01]  /*13ab0*/  LDL.LU R111, [R1+0x9e8] ;  /* 0x0009e800016f7983 */ /* 0x000ea20000300800 */
[----:B------:R-:W-:-:S02]  /*13ac0*/  PRMT R40, RZ, 0x7610, R40 ;  /* 0x00007610ff287816 */ /* 0x000fc40000000028 */
[----:B------:R-:W-:Y:S01]  /*13ad0*/  PRMT R39, RZ, 0x7610, R39 ;  /* 0x00007610ff277816 */ /* 0x000fe20000000027 */
[----:B---3--:R-:W-:Y:S02]  /*13ae0*/  @!P0 IMAD.MOV.U32 R219, RZ, RZ, R100 ;  /* 0x000000ffffdb8224 */ /* 0x008fe400078e0064 */
[----:B------:R-:W3:Y:S01]  /*13af0*/  LDL.LU R100, [R1+0x9a8] ;  /* 0x0009a80001647983 */ /* 0x000ee20000300800 */
[----:B----4-:R-:W-:-:S05]  /*13b00*/  @!P0 IMAD.MOV.U32 R218, RZ, RZ, R105 ;  /* 0x000000ffffda8224 */ /* 0x010fca00078e0069 */
[----:B------:R2:W4:Y:S02]  /*13b10*/  @!P0 LDG.E.U16 R42, desc[UR60][R218.64] ;  /* 0x0000003cda2a8981 */ /* 0x000524000c1e1500 */
[----:B--2---:R-:W-:Y:S02]  /*13b20*/  @!P0 IMAD.MOV.U32 R218, RZ, RZ, R97 ;  /* 0x000000ffffda8224 */ /* 0x004fe400078e0061 */
[----:B------:R-:W-:Y:S01]  /*13b30*/  @!P0 IMAD.MOV.U32 R219, RZ, RZ, R98 ;  /* 0x000000ffffdb8224 */ /* 0x000fe200078e0062 */
[----:B------:R-:W2:Y:S04]  /*13b40*/  LDL R97, [R1+0x924] ;  /* 0x0009240001617983 */ /* 0x000ea80000100800 */
[----:B------:R0:W4:Y:S04]  /*13b50*/  @!P0 LDG.E.U16 R41, desc[UR60][R218.64] ;  /* 0x0000003cda298981 */ /* 0x000128000c1e1500 */
[----:B------:R-:W2:Y:S01]  /*13b60*/  LDL R98, [R1+0x944] ;  /* 0x0009440001627983 */ /* 0x000ea20000100800 */
[----:B0-----:R-:W-:-:S02]  /*13b70*/  @!P0 IMAD.MOV.U32 R219, RZ, RZ, R95 ;  /* 0x000000ffffdb8224 */ /* 0x001fc400078e005f */
[----:B------:R-:W-:Y:S01]  /*13b80*/  @!P0 IMAD.MOV.U32 R218, RZ, RZ, R94 ;  /* 0x000000ffffda8224 */ /* 0x000fe200078e005e */
[----:B------:R-:W4:Y:S04]  /*13b90*/  LDL R95, [R1+0x928] ;  /* 0x00092800015f7983 */ /* 0x000f280000100800 */
[----:B------:R0:W4:Y:S04]  /*13ba0*/  @!P0 LDG.E.U16 R40, desc[UR60][R218.64] ;  /* 0x0000003cda288981 */ /* 0x000128000c1e1500 */
[----:B------:R-:W4:Y:S01]  /*13bb0*/  LDL R94, [R1+0x904] ;  /* 0x00090400015e7983 */ /* 0x000f220000100800 */
[----:B0-----:R-:W-:-:S03]  /*13bc0*/  @!P0 IMAD.MOV.U32 R219, RZ, RZ, R93 ;  /* 0x000000ffffdb8224 */ /* 0x001fc600078e005d */
[----:B------:R-:W4:Y:S04]  /*13bd0*/  LDL R93, [R1+0x908] ;  /* 0x00090800015d7983 */ /* 0x000f280000100800 */
[----:B------:R-:W2:Y:S01]  /*13be0*/  LDL.LU R106, [R1+0x984] ;  /* 0x00098400016a7983 */ /* 0x000ea20000300800 */
[----:B------:R-:W-:-:S03]  /*13bf0*/  @!P0 IMAD.MOV.U32 R218, RZ, RZ, R88 ;  /* 0x000000ffffda8224 */ /* 0x000fc600078e0058 */
[----:B------:R-:W4:Y:S04]  /*13c00*/  LDL.LU R102, [R1+0x968] ;  /* 0x0009680001667983 */ /* 0x000f280000300800 */
[----:B------:R-:W4:Y:S04]  /*13c10*/  LDL.LU R88, [R1+0x964] ;  /* 0x0009640001587983 */ /* 0x000f280000300800 */
[----:B------:R0:W4:Y:S02]  /*13c20*/  @!P0 LDG.E.U16 R39, desc[UR60][R218.64] ;  /* 0x0000003cda278981 */ /* 0x000124000c1e1500 */
[----:B0-----:R-:W-:-:S02]  /*13c30*/  @!P0 IMAD.MOV.U32 R218, RZ, RZ, R2 ;  /* 0x000000ffffda8224 */ /* 0x001fc400078e0002 */
[----:B------:R-:W-:Y:S01]  /*13c40*/  @!P0 IMAD.MOV.U32 R219, RZ, RZ, R92 ;  /* 0x000000ffffdb8224 */ /* 0x000fe200078e005c */
[----:B------:R-:W4:Y:S04]  /*13c50*/  LDL R2, [R1+0x8e8] ;  /* 0x0008e80001027983 */ /* 0x000f280000100800 */
[----:B------:R-:W4:Y:S04]  /*13c60*/  LDL R92, [R1+0x8e4] ;  /* 0x0008e400015c7983 */ /* 0x000f280000100800 */
[----:B------:R-:W4:Y:S01]  /*13c70*/  LDL.LU R113, [R1+0x948] ;  /* 0x0009480001717983 */ /* 0x000f220000300800 */
[----:B------:R-:W-:-:S02]  /*13c80*/  PRMT R38, RZ, 0x7610, R38 ;  /* 0x00007610ff267816 */ /* 0x000fc40000000026 */
[----:B------:R-:W-:Y:S01]  /*13c90*/  PRMT R37, RZ, 0x7610, R37 ;  /* 0x00007610ff257816 */ /* 0x000fe20000000025 */
[----:B------:R-:W4:Y:S04]  /*13ca0*/  LDL R147, [R1+0x9dc] ;  /* 0x0009dc0001937983 */ /* 0x000f280000100800 */
[----:B------:R0:W4:Y:S01]  /*13cb0*/  @!P0 LDG.E.U16 R38, desc[UR60][R218.64] ;  /* 0x0000003cda268981 */ /* 0x000122000c1e1500 */
[----:B------:R-:W-:Y:S02]  /*13cc0*/  PRMT R36, RZ, 0x7610, R36 ;  /* 0x00007610ff247816 */ /* 0x000fe40000000024 */
[----:B------:R-:W-:Y:S01]  /*13cd0*/  PRMT R35, RZ, 0x7610, R35 ;  /* 0x00007610ff237816 */ /* 0x000fe20000000023 */
[----:B------:R-:W4:Y:S01]  /*13ce0*/  LDL R146, [R1+0x9e0] ;  /* 0x0009e00001927983 */ /* 0x000f220000100800 */
[----:B------:R-:W-:-:S02]  /*13cf0*/  PRMT R34, RZ, 0x7610, R34 ;  /* 0x00007610ff227816 */ /* 0x000fc40000000022 */
[----:B------:R-:W-:Y:S01]  /*13d00*/  PRMT R33, RZ, 0x7610, R33 ;  /* 0x00007610ff217816 */ /* 0x000fe20000000021 */
[----:B------:R-:W4:Y:S01]  /*13d10*/  LDL R145, [R1+0x9bc] ;  /* 0x0009bc0001917983 */ /* 0x000f220000100800 */
[----:B------:R-:W-:Y:S02]  /*13d20*/  PRMT R32, RZ, 0x7610, R32 ;  /* 0x00007610ff207816 */ /* 0x000fe40000000020 */
[----:B------:R-:W-:Y:S01]  /*13d30*/  PRMT R31, RZ, 0x7610, R31 ;  /* 0x00007610ff1f7816 */ /* 0x000fe2000000001f */
[----:B------:R-:W4:Y:S01]  /*13d40*/  LDL R144, [R1+0x9c0] ;  /* 0x0009c00001907983 */ /* 0x000f220000100800 */
[----:B0-----:R-:W-:Y:S02]  /*13d50*/  @!P0 IMAD.MOV.U32 R219, RZ, RZ, R142 ;  /* 0x000000ffffdb8224 */ /* 0x001fe400078e008e */
[----:B------:R-:W-:-:S05]  /*13d60*/  @!P0 IMAD.MOV.U32 R218, RZ, RZ, R111 ;  /* 0x000000ffffda8224 */ /* 0x000fca00078e006f */
[----:B------:R0:W4:Y:S02]  /*13d70*/  @!P0 LDG.E.U16 R37, desc[UR60][R218.64] ;  /* 0x0000003cda258981 */ /* 0x000124000c1e1500 */
[----:B0-----:R-:W-:Y:S02]  /*13d80*/  @!P0 IMAD.MOV.U32 R218, RZ, RZ, R110 ;  /* 0x000000ffffda8224 */ /* 0x001fe400078e006e */
[----:B------:R-:W-:Y:S01]  /*13d90*/  @!P0 IMAD.MOV.U32 R219, RZ, RZ, R141 ;  /* 0x000000ffffdb8224 */ /* 0x000fe200078e008d */
[----:B------:R-:W4:Y:S04]  /*13da0*/  LDL R110, [R1+0xa7c] ;  /* 0x000a7c00016e7983 */ /* 0x000f280000100800 */
[----:B------:R0:W4:Y:S02]  /*13db0*/  @!P0 LDG.E.U16 R36, desc[UR60][R218.64] ;  /* 0x0000003cda248981 */ /* 0x000124000c1e1500 */
[----:B0-----:R-:W-:-:S02]  /*13dc0*/  @!P0 IMAD.MOV.U32 R219, RZ, RZ, R107 ;  /* 0x000000ffffdb8224 */ /* 0x001fc400078e006b */
[----:B------:R-:W4:Y:S01]  /*13dd0*/  LDL R107, [R1+0xa80] ;  /* 0x000a8000016b7983 */ /* 0x000f220000100800 */
[----:B------:R-:W-:Y:S01]  /*13de0*/  PRMT R30, RZ, 0x7610, R30 ;  /* 0x00007610ff1e7816 */ /* 0x000fe2000000001e */
[----:B---3--:R-:W-:-:S05]  /*13df0*/  @!P0 IMAD.MOV.U32 R218, RZ, RZ, R100 ;  /* 0x000000ffffda8224 */ /* 0x008fca00078e0064 */
[----:B------:R0:W3:Y:S02]  /*13e00*/  @!P0 LDG.E.U16 R35, desc[UR60][R218.64] ;  /* 0x0000003cda238981 */ /* 0x0000e4000c1e1500 */
[----:B0-----:R-:W-:Y:S02]  /*13e10*/  @!P0 IMAD.MOV.U32 R218, RZ, RZ, R104 ;  /* 0x000000ffffda8224 */ /* 0x001fe400078e0068 */
[----:B--2---:R-:W-:-:S05]  /*13e20*/  @!P0 IMAD.MOV.U32 R219, RZ, RZ, R106 ;  /* 0x000000ffffdb8224 */ /* 0x004fca00078e006a */
[----:B------:R4:W2:Y:S02]  /*13e30*/  @!P0 LDG.E.U16 R34, desc[UR60][R218.64] ;  /* 0x0000003cda228981 */ /* 0x0008a4000c1e1500 */
[----:B----4-:R-:W-:Y:S02]  /*13e40*/  @!P0 IMAD.MOV.U32 R218, RZ, RZ, R102 ;  /* 0x000000ffffda8224 */ /* 0x010fe400078e0066 */
[----:B------:R-:W-:-:S05]  /*13e50*/  @!P0 IMAD.MOV.U32 R219, RZ, RZ, R88 ;  /* 0x000000ffffdb8224 */ /* 0x000fca00078e0058 */
[----:B------:R0:W4:Y:S02]  /*13e60*/  @!P0 LDG.E.U16 R33, desc[UR60][R218.64] ;  /* 0x0000003cda218981 */ /* 0x000124000c1e1500 */
[----:B0-----:R-:W-:Y:S02]  /*13e70*/  @!P0 IMAD.MOV.U32 R219, RZ, RZ, R98 ;  /* 0x000000ffffdb8224 */ /* 0x001fe400078e0062 */
[----:B------:R-:W-:Y:S01]  /*13e80*/  @!P0 IMAD.MOV.U32 R218, RZ, RZ, R113 ;  /* 0x000000ffffda8224 */ /* 0x000fe200078e0071 */
[----:B------:R-:W3:Y:S04]  /*13e90*/  LDL R98, [R1+0xa1c] ;  /* 0x000a1c0001627983 */ /* 0x000ee80000100800 */
[----:B------:R0:W4:Y:S02]  /*13ea0*/  @!P0 LDG.E.U16 R32, desc[UR60][R218.64] ;  /* 0x0000003cda208981 */ /* 0x000124000c1e1500 */
[----:B0-----:R-:W-:-:S02]  /*13eb0*/  @!P0 IMAD.MOV.U32 R218, RZ, RZ, R95 ;  /* 0x000000ffffda8224 */ /* 0x001fc400078e005f */
[----:B------:R-:W-:Y:S01]  /*13ec0*/  @!P0 IMAD.MOV.U32 R219, RZ, RZ, R97 ;  /* 0x000000ffffdb8224 */ /* 0x000fe200078e0061 */
[----:B------:R-:W2:Y:S04]  /*13ed0*/  LDL R95, [R1+0xa60] ;  /* 0x000a6000015f7983 */ /* 0x000ea80000100800 */
[----:B------:R0:W4:Y:S04]  /*13ee0*/  @!P0 LDG.E.U16 R31, desc[UR60][R218.64] ;  /* 0x0000003cda1f8981 */ /* 0x000128000c1e1500 */
[----:B------:R-:W3:Y:S01]  /*13ef0*/  LDL R97, [R1+0xa5c] ;  /* 0x000a5c0001617983 */ /* 0x000ee20000100800 */
[----:B0-----:R-:W-:-:S02]  /*13f00*/  @!P0 IMAD.MOV.U32 R218, RZ, RZ, R93 ;  /* 0x000000ffffda8224 */ /* 0x001fc400078e005d */
[----:B------:R-:W-:Y:S01]  /*13f10*/  @!P0 IMAD.MOV.U32 R219, RZ, RZ, R94 ;  /* 0x000000ffffdb8224 */ /* 0x000fe200078e005e */
[----:B------:R-:W4:Y:S04]  /*13f20*/  LDL R93, [R1+0xa3c] ;  /* 0x000a3c00015d7983 */ /* 0x000f280000100800 */
[----:B------:R0:W4:Y:S04]  /*13f30*/  @!P0 LDG.E.U16 R30, desc[UR60][R218.64] ;  /* 0x0000003cda1e8981 */ /* 0x000128000c1e1500 */
[----:B------:R-:W4:Y:S01]  /*13f40*/  LDL R94, [R1+0xa20] ;  /* 0x000a2000015e7983 */ /* 0x000f220000100800 */
[----:B0-----:R-:W-:-:S03]  /*13f50*/  @!P0 IMAD.MOV.U32 R218, RZ, RZ, R2 ;  /* 0x000000ffffda8224 */ /* 0x001fc600078e0002 */
[----:B------:R-:W4:Y:S01]  /*13f60*/  LDL R2, [R1+0xa40] ;  /* 0x000a400001027983 */ /* 0x000f220000100800 */
[----:B------:R-:W-:Y:S01]  /*13f70*/  PRMT R29, RZ, 0x7610, R29 ;  /* 0x00007610ff1d7816 */ /* 0x000fe2000000001d */
[----:B------:R-:W-:Y:S01]  /*13f80*/  @!P0 IMAD.MOV.U32 R219, RZ, RZ, R92 ;  /* 0x000000ffffdb8224 */ /* 0x000fe200078e005c */
[----:B------:R-:W-:Y:S01]  /*13f90*/  PRMT R28, RZ, 0x7610, R28 ;  /* 0x00007610ff1c7816 */ /* 0x000fe2000000001c */
[----:B------:R-:W4:Y:S04]  /*13fa0*/  LDL.LU R104, [R1+0xa00] ;  /* 0x000a000001687983 */ /* 0x000f280000300800 */
[----:B------:R0:W4:Y:S01]  /*13fb0*/  @!P0 LDG.E.U16 R29, desc[UR60][R218.64] ;  /* 0x0000003cda1d8981 */ /* 0x000122000c1e1500 */
[----:B------:R-:W-:-:S03]  /*13fc0*/  PRMT R27, RZ, 0x7610, R27 ;  /* 0x00007610ff1b7816 */ /* 0x000fc6000000001b */
[----:B------:R-:W4:Y:S01]  /*13fd0*/  LDL.LU R92, [R1+0x9fc] ;  /* 0x0009fc00015c7983 */ /* 0x000f220000300800 */
[----:B0-----:R-:W-:Y:S02]  /*13fe0*/  @!P0 IMAD.MOV.U32 R218, RZ, RZ, R10 ;  /* 0x000000ffffda8224 */ /* 0x001fe400078e000a */
[----:B------:R-:W-:-:S05]  /*13ff0*/  @!P0 IMAD.MOV.U32 R219, RZ, RZ, R9 ;  /* 0x000000ffffdb8224 */ /* 0x000fca00078e0009 */
[----:B------:R0:W4:Y:S01]  /*14000*/  @!P0 LDG.E.U16 R28, desc[UR60][R218.64] ;  /* 0x0000003cda1c8981 */ /* 0x000122000c1e1500 */
[----:B------:R-:W-:Y:S01]  /*14010*/  PRMT R26, RZ, 0x7610, R26 ;  /* 0x00007610ff1a7816 */ /* 0x000fe2000000001a */
[----:B0-----:R-:W-:Y:S02]  /*14020*/  @!P0 IMAD.MOV.U32 R218, RZ, RZ, R6 ;  /* 0x000000ffffda8224 */ /* 0x001fe400078e0006 */
[----:B------:R-:W-:-:S05]  /*14030*/  @!P0 IMAD.MOV.U32 R219, RZ, RZ, R220 ;  /* 0x000000ffffdb8224 */ /* 0x000fca00078e00dc */
[----:B------:R0:W4:Y:S01]  /*14040*/  @!P0 LDG.E.U16 R27, desc[UR60][R218.64] ;  /* 0x0000003cda1b8981 */ /* 0x000122000c1e1500 */
[----:B------:R-:W-:-:S03]  /*14050*/  PRMT R25, RZ, 0x7610, R25 ;  /* 0x00007610ff197816 */ /* 0x000fc60000000019 */
[----:B------:R-:W-:Y:S01]  /*14060*/  STL [R1+0x12dc], R10 ;  /* 0x0012dc0a01007387 */ /* 0x000fe20000100800 */
[----:B0-----:R-:W-:Y:S02]  /*14070*/  @!P0 IMAD.MOV.U32 R218, RZ, RZ, R107 ;  /* 0x000000ffffda8224 */ /* 0x001fe400078e006b */
[----:B------:R-:W-:Y:S01]  /*14080*/  @!P0 IMAD.MOV.U32 R219, RZ, RZ, R110 ;  /* 0x000000ffffdb8224 */ /* 0x000fe200078e006e */
[----:B------:R0:W-:Y:S04]  /*14090*/  STL [R1+0x12d0], R9 ;  /* 0x0012d00901007387 */ /* 0x0001e80000100800 */
[----:B------:R2:W4:Y:S01]  /*140a0*/  @!P0 LDG.E.U16 R26, desc[UR60][R218.64] ;  /* 0x0000003cda1a8981 */ /* 0x000522000c1e1500 */
[----:B------:R-:W-:-:S03]  /*140b0*/  PRMT R252, RZ, 0x7610, R252 ;  /* 0x00007610fffc7816 */ /* 0x000fc600000000fc */
[----:B0-----:R-:W4:Y:S04]  /*140c0*/  LDL.LU R9, [R1+0x8c0] ;  /* 0x0008c00001097983 */ /* 0x001f280000300800 */
[----:B------:R0:W-:Y:S04]  /*140d0*/  STL [R1+0x12e0], R6 ;  /* 0x0012e00601007387 */ /* 0x0001e80000100800 */
[----:B0-----:R-:W4:Y:S04]  /*140e0*/  LDL.LU R6, [R1+0x8e0] ;  /* 0x0008e00001067983 */ /* 0x001f280000300800 */
[----:B------:R0:W-:Y:S04]  /*140f0*/  STL [R1+0x12d8], R220 ;  /* 0x0012d8dc01007387 */ /* 0x0001e80000100800 */
[----:B0-----:R-:W4:Y:S04]  /*14100*/  LDL.LU R220, [R1+0x8f4] ;  /* 0x0008f40001dc7983 */ /* 0x001f280000300800 */
[----:B------:R-:W4:Y:S04]  /*14110*/  LDL R143, [R1+0x99c] ;  /* 0x00099c00018f7983 */ /* 0x000f280000100800 */
[----:B------:R-:W4:Y:S04]  /*14120*/  LDL R142, [R1+0x980] ;  /* 0x00098000018e7983 */ /* 0x000f280000100800 */
[----:B------:R-:W4:Y:S04]  /*14130*/  LDL R141, [R1+0x93c] ;  /* 0x00093c00018d7983 */ /* 0x000f280000100800 */
[----:B------:R-:W4:Y:S01]  /*14140*/  LDL R10, [R1+0x8fc] ;  /* 0x0008fc00010a7983 */ /* 0x000f220000100800 */
[----:B--2---:R-:W-:-:S03]  /*14150*/  @!P0 IMAD.MOV.U32 R218, RZ, RZ, R95 ;  /* 0x000000ffffda8224 */ /* 0x004fc600078e005f */
[----:B------:R-:W2:Y:S01]  /*14160*/  LDL R95, [R1+0x91c] ;  /* 0x00091c00015f7983 */ /* 0x000ea20000100800 */
[----:B---3--:R-:W-:-:S03]  /*14170*/  @!P0 IMAD.MOV.U32 R219, RZ, RZ, R97 ;  /* 0x000000ffffdb8224 */ /* 0x008fc600078e0061 */
[----:B------:R-:W3:Y:S04]  /*14180*/  LDL R97, [R1+0x940] ;  /* 0x0009400001617983 */ /* 0x000ee80000100800 */
[----:B------:R4:W2:Y:S02]  /*14190*/  @!P0 LDG.E.U16 R25, desc[UR60][R218.64] ;  /* 0x0000003cda198981 */ /* 0x0008a4000c1e1500 */
[----:B----4-:R-:W-:Y:S02]  /*141a0*/  @!P0 IMAD.MOV.U32 R219, RZ, RZ, R93 ;  /* 0x000000ffffdb8224 */ /* 0x010fe400078e005d */
[----:B------:R-:W4:Y:S01]  /*141b0*/  LDL R93, [R1+0x920] ;  /* 0x00092000015d7983 */ /* 0x000f220000100800 */
[----:B------:R-:W-:-:S03]  /*141c0*/  @!P0 IMAD.MOV.U32 R218, RZ, RZ, R2 ;  /* 0x000000ffffda8224 */ /* 0x000fc600078e0002 */
[----:B------:R-:W2:Y:S04]  /*141d0*/  LDL R2, [R1+0x900] ;  /* 0x0009000001027983 */ /* 0x000ea80000100800 */
[----:B------:R-:W3:Y:S04]  /*141e0*/  LDL.LU R110, [R1+0x9a0] ;  /* 0x0009a000016e7983 */ /* 0x000ee80000300800 */
[----:B------:R0:W2:Y:S04]  /*141f0*/  @!P0 LDG.E.U16 R252, desc[UR60][R218.64] ;  /* 0x0000003cdafc8981 */ /* 0x0000a8000c1e1500 */
[----:B------:R-:W4:Y:S01]  /*14200*/  LDL.LU R107, [R1+0x960] ;  /* 0x00096000016b7983 */ /* 0x000f220000300800 */
[----:B0-----:R-:W-:-:S03]  /*14210*/  @!P0 IMAD.MOV.U32 R219, RZ, RZ, R98 ;  /* 0x000000ffffdb8224 */ /* 0x001fc600078e0062 */
[----:B------:R-:W2:Y:S01]  /*14220*/  LDL.LU R98, [R1+0x97c] ;  /* 0x00097c0001627983 */ /* 0x000ea20000300800 */
[----:B------:R-:W-:-:S03]  /*14230*/  @!P0 IMAD.MOV.U32 R218, RZ, RZ, R94 ;  /* 0x000000ffffda8224 */ /* 0x000fc600078e005e */
[----:B------:R-:W4:Y:S01]  /*14240*/  LDL.LU R94, [R1+0x95c] ;  /* 0x00095c00015e7983 */ /* 0x000f220000300800 */
[----:B------:R-:W-:Y:S02]  /*14250*/  PRMT R251, RZ, 0x7610, R251 ;  /* 0x00007610fffb7816 */ /* 0x000fe400000000fb */
        /* <DEDUP_REMOVED lines=9> */
[----:B0-----:R-:W-:Y:S02]  /*142f0*/  @!P0 IMAD.MOV.U32 R218, RZ, RZ, R104 ;  /* 0x000000ffffda8224 */ /* 0x001fe400078e0068 */
[----:B------:R-:W-:Y:S01]  /*14300*/  @!P0 IMAD.MOV.U32 R219, RZ, RZ, R92 ;  /* 0x000000ffffdb8224 */ /* 0x000fe200078e005c */
[----:B------:R-:W-:Y:S01]  /*14310*/  PRMT R245, RZ, 0x7610, R245 ;  /* 0x00007610fff57816 */ /* 0x000fe200000000f5 */
[----:B------:R-:W4:Y:S04]  /*14320*/  LDL R148, [R1+0xa14] ;  /* 0x000a140001947983 */ /* 0x000f280000100800 */
[----:B------:R0:W4:Y:S02]  /*14330*/  @!P0 LDG.E.U16 R250, desc[UR60][R218.64] ;  /* 0x0000003cdafa8981 */ /* 0x000124000c1e1500 */
[----:B0-----:R-:W-:-:S02]  /*14340*/  @!P0 IMAD.MOV.U32 R218, RZ, RZ, R146 ;  /* 0x000000ffffda8224 */ /* 0x001fc400078e0092 */
[----:B------:R-:W-:Y:S01]  /*14350*/  @!P0 IMAD.MOV.U32 R219, RZ, RZ, R147 ;  /* 0x000000ffffdb8224 */ /* 0x000fe200078e0093 */
[----:B------:R-:W-:Y:S01]  /*14360*/  PRMT R244, RZ, 0x7610, R244 ;  /* 0x00007610fff47816 */ /* 0x000fe200000000f4 */
[----:B------:R-:W4:Y:S04]  /*14370*/  LDL R147, [R1+0x9f4] ;  /* 0x0009f40001937983 */ /* 0x000f280000100800 */
[----:B------:R0:W4:Y:S01]  /*14380*/  @!P0 LDG.E.U16 R249, desc[UR60][R218.64] ;  /* 0x0000003cdaf98981 */ /* 0x000122000c1e1500 */
[----:B------:R-:W-:-:S03]  /*14390*/  PRMT R243, RZ, 0x7610, R243 ;  /* 0x00007610fff37816 */ /* 0x000fc600000000f3 */
[----:B------:R-:W4:Y:S01]  /*143a0*/  LDL R146, [R1+0x9f8] ;  /* 0x0009f80001927983 */ /* 0x000f220000100800 */
[----:B0-----:R-:W-:Y:S02]  /*143b0*/  @!P0 IMAD.MOV.U32 R218, RZ, RZ, R144 ;  /* 0x000000ffffda8224 */ /* 0x001fe400078e0090 */
[----:B------:R-:W-:Y:S01]  /*143c0*/  @!P0 IMAD.MOV.U32 R219, RZ, RZ, R145 ;  /* 0x000000ffffdb8224 */ /* 0x000fe200078e0091 */
[----:B------:R-:W4:Y:S04]  /*143d0*/  LDL R144, [R1+0x9b8] ;  /* 0x0009b80001907983 */ /* 0x000f280000100800 */
[----:B------:R0:W4:Y:S04]  /*143e0*/  @!P0 LDG.E.U16 R248, desc[UR60][R218.64] ;  /* 0x0000003cdaf88981 */ /* 0x000128000c1e1500 */
[----:B------:R-:W4:Y:S01]  /*143f0*/  LDL R145, [R1+0x9b4] ;  /* 0x0009b40001917983 */ /* 0x000f220000100800 */
[----:B0-----:R-:W-:-:S03]  /*14400*/  @!P0 IMAD.MOV.U32 R219, RZ, RZ, R143 ;  /* 0x000000ffffdb8224 */ /* 0x001fc600078e008f */
[----:B------:R-:W4:Y:S01]  /*14410*/  LDL R143, [R1+0x994] ;  /* 0x00099400018f7983 */ /* 0x000f220000100800 */
[----:B---3--:R-:W-:-:S05]  /*14420*/  @!P0 IMAD.MOV.U32 R218, RZ, RZ, R110 ;  /* 0x000000ffffda8224 */ /* 0x008fca00078e006e */
[----:B------:R0:W3:Y:S02]  /*14430*/  @!P0 LDG.E.U16 R247, desc[UR60][R218.64] ;  /* 0x0000003cdaf78981 */ /* 0x0000e4000c1e1500 */
[----:B0-----:R-:W-:Y:S02]  /*14440*/  @!P0 IMAD.MOV.U32 R218, RZ, RZ, R142 ;  /* 0x000000ffffda8224 */ /* 0x001fe400078e008e */
[----:B--2---:R-:W-:Y:S01]  /*14450*/  @!P0 IMAD.MOV.U32 R219, RZ, RZ, R98 ;  /* 0x000000ffffdb8224 */ /* 0x004fe200078e0062 */
[----:B------:R-:W2:Y:S04]  /*14460*/  LDL R142, [R1+0x998] ;  /* 0x00099800018e7983 */ /* 0x000ea80000100800 */
[----:B------:R4:W3:Y:S02]  /*14470*/  @!P0 LDG.E.U16 R246, desc[UR60][R218.64] ;  /* 0x0000003cdaf68981 */ /* 0x0008e4000c1e1500 */
[----:B----4-:R-:W-:-:S02]  /*14480*/  @!P0 IMAD.MOV.U32 R218, RZ, RZ, R107 ;  /* 0x000000ffffda8224 */ /* 0x010fc400078e006b */
        /* <DEDUP_REMOVED lines=13> */
[----:B------:R-:W3:Y:S01]  /*14560*/  LDL.LU R2, [R1+0xa78] ;  /* 0x000a780001027983 */ /* 0x000ee20000300800 */
[----:B------:R-:W-:Y:S01]  /*14570*/  PRMT R242, RZ, 0x7610, R242 ;  /* 0x00007610fff27816 */ /* 0x000fe200000000f2 */
[----:B------:R-:W-:Y:S01]  /*14580*/  @!P0 IMAD.MOV.U32 R219, RZ, RZ, R10 ;  /* 0x000000ffffdb8224 */ /* 0x000fe200078e000a */
[----:B------:R-:W-:Y:S01]  /*14590*/  PRMT R241, RZ, 0x7610, R241 ;  /* 0x00007610fff17816 */ /* 0x000fe200000000f1 */
[----:B------:R-:W4:Y:S04]  /*145a0*/  LDL.LU R10, [R1+0x8d8] ;  /* 0x0008d800010a7983 */ /* 0x000f280000300800 */
[----:B------:R0:W4:Y:S01]  /*145b0*/  @!P0 LDG.E.U16 R242, desc[UR60][R218.64] ;  /* 0x0000003cdaf28981 */ /* 0x000122000c1e1500 */
[----:B------:R-:W-:Y:S01]  /*145c0*/  PRMT R240, RZ, 0x7610, R240 ;  /* 0x00007610fff07816 */ /* 0x000fe200000000f0 */
[----:B0-----:R-:W-:-:S02]  /*145d0*/  @!P0 IMAD.MOV.U32 R218, RZ, RZ, R6 ;  /* 0x000000ffffda8224 */ /* 0x001fc400078e0006 */
        /* <DEDUP_REMOVED lines=9> */
[----:B0-----:R-:W4:Y:S01]  /*14670*/  LDL.LU R221, [R1+0x974] ;  /* 0x0009740001dd7983 */ /* 0x001f220000300800 */
[----:B-1----:R-:W-:Y:S02]  /*14680*/  @!P0 IMAD.MOV.U32 R218, RZ, RZ, R8 ;  /* 0x000000ffffda8224 */ /* 0x002fe400078e0008 */
[----:B------:R-:W-:Y:S01]  /*14690*/  @!P0 IMAD.MOV.U32 R219, RZ, RZ, R217 ;  /* 0x000000ffffdb8224 */ /* 0x000fe200078e00d9 */
[----:B------:R-:W-:Y:S04]  /*146a0*/  STL [R1+0x12f0], R9 ;  /* 0x0012f00901007387 */ /* 0x000fe80000100800 */
[----:B------:R0:W-:Y:S04]  /*146b0*/  STL [R1+0x12ec], R223 ;  /* 0x0012ecdf01007387 */ /* 0x0001e80000100800 */
[----:B------:R2:W4:Y:S04]  /*146c0*/  @!P0 LDG.E.U16 R239, desc[UR60][R218.64] ;  /* 0x0000003cdaef8981 */ /* 0x000528000c1e1500 */
[----:B0-----:R-:W4:Y:S04]  /*146d0*/  LDL.LU R223, [R1+0x8f8] ;  /* 0x0008f80001df7983 */ /* 0x001f280000300800 */
[----:B------:R0:W-:Y:S04]  /*146e0*/  STL [R1+0x12f8], R8 ;  /* 0x0012f80801007387 */ /* 0x0001e80000100800 */
[----:B------:R-:W-:Y:S01]  /*146f0*/  STL [R1+0x12f4], R217 ;  /* 0x0012f4d901007387 */ /* 0x000fe20000100800 */
[----:B------:R-:W-:-:S02]  /*14700*/  PRMT R237, RZ, 0x7610, R237 ;  /* 0x00007610ffed7816 */ /* 0x000fc400000000ed */
[----:B------:R-:W-:Y:S02]  /*14710*/  PRMT R236, RZ, 0x7610, R236 ;  /* 0x00007610ffec7816 */ /* 0x000fe400000000ec */
[----:B------:R-:W-:Y:S02]  /*14720*/  PRMT R235, RZ, 0x7610, R235 ;  /* 0x00007610ffeb7816 */ /* 0x000fe400000000eb */
[----:B------:R-:W-:Y:S01]  /*14730*/  PRMT R234, RZ, 0x7610, R234 ;  /* 0x00007610ffea7816 */ /* 0x000fe200000000ea */
[----:B--2---:R-:W-:Y:S02]  /*14740*/  @!P0 IMAD.MOV.U32 R219, RZ, RZ, R97 ;  /* 0x000000ffffdb8224 */ /* 0x004fe400078e0061 */
[----:B------:R-:W2:Y:S01]  /*14750*/  LDL.LU R97, [R1+0x9d4] ;  /* 0x0009d40001617983 */ /* 0x000ea20000300800 */
[----:B---3--:R-:W-:-:S05]  /*14760*/  @!P0 IMAD.MOV.U32 R218, RZ, RZ, R2 ;  /* 0x000000ffffda8224 */ /* 0x008fca00078e0002 */
[----:B------:R1:W3:Y:S02]  /*14770*/  @!P0 LDG.E.U16 R238, desc[UR60][R218.64] ;  /* 0x0000003cdaee8981 */ /* 0x0002e4000c1e1500 */
[----:B-1----:R-:W-:Y:S02]  /*14780*/  @!P0 IMAD.MOV.U32 R218, RZ, RZ, R141 ;  /* 0x000000ffffda8224 */ /* 0x002fe400078e008d */
[----:B------:R-:W-:-:S05]  /*14790*/  @!P0 IMAD.MOV.U32 R219, RZ, RZ, R154 ;  /* 0x000000ffffdb8224 */ /* 0x000fca00078e009a */
[----:B------:R1:W3:Y:S04]  /*147a0*/  @!P0 LDG.E.U16 R237, desc[UR60][R218.64] ;  /* 0x0000003cdaed8981 */ /* 0x0002e8000c1e1500 */
[----:B------:R0:W-:Y:S04]  /*147b0*/  STL [R1+0x1354], R2 ;  /* 0x0013540201007387 */ /* 0x0001e80000100800 */
[----:B------:R-:W3:Y:S01]  /*147c0*/  LDL R141, [R1+0x954] ;  /* 0x00095400018d7983 */ /* 0x000ee20000100800 */
[----:B-1----:R-:W-:Y:S02]  /*147d0*/  @!P0 IMAD.MOV.U32 R218, RZ, RZ, R152 ;  /* 0x000000ffffda8224 */ /* 0x002fe400078e0098 */
[----:B------:R-:W-:Y:S01]  /*147e0*/  @!P0 IMAD.MOV.U32 R219, RZ, RZ, R153 ;  /* 0x000000ffffdb8224 */ /* 0x000fe200078e0099 */
[----:B------:R-:W3:Y:S04]  /*147f0*/  LDL R9, [R1+0x934] ;  /* 0x0009340001097983 */ /* 0x000ee80000100800 */
[----:B------:R4:W3:Y:S04]  /*14800*/  @!P0 LDG.E.U16 R236, desc[UR60][R218.64] ;  /* 0x0000003cdaec8981 */ /* 0x0008e8000c1e1500 */
[----:B0-----:R-:W3:Y:S04]  /*14810*/  LDL R8, [R1+0x914] ;  /* 0x0009140001087983 */ /* 0x001ee80000100800 */
[----:B------:R-:W3:Y:S01]  /*14820*/  LDL R2, [R1+0x918] ;  /* 0x0009180001027983 */ /* 0x000ee20000100800 */
[----:B----4-:R-:W-:-:S02]  /*14830*/  @!P0 IMAD.MOV.U32 R218, RZ, RZ, R95 ;  /* 0x000000ffffda8224 */ /* 0x010fc400078e005f */
[----:B------:R-:W-:Y:S01]  /*14840*/  @!P0 IMAD.MOV.U32 R219, RZ, RZ, R148 ;  /* 0x000000ffffdb8224 */ /* 0x000fe200078e0094 */
[----:B------:R-:W4:Y:S04]  /*14850*/  LDL.LU R95, [R1+0x978] ;  /* 0x00097800015f7983 */ /* 0x000f280000300800 */
[----:B------:R0:W3:Y:S04]  /*14860*/  @!P0 LDG.E.U16 R235, desc[UR60][R218.64] ;  /* 0x0000003cdaeb8981 */ /* 0x0000e8000c1e1500 */
[----:B------:R-:W3:Y:S01]  /*14870*/  LDL.LU R6, [R1+0x958] ;  /* 0x0009580001067983 */ /* 0x000ee20000300800 */
[----:B0-----:R-:W-:-:S02]  /*14880*/  @!P0 IMAD.MOV.U32 R218, RZ, RZ, R146 ;  /* 0x000000ffffda8224 */ /* 0x001fc400078e0092 */
[----:B------:R-:W-:-:S05]  /*14890*/  @!P0 IMAD.MOV.U32 R219, RZ, RZ, R147 ;  /* 0x000000ffffdb8224 */ /* 0x000fca00078e0093 */
[----:B------:R0:W3:Y:S02]  /*148a0*/  @!P0 LDG.E.U16 R234, desc[UR60][R218.64] ;  /* 0x0000003cdaea8981 */ /* 0x0000e4000c1e1500 */
[----:B0-----:R-:W-:Y:S02]  /*148b0*/  @!P0 IMAD.MOV.U32 R218, RZ, RZ, R93 ;  /* 0x000000ffffda8224 */ /* 0x001fe400078e005d */
[----:B------:R-:W3:Y:S01]  /*148c0*/  LDL.LU R93, [R1+0x938] ;  /* 0x00093800015d7983 */ /* 0x000ee20000300800 */
[----:B------:R-:W-:Y:S02]  /*148d0*/  PRMT R233, RZ, 0x7610, R233 ;  /* 0x00007610ffe97816 */ /* 0x000fe400000000e9 */
[----:B------:R-:W-:Y:S02]  /*148e0*/  PRMT R232, RZ, 0x7610, R232 ;  /* 0x00007610ffe87816 */ /* 0x000fe400000000e8 */
[----:B------:R-:W-:Y:S02]  /*148f0*/  PRMT R231, RZ, 0x7610, R231 ;  /* 0x00007610ffe77816 */ /* 0x000fe400000000e7 */
[----:B------:R-:W-:-:S02]  /*14900*/  PRMT R230, RZ, 0x7610, R230 ;  /* 0x00007610ffe67816 */ /* 0x000fc400000000e6 */
[----:B------:R-:W-:Y:S02]  /*14910*/  PRMT R229, RZ, 0x7610, R229 ;  /* 0x00007610ffe57816 */ /* 0x000fe400000000e5 */
[----:B------:R-:W-:Y:S02]  /*14920*/  PRMT R228, RZ, 0x7610, R228 ;  /* 0x00007610ffe47816 */ /* 0x000fe400000000e4 */
[----:B------:R-:W-:Y:S02]  /*14930*/  PRMT R226, RZ, 0x7610, R226 ;  /* 0x00007610ffe27816 */ /* 0x000fe400000000e2 */
[----:B------:R-:W-:Y:S02]  /*14940*/  PRMT R225, RZ, 0x7610, R225 ;  /* 0x00007610ffe17816 */ /* 0x000fe400000000e1 */
[----:B------:R-:W-:Y:S02]  /*14950*/  PRMT R224, RZ, 0x7610, R224 ;  /* 0x00007610ffe07816 */ /* 0x000fe400000000e0 */
[----:B------:R-:W-:Y:S01]  /*14960*/  PRMT R216, RZ, 0x7610, R216 ;  /* 0x00007610ffd87816 */ /* 0x000fe200000000d8 */
        /* <DEDUP_REMOVED lines=12> */
[----:B------:R-:W3:Y:S04]  /*14a30*/  LDL.LU.64 R152, [R1+0x400] ;  /* 0x0004000001987983 */ /* 0x000ee80000300a00 */
        /* <DEDUP_REMOVED lines=27> */
[----:B------:R-:W3:Y:S01]  /*14bf0*/  LDL.LU.64 R208, [R1+0x4e0] ;  /* 0x0004e00001d07983 */ /* 0x000ee20000300a00 */
[----:B--2---:R-:W-:-:S03]  /*14c00*/  @!P0 IMAD.MOV.U32 R219, RZ, RZ, R97 ;  /* 0x000000ffffdb8224 */ /* 0x004fc600078e0061 */
[----:B------:R-:W2:Y:S04]  /*14c10*/  LDL.LU.64 R210, [R1+0x4e8] ;  /* 0x0004e80001d27983 */ /* 0x000ea80000300a00 */
[----:B------:R0:W2:Y:S04]  /*14c20*/  @!P0 LDG.E.U16 R233, desc[UR60][R218.64] ;  /* 0x0000003cdae98981 */ /* 0x0000a8000c1e1500 */
[----:B------:R-:W2:Y:S04]  /*14c30*/  LDL.LU.64 R212, [R1+0x4f0] ;  /* 0x0004f00001d47983 */ /* 0x000ea80000300a00 */
[----:B------:R-:W2:Y:S01]  /*14c40*/  LDL.LU.64 R214, [R1+0x4f8] ;  /* 0x0004f80001d67983 */ /* 0x000ea20000300a00 */
[----:B0-----:R-:W-:-:S02]  /*14c50*/  @!P0 IMAD.MOV.U32 R218, RZ, RZ, R144 ;  /* 0x000000ffffda8224 */ /* 0x001fc400078e0090 */
[----:B------:R-:W-:-:S05]  /*14c60*/  @!P0 IMAD.MOV.U32 R219, RZ, RZ, R145 ;  /* 0x000000ffffdb8224 */ /* 0x000fca00078e0091 */
[----:B------:R0:W2:Y:S02]  /*14c70*/  @!P0 LDG.E.U16 R232, desc[UR60][R218.64] ;  /* 0x0000003cdae88981 */ /* 0x0000a4000c1e1500 */
[----:B0-----:R-:W-:Y:S02]  /*14c80*/  @!P0 IMAD.MOV.U32 R218, RZ, RZ, R142 ;  /* 0x000000ffffda8224 */ /* 0x001fe400078e008e */
[----:B------:R-:W-:-:S05]  /*14c90*/  @!P0 IMAD.MOV.U32 R219, RZ, RZ, R143 ;  /* 0x000000ffffdb8224 */ /* 0x000fca00078e008f */
[----:B------:R0:W2:Y:S02]  /*14ca0*/  @!P0 LDG.E.U16 R231, desc[UR60][R218.64] ;  /* 0x0000003cdae78981 */ /* 0x0000a4000c1e1500 */
[----:B0-----:R-:W-:Y:S02]  /*14cb0*/  @!P0 IMAD.MOV.U32 R219, RZ, RZ, R221 ;  /* 0x000000ffffdb8224 */ /* 0x001fe400078e00dd */
[----:B----4-:R-:W-:-:S05]  /*14cc0*/  @!P0 IMAD.MOV.U32 R218, RZ, RZ, R95 ;  /* 0x000000ffffda8224 */ /* 0x010fca00078e005f */
[----:B------:R3:W4:Y:S02]  /*14cd0*/  @!P0 LDG.E.U16 R230, desc[UR60][R218.64] ;  /* 0x0000003cdae68981 */ /* 0x000724000c1e1500 */
[----:B---3--:R-:W-:Y:S02]  /*14ce0*/  @!P0 IMAD.MOV.U32 R218, RZ, RZ, R6 ;  /* 0x000000ffffda8224 */ /* 0x008fe400078e0006 */
[----:B------:R-:W-:-:S05]  /*14cf0*/  @!P0 IMAD.MOV.U32 R219, RZ, RZ, R141 ;  /* 0x000000ffffdb8224 */ /* 0x000fca00078e008d */
[----:B------:R0:W3:Y:S02]  /*14d00*/  @!P0 LDG.E.U16 R229, desc[UR60][R218.64] ;  /* 0x0000003cdae58981 */ /* 0x0000e4000c1e1500 */
[----:B0-----:R-:W-:Y:S02]  /*14d10*/  @!P0 IMAD.MOV.U32 R219, RZ, RZ, R9 ;  /* 0x000000ffffdb8224 */ /* 0x001fe400078e0009 */
        /* <DEDUP_REMOVED lines=13> */
[----:B------:R-:W3:Y:S04]  /*14df0*/  @!P0 LDG.E.U16 R216, desc[UR60][R218.64] ;  /* 0x0000003cdad88981 */ /* 0x000ee8000c1e1500 */
        /* <DEDUP_REMOVED lines=87> */
[----:B------:R-:W-:Y:S01]  /*15370*/  STS.U16 [R16+0x13d00], R27 ;  /* 0x013d001b10007388 */ /* 0x000fe20000000400 */
[----:B0-----:R-:W0:Y:S03]  /*15380*/  S2R R3, SR_CgaCtaId ;  /* 0x0000000000037919 */ /* 0x001e260000008800 */
        /* <DEDUP_REMOVED lines=18> */
[----:B------:R-:W-:Y:S04]  /*154b0*/  STS.U16 [R14+0x10700], R237 ;  /* 0x010700ed0e007388 */ /* 0x000fe80000000400 */
[----:B------:R-:W-:Y:S04]  /*154c0*/  STS.U16 [R14+0x10b00], R236 ;  /* 0x010b00ec0e007388 */ /* 0x000fe80000000400 */
[----:B------:R-:W-:Y:S04]  /*154d0*/  STS.U16 [R14+0x10f00], R235 ;  /* 0x010f00eb0e007388 */ /* 0x000fe80000000400 */
[----:B------:R-:W-:Y:S04]  /*154e0*/  STS.U16 [R14+0x11300], R234 ;  /* 0x011300ea0e007388 */ /* 0x000fe80000000400 */
[----:B--2---:R-:W-:Y:S04]  /*154f0*/  STS.U16 [R14+0x11700], R233 ;  /* 0x011700e90e007388 */ /* 0x004fe80000000400 */
[----:B------:R-:W-:Y:S04]  /*15500*/  STS.U16 [R14+0x11b00], R232 ;  /* 0x011b00e80e007388 */ /* 0x000fe80000000400 */
[----:B------:R-:W-:Y:S04]  /*15510*/  STS.U16 [R14+0x11f00], R231 ;  /* 0x011f00e70e007388 */ /* 0x000fe80000000400 */
[----:B----4-:R-:W-:Y:S04]  /*15520*/  STS.U16 [R14+0x12300], R230 ;  /* 0x012300e60e007388 */ /* 0x010fe80000000400 */
[----:B---3--:R-:W-:Y:S04]  /*15530*/  STS.U16 [R14+0x12700], R229 ;  /* 0x012700e50e007388 */ /* 0x008fe80000000400 */
[----:B------:R-:W-:Y:S04]  /*15540*/  STS.U16 [R14+0x12b00], R228 ;  /* 0x012b00e40e007388 */ /* 0x000fe80000000400 */
[----:B------:R-:W-:Y:S04]  /*15550*/  STS.U16 [R14+0x12f00], R226 ;  /* 0x012f00e20e007388 */ /* 0x000fe80000000400 */
[----:B------:R2:W-:Y:S04]  /*15560*/  STS.U16 [R14+0x13300], R225 ;  /* 0x013300e10e007388 */ /* 0x0005e80000000400 */
[----:B------:R-:W-:Y:S04]  /*15570*/  STS.U16 [R14+0x13700], R224 ;  /* 0x013700e00e007388 */ /* 0x000fe80000000400 */
[----:B------:R-:W-:Y:S01]  /*15580*/  STS.U16 [R14+0x13b00], R216 ;  /* 0x013b00d80e007388 */ /* 0x000fe20000000400 */
[----:B------:R3:W-:Y:S06]  /*15590*/  MEMBAR.ALL.CTA ;  /* 0x0000000000007992 */ /* 0x0007ec0000008000 */
[----:B---3--:R-:W3:Y:S01]  /*155a0*/  FENCE.VIEW.ASYNC.S ;  /* 0x00000000000073c6 */ /* 0x008ee20000000000 */
[----:B------:R-:W-:Y:S01]  /*155b0*/  MOV R2, 0x400 ;  /* 0x0000040000027802 */ /* 0x000fe20000000f00 */
[----:B------:R-:W-:-:S02]  /*155c0*/  UMOV UR17, 0x40000040 ;  /* 0x4000004000117882 */ /* 0x000fc40000000000 */
[----:B-1----:R-:W4:Y:S01]  /*155d0*/  LDL.LU.64 R24, [R1+0x300] ;  /* 0x0003000001187983 */ /* 0x002f220000300a00 */
[----:B0-----:R-:W-:-:S03]  /*155e0*/  LEA R2, R3, R2, 0x18 ;  /* 0x0000000203027211 */ /* 0x001fc600078ec0ff */
[----:B------:R-:W4:Y:S01]  /*155f0*/  LDL.LU.64 R26, [R1+0x308] ;  /* 0x00030800011a7983 */ /* 0x000f220000300a00 */
[----:B------:R-:W-:-:S03]  /*15600*/  SHF.R.U32.HI R2, RZ, 0x4, R2 ;  /* 0x00000004ff027819 */ /* 0x000fc60000011602 */
[----:B------:R-:W4:Y:S01]  /*15610*/  LDL.LU.64 R28, [R1+0x310] ;  /* 0x00031000011c7983 */ /* 0x000f220000300a00 */
[----:B---3--:R-:W-:Y:S01]  /*15620*/  BAR.SYNC.DEFER_BLOCKING 0x0 ;  /* 0x0000000000007b1d */ /* 0x008fe20000010000 */
[----:B------:R-:W-:-:S04]  /*15630*/  SGXT.U32 R2, R2, 0xe ;  /* 0x0000000e0202781a */ /* 0x000fc80000000000 */
[----:B------:R-:W-:Y:S01]  /*15640*/  R2UR UR16, R2 ;  /* 0x00000000021072ca */ /* 0x000fe200000e0000 */
[----:B------:R-:W4:Y:S04]  /*15650*/  LDL.LU.64 R30, [R1+0x318] ;  /* 0x00031800011e7983 */ /* 0x000f280000300a00 */
[----:B------:R-:W4:Y:S04]  /*15660*/  LDL.LU.64 R32, [R1+0x320] ;  /* 0x0003200001207983 */ /* 0x000f280000300a00 */
[----:B------:R-:W4:Y:S04]  /*15670*/  LDL.LU.64 R34, [R1+0x328] ;  /* 0x0003280001227983 */ /* 0x000f280000300a00 */
[----:B------:R-:W4:Y:S01]  /*15680*/  LDL.LU.64 R36, [R1+0x330] ;  /* 0x0003300001247983 */ /* 0x000f220000300a00 */
[----:B------:R-:W-:-:S03]  /*15690*/  WARPGROUP.ARRIVE ;  /* 0x00000000000079c5 */ /* 0x000fc60000000000 */
[----:B------:R-:W4:Y:S04]  /*156a0*/  LDL.LU.64 R38, [R1+0x338] ;  /* 0x0003380001267983 */ /* 0x000f280000300a00 */
[----:B------:R-:W4:Y:S01]  /*156b0*/  LDL.LU.64 R40, [R1+0x340] ;  /* 0x0003400001287983 */ /* 0x000f220000300a00 */
[----:B------:R-:W-:Y:S03]  /*156c0*/  HGMMA.64x128x16.F32 R152, gdesc[UR16].tnspA, R152, gsb0 ;  /* 0x21e00000109879f0 */ /* 0x000fe60008000898 */
[----:B------:R-:W4:Y:S04]  /*156d0*/  LDL.LU.64 R42, [R1+0x348] ;  /* 0x00034800012a7983 */ /* 0x000f280000300a00 */
        /* <DEDUP_REMOVED lines=21> */
[----:B------:R-:W4:Y:S01]  /*15830*/  LDL.LU.64 R86, [R1+0x3f8] ;  /* 0x0003f80001567983 */ /* 0x000f220000300a00 */
[----:B------:R-:W-:-:S02]  /*15840*/  WARPGROUP.DEPBAR.LE gsb0, 0x0 ;  /* 0x00008000000079c5 */ /* 0x000fc40000010000 */
[----:B------:R-:W-:-:S06]  /*15850*/  WARPGROUP.ARRIVE ;  /* 0x00000000000079c5 */ /* 0x000fcc0000000000 */
[----:B------:R-:W-:Y:S03]  /*15860*/  HGMMA.64x128x16.F32 R152, gdesc[UR4].tnspA, R152, gsb0 ;  /* 0x21e00000049879f0 */ /* 0x000fe60008000898 */
[----:B------:R-:W-:Y:S02]  /*15870*/  WARPGROUP.DEPBAR.LE gsb0, 0x0 ;  /* 0x00008000000079c5 */ /* 0x000fe40000010000 */
[----:B------:R-:W-:-:S07]  /*15880*/  WARPGROUP.ARRIVE ;  /* 0x00000000000079c5 */ /* 0x000fce0000000000 */
[----:B------:R-:W-:Y:S01]  /*15890*/  HGMMA.64x128x16.F32 R152, gdesc[UR8].tnspA, R152, gsb0 ;  /* 0x21e00000089879f0 */ /* 0x000fe20008000898 */
[----:B------:R-:W-:Y:S01]  /*158a0*/  UIADD3.64 UR52, UR4, 0x180, URZ ;  /* 0x0000018004347897 */ /* 0x000fe2000fffe03f */
[----:B------:R-:W-:Y:S01]  /*158b0*/  UMOV UR54, UR18 ;  /* 0x0000001200367c82 */ /* 0x000fe20008000000 */
[----:B------:R-:W-:Y:S01]  /*158c0*/  UMOV UR55, UR19 ;  /* 0x0000001300377c82 */ /* 0x000fe20008000000 */
[----:B------:R-:W-:Y:S02]  /*158d0*/  WARPGROUP.DEPBAR.LE gsb0, 0x0 ;  /* 0x00008000000079c5 */ /* 0x000fe40000010000 */
[----:B------:R-:W-:-:S06]  /*158e0*/  WARPGROUP.ARRIVE ;  /* 0x00000000000079c5 */ /* 0x000fcc0000000000 */
[----:B------:R-:W-:Y:S01]  /*158f0*/  HGMMA.64x128x16.F32 R152, gdesc[UR12].tnspA, R152, gsb0 ;  /* 0x21e000000c9879f0 */ /* 0x000fe20008000898 */
[----:B------:R-:W-:Y:S01]  /*15900*/  UIADD3.64 UR48, UR4, 0x200, URZ ;  /* 0x0000020004307897 */ /* 0x000fe2000fffe03f */
[----:B------:R-:W-:Y:S01]  /*15910*/  UMOV UR50, UR6 ;  /* 0x0000000600327c82 */ /* 0x000fe20008000000 */
[----:B------:R-:W-:Y:S01]  /*15920*/  UMOV UR51, UR7 ;  /* 0x0000000700337c82 */ /* 0x000fe20008000000 */
[----:B------:R-:W-:Y:S02]  /*15930*/  WARPGROUP.DEPBAR.LE gsb0, 0x0 ;  /* 0x00008000000079c5 */ /* 0x000fe40000010000 */
[----:B----4-:R-:W-:-:S06]  /*15940*/  WARPGROUP.ARRIVE ;  /* 0x00000000000079c5 */ /* 0x010fcc0000000000 */
        /* <DEDUP_REMOVED lines=11> */
[----:B------:R-:W-:-:S06]  /*15a00*/  WARPGROUP.ARRIVE ;  /* 0x00000000000079c5 */ /* 0x000fcc0000000000 */
[----:B------:R-:W-:Y:S01]  /*15a10*/  HGMMA.64x128x16.F32 R24, gdesc[UR52].tnspA, R24, gsb0 ;  /* 0x21e00000341879f0 */ /* 0x000fe20008000818 */
        /* <DEDUP_REMOVED lines=11> */
[----:B------:R-:W-:Y:S01]  /*15ad0*/  STL.64 [R1+0x450], R172 ;  /* 0x000450ac01007387 */ /* 0x000fe20000100a00 */
[----:B------:R-:W-:-:S02]  /*15ae0*/  WARPGROUP.DEPBAR.LE gsb0, 0x0 ;  /* 0x00008000000079c5 */ /* 0x000fc40000010000 */
[----:B------:R-:W-:-:S06]  /*15af0*/  WARPGROUP.ARRIVE ;  /* 0x00000000000079c5 */ /* 0x000fcc0000000000 */
[----:B------:R-:W-:Y:S01]  /*15b00*/  HGMMA.64x128x16.F32 R24, gdesc[UR48].tnspA, R24, gsb0 ;  /* 0x21e00000301879f0 */ /* 0x000fe20008000818 */
        /* <DEDUP_REMOVED lines=13> */
[----:B------:R-:W-:-:S03]  /*15be0*/  IMAD.MOV.U32 R238, RZ, RZ, R154 ;  /* 0x000000ffffee7224 */ /* 0x000fc600078e009a */
[----:B------:R-:W-:Y:S01]  /*15bf0*/  STL.64 [R1+0x4c0], R200 ;  /* 0x0004c0c801007387 */ /* 0x000fe20000100a00 */
[----:B------:R-:W-:-:S03]  /*15c00*/  IMAD.MOV.U32 R250, RZ, RZ, R153 ;  /* 0x000000fffffa7224 */ /* 0x000fc600078e0099 */
[----:B------:R-:W-:Y:S01]  /*15c10*/  STL.64 [R1+0x4c8], R202 ;  /* 0x0004c8ca01007387 */ /* 0x000fe20000100a00 */
[----:B------:R-:W-:-:S03]  /*15c20*/  IMAD.MOV.U32 R252, RZ, RZ, R155 ;  /* 0x000000fffffc7224 */ /* 0x000fc600078e009b */
[----:B------:R-:W-:Y:S01]  /*15c30*/  STL.64 [R1+0x4d0], R204 ;  /* 0x0004d0cc01007387 */ /* 0x000fe20000100a00 */
[----:B--2---:R-:W-:-:S03]  /*15c40*/  IMAD.MOV.U32 R225, RZ, RZ, R198 ;  /* 0x000000ffffe17224 */ /* 0x004fc600078e00c6 */
[----:B------:R-:W-:Y:S01]  /*15c50*/  STL.64 [R1+0x4d8], R206 ;  /* 0x0004d8ce01007387 */ /* 0x000fe20000100a00 */
[----:B------:R-:W-:-:S03]  /*15c60*/  IMAD.MOV.U32 R230, RZ, RZ, R197 ;  /* 0x000000ffffe67224 */ /* 0x000fc600078e00c5 */
[----:B------:R-:W-:Y:S01]  /*15c70*/  STL.64 [R1+0x4e0], R208 ;  /* 0x0004e0d001007387 */ /* 0x000fe20000100a00 */
[----:B------:R-:W-:-:S03]  /*15c80*/  IMAD.MOV.U32 R232, RZ, RZ, R199 ;  /* 0x000000ffffe87224 */ /* 0x000fc600078e00c7 */
[----:B------:R-:W-:Y:S01]  /*15c90*/  STL.64 [R1+0x4e8], R210 ;  /* 0x0004e8d201007387 */ /* 0x000fe20000100a00 */
[----:B------:R-:W-:-:S03]  /*15ca0*/  IMAD.MOV.U32 R247, RZ, RZ, R200 ;  /* 0x000000fffff77224 */ /* 0x000fc600078e00c8 */
[----:B------:R-:W-:Y:S04]  /*15cb0*/  STL.64 [R1+0x4f0], R212 ;  /* 0x0004f0d401007387 */ /* 0x000fe80000100a00 */
[----:B------:R-:W-:Y:S04]  /*15cc0*/  STL.64 [R1+0x4f8], R214 ;  /* 0x0004f8d601007387 */ /* 0x000fe80000100a00 */
[----:B------:R-:W-:Y:S04]  /*15cd0*/  STL [R1+0x1358], R238 ;  /* 0x001358ee01007387 */ /* 0x000fe80000100800 */
[----:B------:R-:W-:Y:S04]  /*15ce0*/  STL [R1+0x1344], R250 ;  /* 0x001344fa01007387 */ /* 0x000fe80000100800 */
[----:B------:R-:W-:Y:S04]  /*15cf0*/  STL [R1+0x1340], R252 ;  /* 0x001340fc01007387 */ /* 0x000fe80000100800 */
[----:B------:R-:W-:Y:S04]  /*15d00*/  STL [R1+0x133c], R225 ;  /* 0x00133ce101007387 */ /* 0x000fe80000100800 */
[----:B------:R-:W-:Y:S04]  /*15d10*/  STL [R1+0x1338], R230 ;  /* 0x001338e601007387 */ /* 0x000fe80000100800 */
[----:B------:R-:W-:Y:S04]  /*15d20*/  STL [R1+0x1334], R232 ;  /* 0x001334e801007387 */ /* 0x000fe80000100800 */
[----:B------:R-:W-:Y:S01]  /*15d30*/  STL [R1+0x1330], R247 ;  /* 0x001330f701007387 */ /* 0x000fe20000100800 */
[----:B------:R-:W-:-:S03]  /*15d40*/  WARPGROUP.DEPBAR.LE gsb0, 0x0 ;  /* 0x00008000000079c5 */ /* 0x000fc60000010000 */
[----:B------:R0:W-:Y:S04]  /*15d50*/  STL.64 [R1+0x300], R24 ;  /* 0x0003001801007387 */ /* 0x0001e80000100a00 */
        /* <DEDUP_REMOVED lines=26> */
[----:B------:R4:W-:Y:S01]  /*15f00*/  STL.64 [R1+0x3d8], R78 ;  /* 0x0003d84e01007387 */ /* 0x0009e20000100a00 */
[----:B------:R-:W-:-:S03]  /*15f10*/  IMAD.MOV.U32 R240, RZ, RZ, R24 ;  /* 0x000000fffff07224 */ /* 0x000fc600078e0018 */
[----:B------:R4:W-:Y:S01]  /*15f20*/  STL.64 [R1+0x3e0], R80 ;  /* 0x0003e05001007387 */ /* 0x0009e20000100a00 */
[----:B------:R-:W-:-:S03]  /*15f30*/  IMAD.MOV.U32 R242, RZ, RZ, R26 ;  /* 0x000000fffff27224 */ /* 0x000fc600078e001a */
[----:B------:R4:W-:Y:S04]  /*15f40*/  STL.64 [R1+0x3e8], R82 ;  /* 0x0003e85201007387 */ /* 0x0009e80000100a00 */
[----:B------:R4:W-:Y:S04]  /*15f50*/  STL.64 [R1+0x3f0], R84 ;  /* 0x0003f05401007387 */ /* 0x0009e80000100a00 */
[----:B------:R4:W-:Y:S04]  /*15f60*/  STL.64 [R1+0x3f8], R86 ;  /* 0x0003f85601007387 */ /* 0x0009e80000100a00 */
[----:B0-----:R-:W4:Y:S04]  /*15f70*/  LDL.LU.64 R24, [R1+0x200] ;  /* 0x0002000001187983 */ /* 0x001f280000300a00 */
[----:B-1----:R-:W4:Y:S04]  /*15f80*/  LDL.LU.64 R26, [R1+0x208] ;  /* 0x00020800011a7983 */ /* 0x002f280000300a00 */
[----:B--2---:R-:W2:Y:S04]  /*15f90*/  LDL.LU.64 R28, [R1+0x210] ;  /* 0x00021000011c7983 */ /* 0x004ea80000300a00 */
[----:B---3--:R-:W2:Y:S04]  /*15fa0*/  LDL.LU.64 R30, [R1+0x218] ;  /* 0x00021800011e7983 */ /* 0x008ea80000300a00 */
[----:B----4-:R-:W2:Y:S04]  /*15fb0*/  LDL.LU.64 R32, [R1+0x220] ;  /* 0x0002200001207983 */ /* 0x010ea80000300a00 */
[----:B------:R-:W2:Y:S04]  /*15fc0*/  LDL.LU.64 R34, [R1+0x228] ;  /* 0x0002280001227983 */ /* 0x000ea80000300a00 */
        /* <DEDUP_REMOVED lines=11> */
[----:B------:R-:W2:Y:S01]  /*16080*/  LDL.LU.64 R58, [R1+0x288] ;  /* 0x00028800013a7983 */ /* 0x000ea20000300a00 */
[----:B------:R-:W-:-:S03]  /*16090*/  IMAD.MOV.U32 R234, RZ, RZ, R69 ;  /* 0x000000ffffea7224 */ /* 0x000fc600078e0045 */
[----:B------:R-:W2:Y:S01]  /*160a0*/  LDL.LU.64 R60, [R1+0x290] ;  /* 0x00029000013c7983 */ /* 0x000ea20000300a00 */
[----:B------:R-:W-:-:S03]  /*160b0*/  IMAD.MOV.U32 R226, RZ, RZ, R68 ;  /* 0x000000ffffe27224 */ /* 0x000fc600078e0044 */
[----:B------:R-:W2:Y:S01]  /*160c0*/  LDL.LU.64 R62, [R1+0x298] ;  /* 0x00029800013e7983 */ /* 0x000ea20000300a00 */
[----:B------:R-:W-:-:S03]  /*160d0*/  IMAD.MOV.U32 R235, RZ, RZ, R71 ;  /* 0x000000ffffeb7224 */ /* 0x000fc600078e0047 */
        /* <DEDUP_REMOVED lines=12> */
[----:B------:R-:W-:Y:S01]  /*161a0*/  UIADD3.64 UR52, UR4, 0x380, URZ ;  /* 0x0000038004347897 */ /* 0x000fe2000fffe03f */
[----:B------:R-:W-:Y:S01]  /*161b0*/  UMOV UR54, UR18 ;  /* 0x0000001200367c82 */ /* 0x000fe20008000000 */
[----:B------:R-:W-:Y:S01]  /*161c0*/  UMOV UR55, UR19 ;  /* 0x0000001300377c82 */ /* 0x000fe20008000000 */
[----:B------:R-:W-:Y:S01]  /*161d0*/  UIADD3.64 UR48, UR4, 0x400, URZ ;  /* 0x0000040004307897 */ /* 0x000fe2000fffe03f */
[----:B------:R-:W-:Y:S01]  /*161e0*/  UMOV UR50, UR6 ;  /* 0x0000000600327c82 */ /* 0x000fe20008000000 */
[----:B------:R-:W-:Y:S01]  /*161f0*/  UMOV UR51, UR7 ;  /* 0x0000000700337c82 */ /* 0x000fe20008000000 */
[----:B------:R-:W-:-:S02]  /*16200*/  IMAD.MOV.U32 R236, RZ, RZ, R152 ;  /* 0x000000ffffec7224 */ /* 0x000fc400078e0098 */
        /* <DEDUP_REMOVED lines=32> */
[----:B--2---:R-:W-:-:S06]  /*16410*/  WARPGROUP.ARRIVE ;  /* 0x00000000000079c5 */ /* 0x004fcc0000000000 */
        /* <DEDUP_REMOVED lines=23> */
[----:B---3--:R-:W-:-:S06]  /*16590*/  WARPGROUP.ARRIVE ;  /* 0x00000000000079c5 */ /* 0x008fcc0000000000 */
        /* <DEDUP_REMOVED lines=47> */
[----:B------:R0:W-:Y:S01]  /*16890*/  STL.64 [R1+0x2f8], R86 ;  /* 0x0002f85601007387 */ /* 0x0001e20000100a00 */
[----:B------:R-:W-:-:S02]  /*168a0*/  IMAD.MOV.U32 R233, RZ, RZ, R71 ;  /* 0x000000ffffe97224 */ /* 0x000fc400078e0047 */
[----:B------:R-:W-:Y:S01]  /*168b0*/  IMAD.MOV.U32 R231, RZ, RZ, R69 ;  /* 0x000000ffffe77224 */ /* 0x000fe200078e0045 */
[----:B0-----:R-:W2:Y:S04]  /*168c0*/  LDL.LU.64 R86, [R1+0x1668] ;  /* 0x0016680001567983 */ /* 0x001ea80000300a00 */
        /* <DEDUP_REMOVED lines=25> */
[----:B------:R-:W-:-:S03]  /*16a60*/  IMAD.MOV.U32 R239, RZ, RZ, R26 ;  /* 0x000000ffffef7224 */ /* 0x000fc600078e001a */
[----:B------:R-:W3:Y:S01]  /*16a70*/  LDL.LU.64 R34, [R1+0x1598] ;  /* 0x0015980001227983 */ /* 0x000ee20000300a00 */
[----:B------:R-:W-:-:S03]  /*16a80*/  IMAD.MOV.U32 R251, RZ, RZ, R25 ;  /* 0x000000fffffb7224 */ /* 0x000fc600078e0019 */
[----:B------:R-:W3:Y:S01]  /*16a90*/  LDL.LU.64 R32, [R1+0x1590] ;  /* 0x0015900001207983 */ /* 0x000ee20000300a00 */
[----:B------:R-:W-:-:S03]  /*16aa0*/  IMAD.MOV.U32 R237, RZ, RZ, R24 ;  /* 0x000000ffffed7224 */ /* 0x000fc600078e0018 */
[----:B------:R-:W3:Y:S01]  /*16ab0*/  LDL.LU.64 R30, [R1+0x1588] ;  /* 0x00158800011e7983 */ /* 0x000ee20000300a00 */
[----:B------:R-:W-:-:S03]  /*16ac0*/  WARPGROUP.DEPBAR.LE gsb0, 0x0 ;  /* 0x00008000000079c5 */ /* 0x000fc60000010000 */
[----:B------:R-:W3:Y:S04]  /*16ad0*/  LDL.LU.64 R28, [R1+0x1580] ;  /* 0x00158000011c7983 */ /* 0x000ee80000300a00 */
[----:B------:R-:W3:Y:S04]  /*16ae0*/  LDL.LU.64 R26, [R1+0x1578] ;  /* 0x00157800011a7983 */ /* 0x000ee80000300a00 */
[----:B------:R-:W3:Y:S04]  /*16af0*/  LDL.LU.64 R24, [R1+0x1570] ;  /* 0x0015700001187983 */ /* 0x000ee80000300a00 */
        /* <DEDUP_REMOVED lines=32> */
[----:B------:R-:W-:-:S03]  /*16d00*/  IMAD.MOV.U32 R246, RZ, RZ, R199 ;  /* 0x000000fffff67224 */ /* 0x000fc600078e00c7 */
[----:B0-----:R-:W4:Y:S04]  /*16d10*/  LDL.LU.64 R214, [R1+0x1568] ;  /* 0x0015680001d67983 */ /* 0x001f280000300a00 */
        /* <DEDUP_REMOVED lines=25> */
[----:B------:R-:W-:-:S03]  /*16eb0*/  IMAD.MOV.U32 R243, RZ, RZ, R154 ;  /* 0x000000fffff37224 */ /* 0x000fc600078e009a */
        /* <DEDUP_REMOVED lines=11> */
[----:B------:R-:W-:Y:S02]  /*16f70*/  IMAD.MOV.U32 R14, RZ, RZ, R93 ;  /* 0x000000ffff0e7224 */ /* 0x000fe400078e005d */
[----:B------:R-:W-:Y:S01]  /*16f80*/  IMAD.MOV.U32 R219, RZ, RZ, R92 ;  /* 0x000000ffffdb7224 */ /* 0x000fe200078e005c */
[----:B------:R-:W2:Y:S01]  /*16f90*/  LDL.LU.64 R88, [R1] ;  /* 0x0000000001587983 */ /* 0x000ea20000300a00 */
[----:B------:R-:W-:Y:S02]  /*16fa0*/  IMAD.MOV.U32 R5, RZ, RZ, R95 ;  /* 0x000000ffff057224 */ /* 0x000fe400078e005f */
[----:B------:R-:W-:Y:S01]  /*16fb0*/  IMAD.MOV.U32 R3, RZ, RZ, R94 ;  /* 0x000000ffff037224 */ /* 0x000fe200078e005e */
[----:B------:R-:W2:Y:S01]  /*16fc0*/  LDL.LU.64 R90, [R1+0x8] ;  /* 0x00000800015a7983 */ /* 0x000ea20000300a00 */
[----:B------:R-:W-:Y:S02]  /*16fd0*/  IMAD.MOV.U32 R7, RZ, RZ, R6 ;  /* 0x000000ffff077224 */ /* 0x000fe400078e0006 */
[----:B------:R-:W-:Y:S01]  /*16fe0*/  IMAD.MOV.U32 R223, RZ, RZ, R97 ;  /* 0x000000ffffdf7224 */ /* 0x000fe200078e0061 */
[----:B------:R-:W2:Y:S01]  /*16ff0*/  LDL.LU.64 R92, [R1+0x10] ;  /* 0x00001000015c7983 */ /* 0x000ea20000300a00 */
[----:B------:R-:W-:-:S02]  /*17000*/  IMAD.MOV.U32 R10, RZ, RZ, R96 ;  /* 0x000000ffff0a7224 */ /* 0x000fc400078e0060 */
[----:B------:R-:W-:Y:S01]  /*17010*/  IMAD.MOV.U32 R228, RZ, RZ, R99 ;  /* 0x000000ffffe47224 */ /* 0x000fe200078e0063 */
[----:B------:R-:W2:Y:S01]  /*17020*/  LDL.LU.64 R94, [R1+0x18] ;  /* 0x00001800015e7983 */ /* 0x000ea20000300a00 */
        /* <DEDUP_REMOVED lines=72> */
[----:B------:R-:W-:Y:S02]  /*174b0*/  IMAD.MOV.U32 R225, RZ, RZ, R14 ;  /* 0x000000ffffe17224 */ /* 0x000fe400078e000e */
[----:B------:R-:W-:Y:S02]  /*174c0*/  IMAD.MOV.U32 R252, RZ, RZ, R238 ;  /* 0x000000fffffc7224 */ /* 0x000fe400078e00ee */
[----:B------:R-:W-:Y:S02]  /*174d0*/  IMAD.MOV.U32 R14, RZ, RZ, R229 ;  /* 0x000000ffff0e7224 */ /* 0x000fe400078e00e5 */
[----:B------:R-:W-:Y:S02]  /*174e0*/  IMAD.MOV.U32 R232, RZ, RZ, R245 ;  /* 0x000000ffffe87224 */ /* 0x000fe400078e00f5 */
[----:B------:R-:W-:Y:S02]  /*174f0*/  IMAD.MOV.U32 R238, RZ, RZ, R228 ;  /* 0x000000ffffee7224 */ /* 0x000fe400078e00e4 */
[----:B------:R-:W-:Y:S01]  /*17500*/  IMAD.MOV.U32 R230, RZ, RZ, R244 ;  /* 0x000000ffffe67224 */ /* 0x000fe200078e00f4 */
[----:B------:R-:W-:Y:S01]  /*17510*/  UIADD3.64 UR56, UR4, 0xa00, URZ ;  /* 0x00000a0004387897 */ /* 0x000fe2000fffe03f */
[----:B------:R-:W-:Y:S01]  /*17520*/  IMAD.MOV.U32 R247, RZ, RZ, R15 ;  /* 0x000000fffff77224 */ /* 0x000fe200078e000f */
[----:B------:R-:W-:Y:S01]  /*17530*/  UMOV UR58, UR6 ;  /* 0x00000006003a7c82 */ /* 0x000fe20008000000 */
[----:B------:R-:W-:Y:S01]  /*17540*/  IMAD.MOV.U32 R15, RZ, RZ, R249 ;  /* 0x000000ffff0f7224 */ /* 0x000fe200078e00f9 */
[----:B------:R-:W-:-:S02]  /*17550*/  WARPGROUP.DEPBAR.LE gsb0, 0x0 ;  /* 0x00008000000079c5 */ /* 0x000fc40000010000 */
[----:B----4-:R-:W-:-:S06]  /*17560*/  WARPGROUP.ARRIVE ;  /* 0x00000000000079c5 */ /* 0x010fcc0000000000 */
[----:B------:R-:W-:Y:S01]  /*17570*/  HGMMA.64x128x16.F32 R152, gdesc[UR52].tnspA, R152, gsb0 ;  /* 0x21e00000349879f0 */ /* 0x000fe20008000898 */
[----:B------:R-:W-:Y:S04]  /*17580*/  STL.64 [R1], R88 ;  /* 0x0000005801007387 */ /* 0x000fe80000100a00 */
        /* <DEDUP_REMOVED lines=34> */
[----:B------:R-:W2:Y:S04]  /*177b0*/  LDL.LU.64 R148, [R1+0x1460] ;  /* 0x0014600001947983 */ /* 0x000ea80000300a00 */
[----:B------:R-:W2:Y:S04]  /*177c0*/  LDL.LU.64 R146, [R1+0x1458] ;  /* 0x0014580001927983 */ /* 0x000ea80000300a00 */
[----:B------:R-:W2:Y:S04]  /*177d0*/  LDL.LU.64 R144, [R1+0x1450] ;  /* 0x0014500001907983 */ /* 0x000ea80000300a00 */
        /* <DEDUP_REMOVED lines=19> */
[----:B------:R-:W-:-:S03]  /*17910*/  WARPGROUP.DEPBAR.LE gsb0, 0x0 ;  /* 0x00008000000079c5 */ /* 0x000fc60000010000 */
[----:B------:R-:W2:Y:S01]  /*17920*/  LDL.LU.64 R108, [R1+0x13c0] ;  /* 0x0013c000016c7983 */ /* 0x000ea20000300a00 */
[----:B------:R-:W-:-:S03]  /*17930*/  WARPGROUP.ARRIVE ;  /* 0x00000000000079c5 */ /* 0x000fc60000000000 */
[----:B------:R-:W2:Y:S04]  /*17940*/  LDL.LU.64 R106, [R1+0x13b8] ;  /* 0x0013b800016a7983 */ /* 0x000ea80000300a00 */
[----:B------:R-:W2:Y:S04]  /*17950*/  LDL.LU.64 R104, [R1+0x13b0] ;  /* 0x0013b00001687983 */ /* 0x000ea80000300a00 */
[----:B------:R-:W2:Y:S04]  /*17960*/  LDL.LU.64 R102, [R1+0x13a8] ;  /* 0x0013a80001667983 */ /* 0x000ea80000300a00 */
[----:B------:R-:W2:Y:S01]  /*17970*/  LDL.LU.64 R100, [R1+0x13a0] ;  /* 0x0013a00001647983 */ /* 0x000ea20000300a00 */
[----:B------:R-:W-:-:S03]  /*17980*/  IMAD.MOV.U32 R250, RZ, RZ, R248 ;  /* 0x000000fffffa7224 */ /* 0x000fc600078e00f8 */
[----:B------:R-:W2:Y:S01]  /*17990*/  LDL.LU.64 R98, [R1+0x1398] ;  /* 0x0013980001627983 */ /* 0x000ea20000300a00 */
[----:B------:R-:W-:Y:S01]  /*179a0*/  IMAD.MOV.U32 R249, RZ, RZ, R90 ;  /* 0x000000fffff97224 */ /* 0x000fe200078e005a */
[----:B------:R-:W-:Y:S02]  /*179b0*/  UMOV UR59, UR7 ;  /* 0x00000007003b7c82 */ /* 0x000fe40008000000 */
[----:B------:R-:W2:Y:S01]  /*179c0*/  LDL.LU.64 R96, [R1+0x1390] ;  /* 0x0013900001607983 */ /* 0x000ea20000300a00 */
[----:B------:R-:W-:Y:S01]  /*179d0*/  IMAD.MOV.U32 R248, RZ, RZ, R88 ;  /* 0x000000fffff87224 */ /* 0x000fe200078e0058 */
[----:B------:R-:W-:Y:S01]  /*179e0*/  R2UR UR52, R87 ;  /* 0x00000000573472ca */ /* 0x000fe200000e0000 */
[----:B------:R-:W-:Y:S01]  /*179f0*/  HGMMA.64x128x16.F32 R152, gdesc[UR56].tnspA, R152, gsb0 ;  /* 0x21e00000389879f0 */ /* 0x000fe20008000898 */
[----:B------:R-:W2:Y:S01]  /*17a00*/  LDL.LU.64 R94, [R1+0x1388] ;  /* 0x00138800015e7983 */ /* 0x000ea20000300a00 */
[----:B------:R-:W-:-:S03]  /*17a10*/  R2UR UR57, R0 ;  /* 0x00000000003972ca */ /* 0x000fc600000e0000 */
[----:B------:R-:W2:Y:S04]  /*17a20*/  LDL.LU.64 R92, [R1+0x1380] ;  /* 0x00138000015c7983 */ /* 0x000ea80000300a00 */
[----:B------:R-:W2:Y:S04]  /*17a30*/  LDL.LU.64 R90, [R1+0x1378] ;  /* 0x00137800015a7983 */ /* 0x000ea80000300a00 */
[----:B------:R-:W2:Y:S04]  /*17a40*/  LDL.LU.64 R88, [R1+0x1370] ;  /* 0x0013700001587983 */ /* 0x000ea80000300a00 */
[----:B------:R-:W3:Y:S04]  /*17a50*/  LDL.LU R87, [R1+0x1368] ;  /* 0x0013680001577983 */ /* 0x000ee80000300800 */
[----:B------:R-:W4:Y:S01]  /*17a60*/  LDL.LU R0, [R1+0x1364] ;  /* 0x0013640001007983 */ /* 0x000f220000300800 */
[----:B------:R-:W-:-:S02]  /*17a70*/  R2UR UR56, R11 ;  /* 0x000000000b3872ca */ /* 0x000fc400000e0000 */
[----:B------:R-:W0:Y:S01]  /*17a80*/  LDC R11, c[0x0][0x238] ;  /* 0x00008e00ff0b7b82 */ /* 0x000e220000000800 */
[----:B------:R-:W-:Y:S01]  /*17a90*/  R2UR UR53, R230 ;  /* 0x00000000e63572ca */ /* 0x000fe200000e0000 */
[----:B------:R-:W-:Y:S02]  /*17aa0*/  IMAD.MOV.U32 R230, RZ, RZ, R225 ;  /* 0x000000ffffe67224 */ /* 0x000fe400078e00e1 */
[----:B------:R-:W-:Y:S01]  /*17ab0*/  IMAD.MOV.U32 R225, RZ, RZ, R216 ;  /* 0x000000ffffe17224 */ /* 0x000fe200078e00d8 */
[----:B------:R-:W-:Y:S01]  /*17ac0*/  R2UR UR48, R232 ;  /* 0x00000000e83072ca */ /* 0x000fe200000e0000 */
[----:B------:R-:W-:Y:S01]  /*17ad0*/  IMAD.MOV.U32 R232, RZ, RZ, R252 ;  /* 0x000000ffffe87224 */ /* 0x000fe200078e00fc */
[----:B------:R-:W-:Y:S01]  /*17ae0*/  R2UR UR49, R247 ;  /* 0x00000000f73172ca */ /* 0x000fe200000e0000 */
[----:B------:R-:W-:Y:S02]  /*17af0*/  IMAD.MOV.U32 R252, RZ, RZ, R224 ;  /* 0x000000fffffc7224 */ /* 0x000fe400078e00e0 */
[----:B0-----:R-:W-:-:S04]  /*17b00*/  IMAD.SHL.U32 R11, R11, 0x40, RZ ;  /* 0x000000400b0b7824 */ /* 0x001fc800078e00ff */
[----:B------:R-:W-:-:S05]  /*17b10*/  IMAD.SHL.U32 R11, R11, 0x2, RZ ;  /* 0x000000020b0b7824 */ /* 0x000fca00078e00ff */
[-C--:B------:R-:W-:Y:S01]  /*17b20*/  IADD3 R216, P0, R22, R11.reuse, RZ ;  /* 0x0000000b16d87210 */ /* 0x080fe20007f1e0ff */
[----:B------:R-:W-:Y:S01]  /*17b30*/  IMAD.MOV.U32 R247, RZ, RZ, R218 ;  /* 0x000000fffff77224 */ /* 0x000fe200078e00da */
[-C--:B------:R-:W-:Y:S02]  /*17b40*/  IADD3 R218, P1, R20, R11.reuse, RZ ;  /* 0x0000000b14da7210 */ /* 0x080fe40007f3e0ff */
[-C--:B------:R-:W-:Y:S01]  /*17b50*/  IADD3 R224, P2, R12, R11.reuse, RZ ;  /* 0x0000000b0ce07210 */ /* 0x080fe20007f5e0ff */
[--C-:B----4-:R-:W-:Y:S02]  /*17b60*/  IMAD.X R22, R23, 0x1, R0.reuse, P0 ;  /* 0x0000000117167824 */ /* 0x110fe400000e0600 */
[----:B------:R-:W-:Y:S01]  /*17b70*/  IMAD.MOV.U32 R23, RZ, RZ, R219 ;  /* 0x000000ffff177224 */ /* 0x000fe200078e00db */
[----:B------:R-:W-:Y:S02]  /*17b80*/  IADD3 R219, P0, R18, R11, RZ ;  /* 0x0000000b12db7210 */ /* 0x000fe40007f1e0ff */
[----:B------:R-:W4:Y:S03]  /*17b90*/  LDL.LU R11, [R1+0x6c4] ;  /* 0x0006c400010b7983 */ /* 0x000f260000300800 */
[----:B------:R-:W-:-:S02]  /*17ba0*/  IMAD.X R18, R19, 0x1, R0, P0 ;  /* 0x0000000113127824 */ /* 0x000fc400000e0600 */
[----:B----4-:R-:W-:-:S05]  /*17bb0*/  VIADD R11, R11, 0x1 ;  /* 0x000000010b0b7836 */ /* 0x010fca0000000000 */
[----:B------:R0:W-:Y:S04]  /*17bc0*/  STL [R1+0x6c4], R11 ;  /* 0x0006c40b01007387 */ /* 0x0001e80000100800 */
[----:B------:R-:W4:Y:S01]  /*17bd0*/  LDL R19, [R1+0x1290] ;  /* 0x0012900001137983 */ /* 0x000f220000100800 */
[--C-:B------:R-:W-:Y:S02]  /*17be0*/  IMAD.X R20, R21, 0x1, R0.reuse, P1 ;  /* 0x0000000115147824 */ /* 0x100fe400008e0600 */
[----:B------:R-:W-:Y:S02]  /*17bf0*/  IMAD.MOV.U32 R21, RZ, RZ, R11 ;  /* 0x000000ffff157224 */ /* 0x000fe400078e000b */
[----:B------:R-:W-:Y:S01]  /*17c00*/  IMAD.X R12, R13, 0x1, R0, P2 ;  /* 0x000000010d0c7824 */ /* 0x000fe200010e0600 */
[----:B0-----:R-:W0:Y:S01]  /*17c10*/  LDC R11, c[0x0][0x238] ;  /* 0x00008e00ff0b7b82 */ /* 0x001e220000000800 */
[----:B------:R-:W2:Y:S01]  /*17c20*/  LDL.LU R13, [R1+0x1268] ;  /* 0x00126800010d7983 */ /* 0x000ea20000300800 */
[----:B----4-:R-:W-:Y:S01]  /*17c30*/  ISETP.NE.U32.AND P0, PT, R21, R19, PT ;  /* 0x000000131500720c */ /* 0x010fe20003f05070 */
[----:B------:R-:W-:-:S02]  /*17c40*/  IMAD.MOV.U32 R19, RZ, RZ, R23 ;  /* 0x000000ffff137224 */ /* 0x000fc400078e0017 */
[----:B------:R-:W-:Y:S02]  /*17c50*/  IMAD.MOV.U32 R23, RZ, RZ, R22 ;  /* 0x000000ffff177224 */ /* 0x000fe400078e0016 */
[----:B------:R-:W-:Y:S02]  /*17c60*/  IMAD.MOV.U32 R22, RZ, RZ, R216 ;  /* 0x000000ffff167224 */ /* 0x000fe400078e00d8 */
[----:B------:R-:W4:Y:S01]  /*17c70*/  LDL.LU R216, [R1+0x1270] ;  /* 0x0012700001d87983 */ /* 0x000f220000300800 */
[----:B0-----:R-:W-:-:S04]  /*17c80*/  IMAD.SHL.U32 R11, R11, 0x40, RZ ;  /* 0x000000400b0b7824 */ /* 0x001fc800078e00ff */
[----:B------:R-:W-:Y:S02]  /*17c90*/  IMAD.SHL.U32 R11, R11, 0x2, RZ ;  /* 0x000000020b0b7824 */ /* 0x000fe400078e00ff */
[----:B------:R-:W-:-:S03]  /*17ca0*/  IMAD.MOV.U32 R21, RZ, RZ, R20 ;  /* 0x000000ffff157224 */ /* 0x000fc600078e0014 */
[-C--:B--2---:R-:W-:Y:S01]  /*17cb0*/  IADD3 R13, P3, R13, R11.reuse, RZ ;  /* 0x0000000b0d0d7210 */ /* 0x084fe20007f7e0ff */
[----:B------:R-:W-:Y:S01]  /*17cc0*/  IMAD.MOV.U32 R20, RZ, RZ, R218 ;  /* 0x000000ffff147224 */ /* 0x000fe200078e00da */
[----:B----4-:R-:W-:-:S05]  /*17cd0*/  IADD3 R216, P2, R216, R11, RZ ;  /* 0x0000000bd8d87210 */ /* 0x010fca0007f5e0ff */
[----:B------:R0:W-:Y:S04]  /*17ce0*/  STL [R1+0x1270], R216 ;  /* 0x001270d801007387 */ /* 0x0001e80000100800 */
[----:B------:R-:W2:Y:S04]  /*17cf0*/  LDL.LU R218, [R1+0x1260] ;  /* 0x0012600001da7983 */ /* 0x000ea80000300800 */
[----:B0-----:R-:W4:Y:S04]  /*17d00*/  LDL.LU R216, [R1+0x1258] ;  /* 0x0012580001d87983 */ /* 0x001f280000300800 */
[----:B------:R0:W-:Y:S04]  /*17d10*/  STL [R1+0x1268], R13 ;  /* 0x0012680d01007387 */ /* 0x0001e80000100800 */
[----:B0-----:R-:W3:Y:S01]  /*17d20*/  LDL.LU R13, [R1+0x1250] ;  /* 0x00125000010d7983 */ /* 0x001ee20000300800 */
[----:B--2---:R-:W-:-:S02]  /*17d30*/  IADD3 R218, P4, R218, R11, RZ ;  /* 0x0000000bdada7210 */ /* 0x004fc40007f9e0ff */
[----:B----4-:R-:W-:-:S03]  /*17d40*/  IADD3 R216, P5, R216, R11, RZ ;  /* 0x0000000bd8d87210 */ /* 0x010fc60007fbe0ff */
[----:B------:R-:W-:Y:S04]  /*17d50*/  STL [R1+0x1260], R218 ;  /* 0x001260da01007387 */ /* 0x000fe80000100800 */
[----:B------:R0:W-:Y:S01]  /*17d60*/  STL [R1+0x1258], R216 ;  /* 0x001258d801007387 */ /* 0x0001e20000100800 */
[----:B---3--:R-:W-:-:S03]  /*17d70*/  IADD3 R13, P6, R13, R11, RZ ;  /* 0x0000000b0d0d7210 */ /* 0x008fc60007fde0ff */
[----:B0-----:R-:W2:Y:S04]  /*17d80*/  LDL.LU R216, [R1+0x1248] ;  /* 0x0012480001d87983 */ /* 0x001ea80000300800 */
[----:B------:R0:W-:Y:S04]  /*17d90*/  STL [R1+0x1250], R13 ;  /* 0x0012500d01007387 */ /* 0x0001e80000100800 */
[----:B------:R-:W3:Y:S04]  /*17da0*/  LDL.LU R218, [R1+0x126c] ;  /* 0x00126c0001da7983 */ /* 0x000ee80000300800 */
[----:B0-----:R-:W4:Y:S01]  /*17db0*/  LDL.LU R13, [R1+0x1240] ;  /* 0x00124000010d7983 */ /* 0x001f220000300800 */
[----:B--2---:R-:W-:-:S05]  /*17dc0*/  IADD3 R216, P1, R216, R11, RZ ;  /* 0x0000000bd8d87210 */ /* 0x004fca0007f3e0ff */
[----:B------:R0:W-:Y:S01]  /*17dd0*/  STL [R1+0x1248], R216 ;  /* 0x001248d801007387 */ /* 0x0001e20000100800 */
[--C-:B---3--:R-:W-:Y:S01]  /*17de0*/  IMAD.X R218, R218, 0x1, R0.reuse, P2 ;  /* 0x00000001dada7824 */ /* 0x108fe200010e0600 */
[----:B----4-:R-:W-:Y:S02]  /*17df0*/  IADD3 R13, P2, R13, R11, RZ ;  /* 0x0000000b0d0d7210 */ /* 0x010fe40007f5e0ff */
[----:B0-----:R-:W2:Y:S04]  /*17e00*/  LDL.LU R216, [R1+0x1264] ;  /* 0x0012640001d87983 */ /* 0x001ea80000300800 */
[----:B------:R-:W-:Y:S04]  /*17e10*/  STL [R1+0x126c], R218 ;  /* 0x00126cda01007387 */ /* 0x000fe80000100800 */
[----:B------:R0:W-:Y:S04]  /*17e20*/  STL [R1+0x1240], R13 ;  /* 0x0012400d01007387 */ /* 0x0001e80000100800 */
[----:B0-----:R-:W3:Y:S01]  /*17e30*/  LDL.LU R13, [R1+0x1238] ;  /* 0x00123800010d7983 */ /* 0x001ee20000300800 */
[----:B--2---:R-:W-:-:S05]  /*17e40*/  IMAD.X R216, R216, 0x1, R0, P3 ;  /* 0x00000001d8d87824 */ /* 0x004fca00018e0600 */
[----:B------:R0:W-:Y:S04]  /*17e50*/  STL [R1+0x1264], R216 ;  /* 0x001264d801007387 */ /* 0x0001e80000100800 */
[----:B------:R-:W2:Y:S04]  /*17e60*/  LDL.LU R218, [R1+0x125c] ;  /* 0x00125c0001da7983 */ /* 0x000ea80000300800 */
[----:B0-----:R-:W4:Y:S01]  /*17e70*/  LDL.LU R216, [R1+0x1230] ;  /* 0x0012300001d87983 */ /* 0x001f220000300800 */
[----:B---3--:R-:W-:-:S05]  /*17e80*/  IADD3 R13, P3, R13, R11, RZ ;  /* 0x0000000b0d0d7210 */ /* 0x008fca0007f7e0ff */
[----:B------:R0:W-:Y:S04]  /*17e90*/  STL [R1+0x1238], R13 ;  /* 0x0012380d01007387 */ /* 0x0001e80000100800 */
[----:B0-----:R-:W3:Y:S01]  /*17ea0*/  LDL.LU R13, [R1+0x1254] ;  /* 0x00125400010d7983 */ /* 0x001ee20000300800 */
[----:B--2---:R-:W-:Y:S01]  /*17eb0*/  IMAD.X R218, R218, 0x1, R0, P4 ;  /* 0x00000001dada7824 */ /* 0x004fe200020e0600 */
[----:B----4-:R-:W-:-:S04]  /*17ec0*/  IADD3 R216, P4, R216, R11, RZ ;  /* 0x0000000bd8d87210 */ /* 0x010fc80007f9e0ff */
[----:B------:R-:W-:Y:S04]  /*17ed0*/  STL [R1+0x125c], R218 ;  /* 0x00125cda01007387 */ /* 0x000fe80000100800 */
[----:B------:R0:W-:Y:S04]  /*17ee0*/  STL [R1+0x1230], R216 ;  /* 0x001230d801007387 */ /* 0x0001e80000100800 */
[----:B0-----:R-:W2:Y:S01]  /*17ef0*/  LDL.LU R216, [R1+0x1228] ;  /* 0x0012280001d87983 */ /* 0x001ea20000300800 */
[----:B---3--:R-:W-:-:S05]  /*17f00*/  IMAD.X R13, R13, 0x1, R0, P5 ;  /* 0x000000010d0d7824 */ /* 0x008fca00028e0600 */
[----:B------:R0:W-:Y:S04]  /*17f10*/  STL [R1+0x1254], R13 ;  /* 0x0012540d01007387 */ /* 0x0001e80000100800 */
[----:B------:R-:W3:Y:S04]  /*17f20*/  LDL.LU R218, [R1+0x124c] ;  /* 0x00124c0001da7983 */ /* 0x000ee80000300800 */
[----:B0-----:R-:W4:Y:S01]  /*17f30*/  LDL.LU R13, [R1+0x1220] ;  /* 0x00122000010d7983 */ /* 0x001f220000300800 */
[----:B--2---:R-:W-:-:S05]  /*17f40*/  IADD3 R216, P5, R216, R11, RZ ;  /* 0x0000000bd8d87210 */ /* 0x004fca0007fbe0ff */
[----:B------:R0:W-:Y:S01]  /*17f50*/  STL [R1+0x1228], R216 ;  /* 0x001228d801007387 */ /* 0x0001e20000100800 */
[----:B---3--:R-:W-:-:S03]  /*17f60*/  IMAD.X R218, R218, 0x1, R0, P6 ;  /* 0x00000001dada7824 */ /* 0x008fc600030e0600 */
[----:B0-----:R-:W2:Y:S01]  /*17f70*/  LDL.LU R216, [R1+0x1244] ;  /* 0x0012440001d87983 */ /* 0x001ea20000300800 */
[----:B----4-:R-:W-:-:S03]  /*17f80*/  IADD3 R13, P6, R13, R11, RZ ;  /* 0x0000000b0d0d7210 */ /* 0x010fc60007fde0ff */
        /* <DEDUP_REMOVED lines=178> */
[----:B--2---:R-:W-:-:S05]  /*18ab0*/  IMAD.X R218, R218, 0x1, R0, P6 ;  /* 0x00000001dada7824 */ /* 0x004fca00030e0600 */
[----:B------:R-:W-:Y:S01]  /*18ac0*/  STL [R1+0x115c], R218 ;  /* 0x00115cda01007387 */ /* 0x000fe20000100800 */
[----:B----4-:R-:W-:-:S05]  /*18ad0*/  IADD3 R216, P6, R216, R11, RZ ;  /* 0x0000000bd8d87210 */ /* 0x010fca0007fde0ff */
        /* <DEDUP_REMOVED lines=1246> */
[----:B------:R0:W-:Y:S01]  /*1d8c0*/  STL [R1+0xadc], R218 ;  /* 0x000adcda01007387 */ /* 0x0001e20000100800 */
[----:B----4-:R-:W-:-:S05]  /*1d8d0*/  IADD3 R216, P4, R216, R11, RZ ;  /* 0x0000000bd8d87210 */ /* 0x010fca0007f9e0ff */
[----:B------:R1:W-:Y:S04]  /*1d8e0*/  STL [R1+0xab0], R216 ;  /* 0x000ab0d801007387 */ /* 0x0003e80000100800 */
[----:B0-----:R-:W2:Y:S01]  /*1d8f0*/  LDL.LU R218, [R1+0xacc] ;  /* 0x000acc0001da7983 */ /* 0x001ea20000300800 */
[----:B---3--:R-:W-:Y:S01]  /*1d900*/  IMAD.X R13, R13, 0x1, R0, P5 ;  /* 0x000000010d0d7824 */ /* 0x008fe200028e0600 */
[----:B------:R-:W-:-:S04]  /*1d910*/  IADD3 R227, P5, R227, R11, RZ ;  /* 0x0000000be3e37210 */ /* 0x000fc80007fbe0ff */
[----:B------:R0:W-:Y:S04]  /*1d920*/  STL [R1+0xad4], R13 ;  /* 0x000ad40d01007387 */ /* 0x0001e80000100800 */
[----:B-1----:R-:W3:Y:S04]  /*1d930*/  LDL.LU R216, [R1+0xac4] ;  /* 0x000ac40001d87983 */ /* 0x002ee80000300800 */
[----:B0-----:R-:W4:Y:S04]  /*1d940*/  LDL.LU R13, [R1+0xa98] ;  /* 0x000a9800010d7983 */ /* 0x001f280000300800 */
[----:B------:R0:W-:Y:S04]  /*1d950*/  STL [R1+0xaa8], R227 ;  /* 0x000aa8e301007387 */ /* 0x0001e80000100800 */
[----:B0-----:R-:W3:Y:S01]  /*1d960*/  LDL.LU R227, [R1+0x1360] ;  /* 0x0013600001e37983 */ /* 0x001ee20000300800 */
[----:B--2---:R-:W-:-:S05]  /*1d970*/  IMAD.X R218, R218, 0x1, R0, P6 ;  /* 0x00000001dada7824 */ /* 0x004fca00030e0600 */
[----:B------:R-:W-:Y:S01]  /*1d980*/  STL [R1+0xacc], R218 ;  /* 0x000accda01007387 */ /* 0x000fe20000100800 */
[----:B---3--:R-:W-:-:S05]  /*1d990*/  IADD3 R227, P6, R227, R11, RZ ;  /* 0x0000000be3e37210 */ /* 0x008fca0007fde0ff */
[----:B------:R0:W-:Y:S04]  /*1d9a0*/  STL [R1+0xaa0], R227 ;  /* 0x000aa0e301007387 */ /* 0x0001e80000100800 */
[----:B0-----:R-:W2:Y:S01]  /*1d9b0*/  LDL.LU R227, [R1+0x135c] ;  /* 0x00135c0001e37983 */ /* 0x001ea20000300800 */
[----:B------:R-:W-:Y:S01]  /*1d9c0*/  IMAD.X R216, R216, 0x1, R0, P1 ;  /* 0x00000001d8d87824 */ /* 0x000fe200008e0600 */
[----:B----4-:R-:W-:-:S04]  /*1d9d0*/  IADD3 R13, P1, R13, R11, RZ ;  /* 0x0000000b0d0d7210 */ /* 0x010fc80007f3e0ff */
[----:B------:R-:W-:Y:S04]  /*1d9e0*/  STL [R1+0xac4], R216 ;  /* 0x000ac4d801007387 */ /* 0x000fe80000100800 */
[----:B------:R0:W-:Y:S04]  /*1d9f0*/  STL [R1+0xa98], R13 ;  /* 0x000a980d01007387 */ /* 0x0001e80000100800 */
[----:B0-----:R-:W3:Y:S01]  /*1da00*/  LDL.LU R13, [R1+0xab4] ;  /* 0x000ab400010d7983 */ /* 0x001ee20000300800 */
[----:B--2---:R-:W-:-:S05]  /*1da10*/  IMAD.X R227, R227, 0x1, R0, P2 ;  /* 0x00000001e3e37824 */ /* 0x004fca00010e0600 */
[----:B------:R0:W-:Y:S04]  /*1da20*/  STL [R1+0xabc], R227 ;  /* 0x000abce301007387 */ /* 0x0001e80000100800 */
[----:B------:R-:W2:Y:S04]  /*1da30*/  LDL.LU R11, [R1+0xaac] ;  /* 0x000aac00010b7983 */ /* 0x000ea80000300800 */
[----:B------:R-:W4:Y:S04]  /*1da40*/  LDL.LU R218, [R1+0xa80] ;  /* 0x000a800001da7983 */ /* 0x000f280000300800 */
[----:B------:R-:W4:Y:S01]  /*1da50*/  LDL.LU R216, [R1+0xaa4] ;  /* 0x000aa40001d87983 */ /* 0x000f220000300800 */
[----:B0-----:R-:W0:Y:S01]  /*1da60*/  LDC R227, c[0x0][0x23c] ;  /* 0x00008f00ffe37b82 */ /* 0x001e220000000800 */
[----:B---3--:R-:W-:-:S02]  /*1da70*/  IMAD.X R13, R13, 0x1, R0, P3 ;  /* 0x000000010d0d7824 */ /* 0x008fc400018e0600 */
[----:B0-----:R-:W-:-:S04]  /*1da80*/  IMAD.SHL.U32 R227, R227, 0x40, RZ ;  /* 0x00000040e3e37824 */ /* 0x001fc800078e00ff */
[----:B------:R-:W-:-:S05]  /*1da90*/  IMAD.SHL.U32 R227, R227, 0x2, RZ ;  /* 0x00000002e3e37824 */ /* 0x000fca00078e00ff */
[-C--:B------:R-:W-:Y:S02]  /*1daa0*/  IADD3 R238, P2, R238, R227.reuse, RZ ;  /* 0x000000e3eeee7210 */ /* 0x080fe40007f5e0ff */
[----:B------:R-:W-:-:S03]  /*1dab0*/  IADD3 R2, P3, R2, R227, RZ ;  /* 0x000000e302027210 */ /* 0x000fc60007f7e0ff */
[----:B------:R0:W-:Y:S04]  /*1dac0*/  STL [R1+0xa90], R238 ;  /* 0x000a90ee01007387 */ /* 0x0001e80000100800 */
[----:B0-----:R0:W5:Y:S04]  /*1dad0*/  LDL.LU R238, [R1+0x1358] ;  /* 0x0013580001ee7983 */ /* 0x0011680000300800 */
[----:B------:R1:W-:Y:S04]  /*1dae0*/  STL [R1+0xab4], R13 ;  /* 0x000ab40d01007387 */ /* 0x0003e80000100800 */
[----:B-1----:R-:W3:Y:S04]  /*1daf0*/  LDL.LU R13, [R1+0xa9c] ;  /* 0x000a9c00010d7983 */ /* 0x002ee80000300800 */
[----:B------:R1:W-:Y:S04]  /*1db00*/  STL [R1+0xa88], R2 ;  /* 0x000a880201007387 */ /* 0x0003e80000100800 */
[----:B-1----:R-:W3:Y:S01]  /*1db10*/  LDL.LU R2, [R1+0x1354] ;  /* 0x0013540001027983 */ /* 0x002ee20000300800 */
[--C-:B--2---:R-:W-:Y:S01]  /*1db20*/  IMAD.X R11, R11, 0x1, R0.reuse, P4 ;  /* 0x000000010b0b7824 */ /* 0x104fe200020e0600 */
[----:B----4-:R-:W-:Y:S01]  /*1db30*/  IADD3 R218, P4, R218, R227, RZ ;  /* 0x000000e3dada7210 */ /* 0x010fe20007f9e0ff */
[----:B------:R-:W-:-:S03]  /*1db40*/  IMAD.X R216, R216, 0x1, R0, P5 ;  /* 0x00000001d8d87824 */ /* 0x000fc600028e0600 */
[----:B------:R-:W-:Y:S04]  /*1db50*/  STL [R1+0xaac], R11 ;  /* 0x000aac0b01007387 */ /* 0x000fe80000100800 */
[----:B------:R-:W-:Y:S01]  /*1db60*/  STL [R1+0xa80], R218 ;  /* 0x000a80da01007387 */ /* 0x000fe20000100800 */
[----:B---3--:R-:W-:-:S05]  /*1db70*/  IADD3 R2, P5, R2, R227, RZ ;  /* 0x000000e302027210 */ /* 0x008fca0007fbe0ff */
[----:B------:R1:W-:Y:S04]  /*1db80*/  STL [R1+0xa78], R2 ;  /* 0x000a780201007387 */ /* 0x0003e80000100800 */
[----:B-1----:R-:W2:Y:S01]  /*1db90*/  LDL.LU R2, [R1+0x1350] ;  /* 0x0013500001027983 */ /* 0x002ea20000300800 */
[----:B------:R-:W-:-:S03]  /*1dba0*/  IMAD.X R13, R13, 0x1, R0, P6 ;  /* 0x000000010d0d7824 */ /* 0x000fc600030e0600 */
[----:B------:R1:W-:Y:S04]  /*1dbb0*/  STL [R1+0xaa4], R216 ;  /* 0x000aa4d801007387 */ /* 0x0003e80000100800 */
[----:B-1----:R-:W3:Y:S04]  /*1dbc0*/  LDL.LU R216, [R1+0xa68] ;  /* 0x000a680001d87983 */ /* 0x002ee80000300800 */
[----:B------:R1:W-:Y:S04]  /*1dbd0*/  STL [R1+0xa9c], R13 ;  /* 0x000a9c0d01007387 */ /* 0x0003e80000100800 */
[----:B-1----:R-:W4:Y:S01]  /*1dbe0*/  LDL.LU R13, [R1+0xa8c] ;  /* 0x000a8c00010d7983 */ /* 0x002f220000300800 */
[----:B--2---:R-:W-:-:S05]  /*1dbf0*/  IADD3 R2, P6, R2, R227, RZ ;  /* 0x000000e302027210 */ /* 0x004fca0007fde0ff */
[----:B------:R1:W-:Y:S04]  /*1dc00*/  STL [R1+0xa70], R2 ;  /* 0x000a700201007387 */ /* 0x0003e80000100800 */
[----:B-1----:R-:W2:Y:S04]  /*1dc10*/  LDL.LU R2, [R1+0x134c] ;  /* 0x00134c0001027983 */ /* 0x002ea80000300800 */
[----:B------:R-:W4:Y:S01]  /*1dc20*/  LDL.LU R11, [R1+0xa60] ;  /* 0x000a6000010b7983 */ /* 0x000f220000300800 */
[----:B--2---:R-:W-:-:S05]  /*1dc30*/  IMAD.X R2, R2, 0x1, R0, P1 ;  /* 0x0000000102027824 */ /* 0x004fca00008e0600 */
[----:B------:R1:W-:Y:S04]  /*1dc40*/  STL [R1+0xa94], R2 ;  /* 0x000a940201007387 */ /* 0x0003e80000100800 */
[----:B-1----:R-:W4:Y:S01]  /*1dc50*/  LDL.LU R2, [R1+0x1348] ;  /* 0x0013480001027983 */ /* 0x002f220000300800 */
[----:B---3--:R-:W-:-:S03]  /*1dc60*/  IADD3 R216, P1, R216, R227, RZ ;  /* 0x000000e3d8d87210 */ /* 0x008fc60007f3e0ff */
[----:B------:R-:W2:Y:S04]  /*1dc70*/  LDL.LU R218, [R1+0xa84] ;  /* 0x000a840001da7983 */ /* 0x000ea80000300800 */
[----:B------:R1:W-:Y:S04]  /*1dc80*/  STL [R1+0xa68], R216 ;  /* 0x000a68d801007387 */ /* 0x0003e80000100800 */
[----:B-1----:R-:W3:Y:S01]  /*1dc90*/  LDL.LU R216, [R1+0xa58] ;  /* 0x000a580001d87983 */ /* 0x002ee20000300800 */
[----:B----4-:R-:W-:-:S05]  /*1dca0*/  IMAD.X R13, R13, 0x1, R2, P2 ;  /* 0x000000010d0d7824 */ /* 0x010fca00010e0602 */
[----:B------:R1:W-:Y:S04]  /*1dcb0*/  STL [R1+0xa8c], R13 ;  /* 0x000a8c0d01007387 */ /* 0x0003e80000100800 */
[----:B-1----:R-:W4:Y:S01]  /*1dcc0*/  LDL.LU R13, [R1+0xa7c] ;  /* 0x000a7c00010d7983 */ /* 0x002f220000300800 */
[-C--:B------:R-:W-:Y:S01]  /*1dcd0*/  IADD3 R11, P2, R11, R227.reuse, RZ ;  /* 0x000000e30b0b7210 */ /* 0x080fe20007f5e0ff */
[----:B--2---:R-:W-:Y:S01]  /*1dce0*/  IMAD.X R218, R218, 0x1, R2, P3 ;  /* 0x00000001dada7824 */ /* 0x004fe200018e0602 */
[----:B---3--:R-:W-:-:S03]  /*1dcf0*/  IADD3 R216, P3, R216, R227, RZ ;  /* 0x000000e3d8d87210 */ /* 0x008fc60007f7e0ff */
[----:B------:R1:W-:Y:S04]  /*1dd00*/  STL [R1+0xa60], R11 ;  /* 0x000a600b01007387 */ /* 0x0003e80000100800 */
[----:B-1----:R-:W2:Y:S04]  /*1dd10*/  LDL.LU R11, [R1+0xa50] ;  /* 0x000a5000010b7983 */ /* 0x002ea80000300800 */
[----:B------:R1:W-:Y:S04]  /*1dd20*/  STL [R1+0xa84], R218 ;  /* 0x000a84da01007387 */ /* 0x0003e80000100800 */
[----:B-1----:R-:W3:Y:S04]  /*1dd30*/  LDL.LU R218, [R1+0xa74] ;  /* 0x000a740001da7983 */ /* 0x002ee80000300800 */
[----:B------:R1:W-:Y:S04]  /*1dd40*/  STL [R1+0xa58], R216 ;  /* 0x000a58d801007387 */ /* 0x0003e80000100800 */
[----:B-1----:R-:W3:Y:S01]  /*1dd50*/  LDL.LU R216, [R1+0xa48] ;  /* 0x000a480001d87983 */ /* 0x002ee20000300800 */
[----:B----4-:R-:W-:-:S05]  /*1dd60*/  IMAD.X R13, R13, 0x1, R2, P4 ;  /* 0x000000010d0d7824 */ /* 0x010fca00020e0602 */
[----:B------:R1:W-:Y:S02]  /*1dd70*/  STL [R1+0xa7c], R13 ;  /* 0x000a7c0d01007387 */ /* 0x0003e40000100800 */
[----:B-1----:R-:W-:Y:S02]  /*1dd80*/  IMAD.MOV.U32 R13, RZ, RZ, R19 ;  /* 0x000000ffff0d7224 */ /* 0x002fe400078e0013 */
[----:B------:R-:W-:Y:S02]  /*1dd90*/  IMAD.MOV.U32 R19, RZ, RZ, R247 ;  /* 0x000000ffff137224 */ /* 0x000fe400078e00f7 */
[----:B------:R-:W4:Y:S01]  /*1dda0*/  LDL.LU R247, [R1+0xa6c] ;  /* 0x000a6c0001f77983 */ /* 0x000f220000300800 */
[----:B--2---:R-:W-:-:S05]  /*1ddb0*/  IADD3 R11, P4, R11, R227, RZ ;  /* 0x000000e30b0b7210 */ /* 0x004fca0007f9e0ff */
[----:B------:R1:W-:Y:S01]  /*1ddc0*/  STL [R1+0xa50], R11 ;  /* 0x000a500b01007387 */ /* 0x0003e20000100800 */
[----:B---3--:R-:W-:-:S03]  /*1ddd0*/  IMAD.X R218, R218, 0x1, R2, P5 ;  /* 0x00000001dada7824 */ /* 0x008fc600028e0602 */
[----:B-1----:R-:W2:Y:S04]  /*1dde0*/  LDL.LU R11, [R1+0xa40] ;  /* 0x000a4000010b7983 */ /* 0x002ea80000300800 */
[----:B------:R1:W-:Y:S01]  /*1ddf0*/  STL [R1+0xa74], R218 ;  /* 0x000a74da01007387 */ /* 0x0003e20000100800 */
[----:B------:R-:W-:-:S03]  /*1de00*/  IADD3 R216, P5, R216, R227, RZ ;  /* 0x000000e3d8d87210 */ /* 0x000fc60007fbe0ff */
[----:B-1----:R-:W3:Y:S04]  /*1de10*/  LDL.LU R218, [R1+0xa64] ;  /* 0x000a640001da7983 */ /* 0x002ee80000300800 */
[----:B------:R1:W-:Y:S04]  /*1de20*/  STL [R1+0xa48], R216 ;  /* 0x000a48d801007387 */ /* 0x0003e80000100800 */
[----:B-1----:R-:W3:Y:S01]  /*1de30*/  LDL.LU R216, [R1+0xa38] ;  /* 0x000a380001d87983 */ /* 0x002ee20000300800 */
[----:B----4-:R-:W-:-:S05]  /*1de40*/  IMAD.X R247, R247, 0x1, R2, P6 ;  /* 0x00000001f7f77824 */ /* 0x010fca00030e0602 */
[----:B------:R1:W-:Y:S02]  /*1de50*/  STL [R1+0xa6c], R247 ;  /* 0x000a6cf701007387 */ /* 0x0003e40000100800 */
[----:B-1----:R-:W-:Y:S02]  /*1de60*/  IMAD.MOV.U32 R247, RZ, RZ, R232 ;  /* 0x000000fffff77224 */ /* 0x002fe400078e00e8 */
        /* <DEDUP_REMOVED lines=8> */
[----:B------:R1:W-:Y:S02]  /*1def0*/  STL [R1+0xa38], R216 ;  /* 0x000a38d801007387 */ /* 0x0003e40000100800 */
[----:B-1----:R-:W-:Y:S02]  /*1df00*/  IMAD.MOV.U32 R216, RZ, RZ, R13 ;  /* 0x000000ffffd87224 */ /* 0x002fe400078e000d */
[----:B------:R-:W-:Y:S02]  /*1df10*/  IMAD.MOV.U32 R13, RZ, RZ, R19 ;  /* 0x000000ffff0d7224 */ /* 0x000fe400078e0013 */
[----:B------:R-:W3:Y:S01]  /*1df20*/  LDL.LU R19, [R1+0xa28] ;  /* 0x000a280001137983 */ /* 0x000ee20000300800 */
[----:B----4-:R-:W-:-:S05]  /*1df30*/  IMAD.X R232, R232, 0x1, R2, P2 ;  /* 0x00000001e8e87824 */ /* 0x010fca00010e0602 */
[----:B------:R1:W-:Y:S04]  /*1df40*/  STL [R1+0xa5c], R232 ;  /* 0x000a5ce801007387 */ /* 0x0003e80000100800 */
[----:B-1----:R-:W4:Y:S01]  /*1df50*/  LDL.LU R232, [R1+0xa4c] ;  /* 0x000a4c0001e87983 */ /* 0x002f220000300800 */
        /* <DEDUP_REMOVED lines=19> */
[----:B------:R-:W-:Y:S01]  /*1e090*/  IADD3 R19, P5, R19, R227, RZ ;  /* 0x000000e313137210 */ /* 0x000fe20007fbe0ff */
[----:B-1----:R-:W-:Y:S02]  /*1e0a0*/  IMAD.MOV.U32 R218, RZ, RZ, R216 ;  /* 0x000000ffffda7224 */ /* 0x002fe400078e00d8 */
[----:B------:R-:W-:Y:S02]  /*1e0b0*/  IMAD.MOV.U32 R216, RZ, RZ, R13 ;  /* 0x000000ffffd87224 */ /* 0x000fe400078e000d */
[----:B------:R-:W3:Y:S04]  /*1e0c0*/  LDL.LU R13, [R1+0xa34] ;  /* 0x000a3400010d7983 */ /* 0x000ee80000300800 */
[----:B------:R1:W-:Y:S04]  /*1e0d0*/  STL [R1+0xa18], R19 ;  /* 0x000a181301007387 */ /* 0x0003e80000100800 */
[----:B-1----:R-:W3:Y:S01]  /*1e0e0*/  LDL.LU R19, [R1+0xa08] ;  /* 0x000a080001137983 */ /* 0x002ee20000300800 */
        /* <DEDUP_REMOVED lines=8> */
[----:B------:R-:W-:Y:S01]  /*1e170*/  IADD3 R19, P1, R19, R227, RZ ;  /* 0x000000e313137210 */ /* 0x000fe20007f3e0ff */
[----:B-1----:R-:W-:Y:S02]  /*1e180*/  IMAD.MOV.U32 R13, RZ, RZ, R247 ;  /* 0x000000ffff0d7224 */ /* 0x002fe400078e00f7 */
[----:B------:R-:W3:Y:S04]  /*1e190*/  LDL.LU R247, [R1+0x9f8] ;  /* 0x0009f80001f77983 */ /* 0x000ee80000300800 */
[----:B------:R1:W-:Y:S04]  /*1e1a0*/  STL [R1+0xa08], R19 ;  /* 0x000a081301007387 */ /* 0x0003e80000100800 */
[----:B-1----:R-:W3:Y:S01]  /*1e1b0*/  LDL.LU R19, [R1+0xa1c] ;  /* 0x000a1c0001137983 */ /* 0x002ee20000300800 */
[----:B----4-:R-:W-:-:S05]  /*1e1c0*/  IMAD.X R15, R15, 0x1, R2, P2 ;  /* 0x000000010f0f7824 */ /* 0x010fca00010e0602 */
[----:B------:R1:W-:Y:S04]  /*1e1d0*/  STL [R1+0xa2c], R15 ;  /* 0x000a2c0f01007387 */ /* 0x0003e80000100800 */
[----:B-1----:R-:W4:Y:S01]  /*1e1e0*/  LDL.LU R15, [R1+0x9f0] ;  /* 0x0009f000010f7983 */ /* 0x002f220000300800 */
[----:B------:R-:W-:Y:S01]  /*1e1f0*/  IADD3 R250, P2, R250, R227, RZ ;  /* 0x000000e3fafa7210 */ /* 0x000fe20007f5e0ff */
[----:B--2---:R-:W-:-:S04]  /*1e200*/  IMAD.X R11, R11, 0x1, R2, P3 ;  /* 0x000000010b0b7824 */ /* 0x004fc800018e0602 */
[----:B------:R1:W-:Y:S04]  /*1e210*/  STL [R1+0xa00], R250 ;  /* 0x000a00fa01007387 */ /* 0x0003e80000100800 */
[----:B-1----:R0:W5:Y:S01]  /*1e220*/  LDL.LU R250, [R1+0x1344] ;  /* 0x0013440001fa7983 */ /* 0x0021620000300800 */
[----:B---3--:R-:W-:-:S03]  /*1e230*/  IADD3 R247, P3, R247, R227, RZ ;  /* 0x000000e3f7f77210 */ /* 0x008fc60007f7e0ff */
[----:B------:R1:W-:Y:S02]  /*1e240*/  STL [R1+0xa24], R11 ;  /* 0x000a240b01007387 */ /* 0x0003e40000100800 */
[----:B-1----:R-:W-:Y:S02]  /*1e250*/  IMAD.MOV.U32 R11, RZ, RZ, R218 ;  /* 0x000000ffff0b7224 */ /* 0x002fe400078e00da */
[----:B------:R-:W-:Y:S02]  /*1e260*/  IMAD.X R19, R19, 0x1, R2, P4 ;  /* 0x0000000113137824 */ /* 0x000fe400020e0602 */
[----:B------:R-:W-:Y:S02]  /*1e270*/  IMAD.MOV.U32 R218, RZ, RZ, R216 ;  /* 0x000000ffffda7224 */ /* 0x000fe400078e00d8 */
[----:B------:R-:W2:Y:S04]  /*1e280*/  LDL.LU R216, [R1+0xa0c] ;  /* 0x000a0c0001d87983 */ /* 0x000ea80000300800 */
[----:B------:R1:W-:Y:S04]  /*1e290*/  STL [R1+0x9f8], R247 ;  /* 0x0009f8f701007387 */ /* 0x0003e80000100800 */
[----:B-1----:R-:W3:Y:S04]  /*1e2a0*/  LDL.LU R247, [R1+0x9e0] ;  /* 0x0009e00001f77983 */ /* 0x002ee80000300800 */
[----:B------:R1:W-:Y:S04]  /*1e2b0*/  STL [R1+0xa1c], R19 ;  /* 0x000a1c1301007387 */ /* 0x0003e80000100800 */
[----:B-1----:R-:W3:Y:S01]  /*1e2c0*/  LDL.LU R19, [R1+0xa04] ;  /* 0x000a040001137983 */ /* 0x002ee20000300800 */
[----:B----4-:R-:W-:-:S03]  /*1e2d0*/  IADD3 R15, P4, R15, R227, RZ ;  /* 0x000000e30f0f7210 */ /* 0x010fc60007f9e0ff */
[----:B------:R-:W4:Y:S04]  /*1e2e0*/  LDL.LU R227, [R1+0xa14] ;  /* 0x000a140001e37983 */ /* 0x000f280000300800 */
[----:B------:R1:W-:Y:S02]  /*1e2f0*/  STL [R1+0x9f0], R15 ;  /* 0x0009f00f01007387 */ /* 0x0003e40000100800 */
[----:B-1----:R-:W-:Y:S02]  /*1e300*/  IMAD.MOV.U32 R15, RZ, RZ, R16 ;  /* 0x000000ffff0f7224 */ /* 0x002fe400078e0010 */
[----:B------:R-:W4:Y:S01]  /*1e310*/  LDL.LU R16, [R1+0x9d8] ;  /* 0x0009d80001107983 */ /* 0x000f220000300800 */
[--C-:B------:R-:W-:Y:S02]  /*1e320*/  IMAD.X R11, R11, 0x1, R2.reuse, P2 ;  /* 0x000000010b0b7824 */ /* 0x100fe400010e0602 */
[----:B--2---:R-:W-:-:S02]  /*1e330*/  IMAD.X R216, R216, 0x1, R2, P6 ;  /* 0x00000001d8d87824 */ /* 0x004fc400030e0602 */
[--C-:B---3--:R-:W-:Y:S02]  /*1e340*/  IMAD.X R19, R19, 0x1, R2.reuse, P1 ;  /* 0x0000000113137824 */ /* 0x108fe400008e0602 */
[----:B----4-:R-:W-:-:S05]  /*1e350*/  IMAD.X R227, R227, 0x1, R2, P5 ;  /* 0x00000001e3e37824 */ /* 0x010fca00028e0602 */
[----:B------:R1:W-:Y:S02]  /*1e360*/  STL [R1+0xa14], R227 ;  /* 0x000a14e301007387 */ /* 0x0003e40000100800 */
[----:B-1----:R-:W1:Y:S02]  /*1e370*/  LDC R227, c[0x0][0x23c] ;  /* 0x00008f00ffe37b82 */ /* 0x002e640000000800 */
[----:B-1----:R-:W-:-:S04]  /*1e380*/  IMAD.SHL.U32 R227, R227, 0x40, RZ ;  /* 0x00000040e3e37824 */ /* 0x002fc800078e00ff */
[----:B------:R-:W-:-:S05]  /*1e390*/  IMAD.SHL.U32 R227, R227, 0x2, RZ ;  /* 0x00000002e3e37824 */ /* 0x000fca00078e00ff */
[-C--:B------:R-:W-:Y:S02]  /*1e3a0*/  IADD3 R252, P5, R252, R227.reuse, RZ ;  /* 0x000000e3fcfc7210 */ /* 0x080fe40007fbe0ff */
[----:B------:R-:W-:-:S03]  /*1e3b0*/  IADD3 R247, P6, R247, R227, RZ ;  /* 0x000000e3f7f77210 */ /* 0x000fc60007fde0ff */
[----:B------:R1:W-:Y:S01]  /*1e3c0*/  STL [R1+0x9e8], R252 ;  /* 0x0009e8fc01007387 */ /* 0x0003e20000100800 */
[----:B------:R-:W-:-:S03]  /*1e3d0*/  IADD3 R16, P1, R16, R227, RZ ;  /* 0x000000e310107210 */ /* 0x000fc60007f3e0ff */
[----:B-1----:R0:W5:Y:S04]  /*1e3e0*/  LDL.LU R252, [R1+0x1340] ;  /* 0x0013400001fc7983 */ /* 0x0021680000300800 */
[----:B------:R1:W-:Y:S01]  /*1e3f0*/  STL [R1+0xa0c], R216 ;  /* 0x000a0cd801007387 */ /* 0x0003e20000100800 */
[----:B------:R-:W-:Y:S01]  /*1e400*/  IADD3 R225, P2, R225, R227, RZ ;  /* 0x000000e3e1e17210 */ /* 0x000fe20007f5e0ff */
[----:B-1----:R-:W-:Y:S02]  /*1e410*/  IMAD.MOV.U32 R216, RZ, RZ, R13 ;  /* 0x000000ffffd87224 */ /* 0x002fe400078e000d */
[----:B------:R-:W-:Y:S02]  /*1e420*/  IMAD.MOV.U32 R13, RZ, RZ, R230 ;  /* 0x000000ffff0d7224 */ /* 0x000fe400078e00e6 */
[----:B------:R-:W2:Y:S04]  /*1e430*/  LDL.LU R230, [R1+0x9c8] ;  /* 0x0009c80001e67983 */ /* 0x000ea80000300800 */
[----:B------:R1:W-:Y:S02]  /*1e440*/  STL [R1+0x9e0], R247 ;  /* 0x0009e0f701007387 */ /* 0x0003e40000100800 */
[----:B-1----:R-:W-:-:S02]  /*1e450*/  IMAD.MOV.U32 R247, RZ, RZ, R14 ;  /* 0x000000fffff77224 */ /* 0x002fc400078e000e */
[----:B------:R-:W3:Y:S04]  /*1e460*/  LDL.LU R14, [R1+0x9c0] ;  /* 0x0009c000010e7983 */ /* 0x000ee80000300800 */
[----:B------:R1:W-:Y:S04]  /*1e470*/  STL [R1+0xa04], R19 ;  /* 0x000a041301007387 */ /* 0x0003e80000100800 */
[----:B-1----:R-:W4:Y:S04]  /*1e480*/  LDL.LU R19, [R1+0x9e4] ;  /* 0x0009e40001137983 */ /* 0x002f280000300800 */
[----:B------:R1:W-:Y:S04]  /*1e490*/  STL [R1+0x9d8], R16 ;  /* 0x0009d81001007387 */ /* 0x0003e80000100800 */
[----:B-1----:R-:W3:Y:S04]  /*1e4a0*/  LDL.LU R16, [R1+0x9b8] ;  /* 0x0009b80001107983 */ /* 0x002ee80000300800 */
[----:B------:R1:W-:Y:S02]  /*1e4b0*/  STL [R1+0x9fc], R11 ;  /* 0x0009fc0b01007387 */ /* 0x0003e40000100800 */
[----:B-1----:R-:W-:-:S02]  /*1e4c0*/  IMAD.MOV.U32 R11, RZ, RZ, R218 ;  /* 0x000000ffff0b7224 */ /* 0x002fc400078e00da */
[----:B------:R-:W3:Y:S04]  /*1e4d0*/  LDL.LU R218, [R1+0x9dc] ;  /* 0x0009dc0001da7983 */ /* 0x000ee80000300800 */
[----:B------:R1:W-:Y:S04]  /*1e4e0*/  STL [R1+0x9d0], R225 ;  /* 0x0009d0e101007387 */ /* 0x0003e80000100800 */
[----:B-1----:R0:W5:Y:S04]  /*1e4f0*/  LDL.LU R225, [R1+0x133c] ;  /* 0x00133c0001e17983 */ /* 0x0021680000300800 */
[----:B------:R-:W2:Y:S02]  /*1e500*/  LDL.LU R227, [R1+0x9f4] ;  /* 0x0009f40001e37983 */ /* 0x000ea40000300800 */
[----:B--2---:R-:W-:-:S05]  /*1e510*/  IMAD.X R227, R227, 0x1, R2, P3 ;  /* 0x00000001e3e37824 */ /* 0x004fca00018e0602 */
[----:B------:R1:W-:Y:S02]  /*1e520*/  STL [R1+0x9f4], R227 ;  /* 0x0009f4e301007387 */ /* 0x0003e40000100800 */
[----:B-1----:R-:W1:Y:S02]  /*1e530*/  LDC R227, c[0x0][0x23c] ;  /* 0x00008f00ffe37b82 */ /* 0x002e640000000800 */
[----:B-1----:R-:W-:-:S04]  /*1e540*/  IMAD.SHL.U32 R227, R227, 0x40, RZ ;  /* 0x00000040e3e37824 */ /* 0x002fc800078e00ff */
[----:B------:R-:W-:-:S05]  /*1e550*/  IMAD.SHL.U32 R227, R227, 0x2, RZ ;  /* 0x00000002e3e37824 */ /* 0x000fca00078e00ff */
[----:B------:R-:W-:-:S05]  /*1e560*/  IADD3 R230, P3, R230, R227, RZ ;  /* 0x000000e3e6e67210 */ /* 0x000fca0007f7e0ff */
[----:B------:R1:W-:Y:S04]  /*1e570*/  STL [R1+0x9c8], R230 ;  /* 0x0009c8e601007387 */ /* 0x0003e80000100800 */
[----:B-1----:R0:W5:Y:S04]  /*1e580*/  LDL.LU R230, [R1+0x1338] ;  /* 0x0013380001e67983 */ /* 0x0021680000300800 */
[----:B------:R-:W2:Y:S01]  /*1e590*/  LDL.LU R227, [R1+0x9ec] ;  /* 0x0009ec0001e37983 */ /* 0x000ea20000300800 */
[--C-:B----4-:R-:W-:Y:S02]  /*1e5a0*/  IMAD.X R19, R19, 0x1, R2.reuse, P5 ;  /* 0x0000000113137824 */ /* 0x110fe400028e0602 */
[----:B---3--:R-:W-:-:S02]  /*1e5b0*/  IMAD.X R218, R218, 0x1, R2, P6 ;  /* 0x00000001dada7824 */ /* 0x008fc400030e0602 */
[--C-:B------:R-:W-:Y:S02]  /*1e5c0*/  IMAD.X R223, R223, 0x1, R2.reuse, P1 ;  /* 0x00000001dfdf7824 */ /* 0x100fe400008e0602 */
[----:B--2---:R-:W-:-:S05]  /*1e5d0*/  IMAD.X R227, R227, 0x1, R2, P4 ;  /* 0x00000001e3e37824 */ /* 0x004fca00020e0602 */
        /* <DEDUP_REMOVED lines=8> */
[----:B-1----:R-:W2:Y:S04]  /*1e660*/  LDL.LU R14, [R1+0x998] ;  /* 0x00099800010e7983 */ /* 0x002ea80000300800 */
[----:B------:R1:W-:Y:S01]  /*1e670*/  STL [R1+0x9e4], R19 ;  /* 0x0009e41301007387 */ /* 0x0003e20000100800 */
[----:B------:R-:W-:Y:S01]  /*1e680*/  IADD3 R232, P1, R232, R227, RZ ;  /* 0x000000e3e8e87210 */ /* 0x000fe20007f3e0ff */
[----:B------:R-:W-:Y:S02]  /*1e690*/  IMAD.MOV.U32 R227, RZ, RZ, R220 ;  /* 0x000000ffffe37224 */ /* 0x000fe400078e00dc */
[----:B-1----:R-:W-:Y:S02]  /*1e6a0*/  IMAD.MOV.U32 R19, RZ, RZ, R15 ;  /* 0x000000ffff137224 */ /* 0x002fe400078e000f */
[----:B------:R-:W3:Y:S04]  /*1e6b0*/  LDL.LU R15, [R1+0x990] ;  /* 0x00099000010f7983 */ /* 0x000ee80000300800 */
[----:B------:R1:W-:Y:S01]  /*1e6c0*/  STL [R1+0x9b8], R16 ;  /* 0x0009b81001007387 */ /* 0x0003e20000100800 */
[----:B------:R-:W-:-:S03]  /*1e6d0*/  IMAD.X R227, R227, 0x1, R2, P2 ;  /* 0x00000001e3e37824 */ /* 0x000fc600010e0602 */
[----:B-1----:R-:W4:Y:S04]  /*1e6e0*/  LDL.LU R16, [R1+0x988] ;  /* 0x0009880001107983 */ /* 0x002f280000300800 */
[----:B------:R1:W-:Y:S02]  /*1e6f0*/  STL [R1+0x9dc], R218 ;  /* 0x0009dcda01007387 */ /* 0x0003e40000100800 */
[----:B-1----:R-:W-:Y:S02]  /*1e700*/  IMAD.MOV.U32 R218, RZ, RZ, R17 ;  /* 0x000000ffffda7224 */ /* 0x002fe400078e0011 */
[----:B------:R-:W4:Y:S04]  /*1e710*/  LDL.LU R17, [R1+0x980] ;  /* 0x0009800001117983 */ /* 0x000f280000300800 */
[----:B------:R1:W-:Y:S02]  /*1e720*/  STL [R1+0x9b0], R216 ;  /* 0x0009b0d801007387 */ /* 0x0003e40000100800 */
[----:B-1----:R-:W-:-:S02]  /*1e730*/  IMAD.MOV.U32 R216, RZ, RZ, R13 ;  /* 0x000000ffffd87224 */ /* 0x002fc400078e000d */
[----:B------:R-:W-:Y:S02]  /*1e740*/  IMAD.MOV.U32 R13, RZ, RZ, R3 ;  /* 0x000000ffff0d7224 */ /* 0x000fe400078e0003 */
[----:B------:R-:W-:Y:S02]  /*1e750*/  IMAD.MOV.U32 R3, RZ, RZ, R5 ;  /* 0x000000ffff037224 */ /* 0x000fe400078e0005 */
[----:B------:R-:W4:Y:S04]  /*1e760*/  LDL.LU R5, [R1+0x99c] ;  /* 0x00099c0001057983 */ /* 0x000f280000300800 */
[----:B------:R1:W-:Y:S04]  /*1e770*/  STL [R1+0x9d4], R223 ;  /* 0x0009d4df01007387 */ /* 0x0003e80000100800 */
[----:B-1----:R-:W4:Y:S04]  /*1e780*/  LDL.LU R223, [R1+0x970] ;  /* 0x0009700001df7983 */ /* 0x002f280000300800 */
[----:B------:R1:W-:Y:S04]  /*1e790*/  STL [R1+0x9a8], R232 ;  /* 0x0009a8e801007387 */ /* 0x0003e80000100800 */
[----:B-1----:R0:W5:Y:S04]  /*1e7a0*/  LDL.LU R232, [R1+0x1334] ;  /* 0x0013340001e87983 */ /* 0x0021680000300800 */
[----:B------:R-:W4:Y:S04]  /*1e7b0*/  LDL.LU R220, [R1+0x994] ;  /* 0x0009940001dc7983 */ /* 0x000f280000300800 */
[----:B------:R1:W-:Y:S02]  /*1e7c0*/  STL [R1+0x9cc], R227 ;  /* 0x0009cce301007387 */ /* 0x0003e40000100800 */
[----:B-1----:R-:W1:Y:S02]  /*1e7d0*/  LDC R227, c[0x0][0x23c] ;  /* 0x00008f00ffe37b82 */ /* 0x002e640000000800 */
[----:B-1----:R-:W-:-:S04]  /*1e7e0*/  IMAD.SHL.U32 R227, R227, 0x40, RZ ;  /* 0x00000040e3e37824 */ /* 0x002fc800078e00ff */
[----:B------:R-:W-:-:S05]  /*1e7f0*/  IMAD.SHL.U32 R227, R227, 0x2, RZ ;  /* 0x00000002e3e37824 */ /* 0x000fca00078e00ff */
[----:B------:R-:W-:-:S05]  /*1e800*/  IADD3 R247, P2, R247, R227, RZ ;  /* 0x000000e3f7f77210 */ /* 0x000fca0007f5e0ff */
        /* <DEDUP_REMOVED lines=17> */
[----:B---3--:R-:W-:-:S05]  /*1e920*/  IADD3 R15, P4, R15, R227, RZ ;  /* 0x000000e30f0f7210 */ /* 0x008fca0007f9e0ff */
        /* <DEDUP_REMOVED lines=8> */
[----:B----4-:R-:W-:Y:S01]  /*1e9b0*/  IADD3 R16, P5, R16, R227, RZ ;  /* 0x000000e310107210 */ /* 0x010fe20007fbe0ff */
[----:B------:R-:W-:-:S04]  /*1e9c0*/  IMAD.MOV.U32 R227, RZ, RZ, R11 ;  /* 0x000000ffffe37224 */ /* 0x000fc800078e000b */
[----:B------:R-:W-:Y:S01]  /*1e9d0*/  IMAD.X R227, R227, 0x1, R2, P6 ;  /* 0x00000001e3e37824 */ /* 0x000fe200030e0602 */
[----:B------:R1:W-:Y:S04]  /*1e9e0*/  STL [R1+0x988], R16 ;  /* 0x0009881001007387 */ /* 0x0003e80000100800 */
[----:B-1----:R0:W5:Y:S04]  /*1e9f0*/  LDL.LU R16, [R1+0x1324] ;  /* 0x0013240001107983 */ /* 0x0021680000300800 */
[----:B------:R-:W2:Y:S04]  /*1ea00*/  LDL.LU R11, [R1+0x940] ;  /* 0x00094000010b7983 */ /* 0x000ea80000300800 */
[----:B------:R1:W-:Y:S02]  /*1ea10*/  STL [R1+0x9ac], R227 ;  /* 0x0009ace301007387 */ /* 0x0003e40000100800 */
[----:B-1----:R-:W1:Y:S02]  /*1ea20*/  LDC R227, c[0x0][0x23c] ;  /* 0x00008f00ffe37b82 */ /* 0x002e640000000800 */
[----:B-1----:R-:W-:-:S04]  /*1ea30*/  IMAD.SHL.U32 R227, R227, 0x40, RZ ;  /* 0x00000040e3e37824 */ /* 0x002fc800078e00ff */
[----:B------:R-:W-:-:S05]  /*1ea40*/  IMAD.SHL.U32 R227, R227, 0x2, RZ ;  /* 0x00000002e3e37824 */ /* 0x000fca00078e00ff */
[----:B------:R-:W-:-:S05]  /*1ea50*/  IADD3 R17, P6, R17, R227, RZ ;  /* 0x000000e311117210 */ /* 0x000fca0007fde0ff */
[----:B------:R1:W-:Y:S04]  /*1ea60*/  STL [R1+0x980], R17 ;  /* 0x0009801101007387 */ /* 0x0003e80000100800 */
[----:B-1----:R0:W5:Y:S04]  /*1ea70*/  LDL.LU R17, [R1+0x1320] ;  /* 0x0013200001117983 */ /* 0x0021680000300800 */
[----:B------:R-:W3:Y:S01]  /*1ea80*/  LDL.LU R227, [R1+0x9a4] ;  /* 0x0009a40001e37983 */ /* 0x000ee20000300800 */
[--C-:B------:R-:W-:Y:S02]  /*1ea90*/  IMAD.X R5, R5, 0x1, R2.reuse, P2 ;  /* 0x0000000105057824 */ /* 0x100fe400010e0602 */
[----:B------:R-:W-:-:S02]  /*1eaa0*/  IMAD.X R220, R220, 0x1, R2, P3 ;  /* 0x00000001dcdc7824 */ /* 0x000fc400018e0602 */
[--C-:B------:R-:W-:Y:S02]  /*1eab0*/  IMAD.X R217, R217, 0x1, R2.reuse, P4 ;  /* 0x00000001d9d97824 */ /* 0x100fe400020e0602 */
[--C-:B------:R-:W-:Y:S02]  /*1eac0*/  IMAD.X R6, R6, 0x1, R2.reuse, P6 ;  /* 0x0000000106067824 */ /* 0x100fe400030e0602 */
[----:B---3--:R-:W-:-:S05]  /*1ead0*/  IMAD.X R227, R227, 0x1, R2, P1 ;  /* 0x00000001e3e37824 */ /* 0x008fca00008e0602 */
[----:B------:R1:W-:Y:S02]  /*1eae0*/  STL [R1+0x9a4], R227 ;  /* 0x0009a4e301007387 */ /* 0x0003e40000100800 */
[----:B-1----:R-:W1:Y:S02]  /*1eaf0*/  LDC R227, c[0x0][0x23c] ;  /* 0x00008f00ffe37b82 */ /* 0x002e640000000800 */
[----:B-1----:R-:W-:-:S04]  /*1eb00*/  IMAD.SHL.U32 R227, R227, 0x40, RZ ;  /* 0x00000040e3e37824 */ /* 0x002fc800078e00ff */
[----:B------:R-:W-:-:S05]  /*1eb10*/  IMAD.SHL.U32 R227, R227, 0x2, RZ ;  /* 0x00000002e3e37824 */ /* 0x000fca00078e00ff */
[-C--:B------:R-:W-:Y:S02]  /*1eb20*/  IADD3 R3, P1, R3, R227.reuse, RZ ;  /* 0x000000e303037210 */ /* 0x080fe40007f3e0ff */
[-C--:B------:R-:W-:Y:S02]  /*1eb30*/  IADD3 R223, P2, R223, R227.reuse, RZ ;  /* 0x000000e3dfdf7210 */ /* 0x080fe40007f5e0ff */
[-C--:B------:R-:W-:Y:S01]  /*1eb40*/  IADD3 R8, P3, R8, R227.reuse, RZ ;  /* 0x000000e308087210 */ /* 0x080fe20007f7e0ff */
[----:B------:R1:W-:Y:S01]  /*1eb50*/  STL [R1+0x978], R3 ;  /* 0x0009780301007387 */ /* 0x0003e20000100800 */
[----:B------:R-:W-:Y:S01]  /*1eb60*/  IADD3 R4, P4, R4, R227, RZ ;  /* 0x000000e304047210 */ /* 0x000fe20007f9e0ff */
[----:B------:R-:W-:Y:S02]  /*1eb70*/  IMAD.MOV.U32 R227, RZ, RZ, R9 ;  /* 0x000000ffffe37224 */ /* 0x000fe400078e0009 */
[----:B-1----:R0:W5:Y:S04]  /*1eb80*/  LDL.LU R3, [R1+0x131c] ;  /* 0x00131c0001037983 */ /* 0x0021680000300800 */
[----:B------:R1:W-:Y:S01]  /*1eb90*/  STL [R1+0x99c], R5 ;  /* 0x00099c0501007387 */ /* 0x0003e20000100800 */
[----:B------:R-:W-:-:S03]  /*1eba0*/  IMAD.X R227, R227, 0x1, R2, P5 ;  /* 0x00000001e3e37824 */ /* 0x000fc600028e0602 */
[----:B-1----:R-:W3:Y:S04]  /*1ebb0*/  LDL.LU R5, [R1+0x928] ;  /* 0x0009280001057983 */ /* 0x002ee80000300800 */
[----:B------:R1:W-:Y:S04]  /*1ebc0*/  STL [R1+0x970], R223 ;  /* 0x000970df01007387 */ /* 0x0003e80000100800 */
[----:B-1----:R-:W4:Y:S04]  /*1ebd0*/  LDL.LU R223, [R1+0x920] ;  /* 0x0009200001df7983 */ /* 0x002f280000300800 */
[----:B------:R1:W-:Y:S04]  /*1ebe0*/  STL [R1+0x994], R220 ;  /* 0x000994dc01007387 */ /* 0x0003e80000100800 */
[----:B-1----:R-:W4:Y:S04]  /*1ebf0*/  LDL.LU R220, [R1+0x918] ;  /* 0x0009180001dc7983 */ /* 0x002f280000300800 */
[----:B------:R1:W-:Y:S04]  /*1ec00*/  STL [R1+0x968], R8 ;  /* 0x0009680801007387 */ /* 0x0003e80000100800 */
[----:B-1----:R-:W4:Y:S04]  /*1ec10*/  LDL.LU R8, [R1+0x910] ;  /* 0x0009100001087983 */ /* 0x002f280000300800 */
        /* <DEDUP_REMOVED lines=9> */
[-C--:B------:R-:W-:Y:S02]  /*1ecb0*/  IADD3 R7, P5, R7, R227.reuse, RZ ;  /* 0x000000e307077210 */ /* 0x080fe40007fbe0ff */
[----:B------:R-:W-:-:S03]  /*1ecc0*/  IADD3 R221, P6, R221, R227, RZ ;  /* 0x000000e3dddd7210 */ /* 0x000fc60007fde0ff */
[----:B------:R1:W-:Y:S04]  /*1ecd0*/  STL [R1+0x958], R7 ;  /* 0x0009580701007387 */ /* 0x0003e80000100800 */
[----:B-1----:R-:W4:Y:S04]  /*1ece0*/  LDL.LU R7, [R1+0x1314] ;  /* 0x0013140001077983 */ /* 0x002f280000300800 */
[----:B------:R1:W-:Y:S04]  /*1ecf0*/  STL [R1+0x97c], R6 ;  /* 0x00097c0601007387 */ /* 0x0003e80000100800 */
[----:B-1----:R-:W4:Y:S04]  /*1ed00*/  LDL.LU R6, [R1+0x8f0] ;  /* 0x0008f00001067983 */ /* 0x002f280000300800 */
[----:B------:R1:W-:Y:S04]  /*1ed10*/  STL [R1+0x950], R221 ;  /* 0x000950dd01007387 */ /* 0x0003e80000100800 */
[----:B-1----:R-:W2:Y:S02]  /*1ed20*/  LDL.LU R221, [R1+0x1310] ;  /* 0x0013100001dd7983 */ /* 0x002ea40000300800 */
[----:B--2---:R-:W-:-:S02]  /*1ed30*/  IMAD.MOV.U32 R227, RZ, RZ, R221 ;  /* 0x000000ffffe37224 */ /* 0x004fc400078e00dd */
[----:B------:R-:W2:Y:S02]  /*1ed40*/  LDL.LU R221, [R1+0x8e8] ;  /* 0x0008e80001dd7983 */ /* 0x000ea40000300800 */
[----:B------:R-:W-:-:S05]  /*1ed50*/  IMAD.X R227, R227, 0x1, R2, P1 ;  /* 0x00000001e3e37824 */ /* 0x000fca00008e0602 */
[----:B------:R1:W-:Y:S02]  /*1ed60*/  STL [R1+0x974], R227 ;  /* 0x000974e301007387 */ /* 0x0003e40000100800 */
[----:B-1----:R-:W1:Y:S02]  /*1ed70*/  LDC R227, c[0x0][0x23c] ;  /* 0x00008f00ffe37b82 */ /* 0x002e640000000800 */
[----:B-1----:R-:W-:-:S04]  /*1ed80*/  IMAD.SHL.U32 R227, R227, 0x40, RZ ;  /* 0x00000040e3e37824 */ /* 0x002fc800078e00ff */
[----:B------:R-:W-:-:S05]  /*1ed90*/  IMAD.SHL.U32 R227, R227, 0x2, RZ ;  /* 0x00000002e3e37824 */ /* 0x000fca00078e00ff */
[----:B------:R-:W-:-:S05]  /*1eda0*/  IADD3 R222, P1, R222, R227, RZ ;  /* 0x000000e3dede7210 */ /* 0x000fca0007f3e0ff */
[----:B------:R1:W-:Y:S04]  /*1edb0*/  STL [R1+0x948], R222 ;  /* 0x000948de01007387 */ /* 0x0003e80000100800 */
[----:B-1----:R-:W2:Y:S04]  /*1edc0*/  LDL.LU R222, [R1+0x130c] ;  /* 0x00130c0001de7983 */ /* 0x002ea80000300800 */
[----:B------:R-:W3:Y:S01]  /*1edd0*/  LDL.LU R227, [R1+0x96c] ;  /* 0x00096c0001e37983 */ /* 0x000ee20000300800 */
[--C-:B------:R-:W-:Y:S02]  /*1ede0*/  IMAD.X R13, R13, 0x1, R2.reuse, P4 ;  /* 0x000000010d0d7824 */ /* 0x100fe400020e0602 */
[----:B---3--:R-:W-:-:S05]  /*1edf0*/  IMAD.X R227, R227, 0x1, R2, P2 ;  /* 0x00000001e3e37824 */ /* 0x008fca00010e0602 */
[----:B------:R1:W-:Y:S02]  /*1ee00*/  STL [R1+0x96c], R227 ;  /* 0x00096ce301007387 */ /* 0x0003e40000100800 */
[----:B-1----:R-:W1:Y:S02]  /*1ee10*/  LDC R227, c[0x0][0x23c] ;  /* 0x00008f00ffe37b82 */ /* 0x002e640000000800 */
[----:B-1----:R-:W-:-:S04]  /*1ee20*/  IMAD.SHL.U32 R227, R227, 0x40, RZ ;  /* 0x00000040e3e37824 */ /* 0x002fc800078e00ff */
[----:B------:R-:W-:-:S05]  /*1ee30*/  IMAD.SHL.U32 R227, R227, 0x2, RZ ;  /* 0x00000002e3e37824 */ /* 0x000fca00078e00ff */
[----:B------:R-:W-:Y:S01]  /*1ee40*/  IADD3 R11, P2, R11, R227, RZ ;  /* 0x000000e30b0b7210 */ /* 0x000fe20007f5e0ff */
[----:B------:R-:W-:-:S04]  /*1ee50*/  IMAD.MOV.U32 R227, RZ, RZ, R218 ;  /* 0x000000ffffe37224 */ /* 0x000fc800078e00da */
[----:B------:R-:W-:Y:S01]  /*1ee60*/  IMAD.X R227, R227, 0x1, R2, P3 ;  /* 0x00000001e3e37824 */ /* 0x000fe200018e0602 */
[----:B------:R1:W-:Y:S04]  /*1ee70*/  STL [R1+0x940], R11 ;  /* 0x0009400b01007387 */ /* 0x0003e80000100800 */
[----:B-1----:R-:W3:Y:S04]  /*1ee80*/  LDL.LU R11, [R1+0x8fc] ;  /* 0x0008fc00010b7983 */ /* 0x002ee80000300800 */
[----:B------:R-:W3:Y:S04]  /*1ee90*/  LDL.LU R218, [R1+0x8d0] ;  /* 0x0008d00001da7983 */ /* 0x000ee80000300800 */
[----:B------:R1:W-:Y:S02]  /*1eea0*/  STL [R1+0x964], R227 ;  /* 0x000964e301007387 */ /* 0x0003e40000100800 */
[----:B-1----:R-:W1:Y:S02]  /*1eeb0*/  LDC R227, c[0x0][0x23c] ;  /* 0x00008f00ffe37b82 */ /* 0x002e640000000800 */
[----:B-1----:R-:W-:-:S04]  /*1eec0*/  IMAD.SHL.U32 R227, R227, 0x40, RZ ;  /* 0x00000040e3e37824 */ /* 0x002fc800078e00ff */
[----:B------:R-:W-:-:S05]  /*1eed0*/  IMAD.SHL.U32 R227, R227, 0x2, RZ ;  /* 0x00000002e3e37824 */ /* 0x000fca00078e00ff */
[-C--:B------:R-:W-:Y:S02]  /*1eee0*/  IADD3 R216, P3, R216, R227.reuse, RZ ;  /* 0x000000e3d8d87210 */ /* 0x080fe40007f7e0ff */
[----:B------:R-:W-:-:S03]  /*1eef0*/  IADD3 R10, P4, R10, R227, RZ ;  /* 0x000000e30a0a7210 */ /* 0x000fc60007f9e0ff */
[----:B------:R1:W-:Y:S04]  /*1ef00*/  STL [R1+0x938], R216 ;  /* 0x000938d801007387 */ /* 0x0003e80000100800 */
[----:B-1----:R-:W3:Y:S04]  /*1ef10*/  LDL.LU R216, [R1+0x8ec] ;  /* 0x0008ec0001d87983 */ /* 0x002ee80000300800 */
[----:B------:R1:W-:Y:S04]  /*1ef20*/  STL [R1+0x95c], R13 ;  /* 0x00095c0d01007387 */ /* 0x0003e80000100800 */
[----:B-1----:R-:W3:Y:S04]  /*1ef30*/  LDL.LU R13, [R1+0x8e4] ;  /* 0x0008e400010d7983 */ /* 0x002ee80000300800 */
[----:B------:R1:W-:Y:S04]  /*1ef40*/  STL [R1+0x930], R10 ;  /* 0x0009300a01007387 */ /* 0x0003e80000100800 */
[----:B-1----:R-:W3:Y:S04]  /*1ef50*/  LDL.LU R10, [R1+0x1308] ;  /* 0x00130800010a7983 */ /* 0x002ee80000300800 */
[----:B------:R-:W4:Y:S02]  /*1ef60*/  LDL.LU R227, [R1+0x954] ;  /* 0x0009540001e37983 */ /* 0x000f240000300800 */
[----:B----4-:R-:W-:-:S05]  /*1ef70*/  IMAD.X R227, R227, 0x1, R2, P5 ;  /* 0x00000001e3e37824 */ /* 0x010fca00028e0602 */
[----:B------:R1:W-:Y:S02]  /*1ef80*/  STL [R1+0x954], R227 ;  /* 0x000954e301007387 */ /* 0x0003e40000100800 */
[----:B-1----:R-:W1:Y:S02]  /*1ef90*/  LDC R227, c[0x0][0x23c] ;  /* 0x00008f00ffe37b82 */ /* 0x002e640000000800 */
[----:B-1----:R-:W-:-:S04]  /*1efa0*/  IMAD.SHL.U32 R227, R227, 0x40, RZ ;  /* 0x00000040e3e37824 */ /* 0x002fc800078e00ff */
[----:B------:R-:W-:-:S05]  /*1efb0*/  IMAD.SHL.U32 R227, R227, 0x2, RZ ;  /* 0x00000002e3e37824 */ /* 0x000fca00078e00ff */
[----:B------:R-:W-:-:S05]  /*1efc0*/  IADD3 R5, P5, R5, R227, RZ ;  /* 0x000000e305057210 */ /* 0x000fca0007fbe0ff */
[----:B------:R1:W-:Y:S04]  /*1efd0*/  STL [R1+0x928], R5 ;  /* 0x0009280501007387 */ /* 0x0003e80000100800 */
[----:B-1----:R-:W4:Y:S04]  /*1efe0*/  LDL.LU R5, [R1+0x1304] ;  /* 0x0013040001057983 */ /* 0x002f280000300800 */
        /* <DEDUP_REMOVED lines=8> */
[----:B-1----:R-:W2:Y:S04]  /*1f070*/  LDL.LU R223, [R1+0x1300] ;  /* 0x0013000001df7983 */ /* 0x002ea80000300800 */
[----:B------:R-:W3:Y:S02]  /*1f080*/  LDL.LU R227, [R1+0x944] ;  /* 0x0009440001e37983 */ /* 0x000ee40000300800 */
[----:B---3--:R-:W-:-:S05]  /*1f090*/  IMAD.X R227, R227, 0x1, R2, P1 ;  /* 0x00000001e3e37824 */ /* 0x008fca00008e0602 */
[----:B------:R1:W-:Y:S02]  /*1f0a0*/  STL [R1+0x944], R227 ;  /* 0x000944e301007387 */ /* 0x0003e40000100800 */
[----:B-1----:R-:W1:Y:S02]  /*1f0b0*/  LDC R227, c[0x0][0x23c] ;  /* 0x00008f00ffe37b82 */ /* 0x002e640000000800 */
[----:B-1----:R-:W-:-:S04]  /*1f0c0*/  IMAD.SHL.U32 R227, R227, 0x40, RZ ;  /* 0x00000040e3e37824 */ /* 0x002fc800078e00ff */
[----:B------:R-:W-:-:S05]  /*1f0d0*/  IMAD.SHL.U32 R227, R227, 0x2, RZ ;  /* 0x00000002e3e37824 */ /* 0x000fca00078e00ff */
[----:B------:R-:W-:-:S05]  /*1f0e0*/  IADD3 R220, P1, R220, R227, RZ ;  /* 0x000000e3dcdc7210 */ /* 0x000fca0007f3e0ff */
        /* <DEDUP_REMOVED lines=56> */
[----:B------:R-:W4:Y:S01]  /*1f470*/  LDL.LU R227, [R1+0x90c] ;  /* 0x00090c0001e37983 */ /* 0x000f220000300800 */
[----:B------:R-:W-:Y:S02]  /*1f480*/  WARPGROUP.DEPBAR.LE gsb0, 0x0 ;  /* 0x00008000000079c5 */ /* 0x000fe40000010000 */
[----:B------:R-:W-:Y:S01]  /*1f490*/  WARPGROUP.ARRIVE ;  /* 0x00000000000079c5 */ /* 0x000fe20000000000 */
[----:B------:R-:W-:Y:S01]  /*1f4a0*/  UMOV UR22, UR10 ;  /* 0x0000000a00167c82 */ /* 0x000fe20008000000 */
[----:B------:R-:W-:-:S04]  /*1f4b0*/  UMOV UR23, UR11 ;  /* 0x0000000b00177c82 */ /* 0x000fc80008000000 */
[----:B------:R-:W-:Y:S01]  /*1f4c0*/  HGMMA.64x128x16.F32 R152, gdesc[UR20].tnspA, R152, gsb0 ;  /* 0x21e00000149879f0 */ /* 0x000fe20008000898 */
[----:B------:R-:W-:Y:S01]  /*1f4d0*/  UMOV UR26, UR14 ;  /* 0x0000000e001a7c82 */ /* 0x000fe20008000000 */
[----:B------:R-:W-:Y:S01]  /*1f4e0*/  UMOV UR27, UR15 ;  /* 0x0000000f001b7c82 */ /* 0x000fe20008000000 */
[----:B----4-:R-:W-:-:S05]  /*1f4f0*/  IMAD.X R227, R227, 0x1, R2, P2 ;  /* 0x00000001e3e37824 */ /* 0x010fca00010e0602 */
[----:B------:R1:W-:Y:S02]  /*1f500*/  STL [R1+0x90c], R227 ;  /* 0x00090ce301007387 */ /* 0x0003e40000100800 */
[----:B-1----:R-:W1:Y:S02]  /*1f510*/  LDC R227, c[0x0][0x23c] ;  /* 0x00008f00ffe37b82 */ /* 0x002e640000000800 */
[----:B-1----:R-:W-:-:S04]  /*1f520*/  IMAD.SHL.U32 R227, R227, 0x40, RZ ;  /* 0x00000040e3e37824 */ /* 0x002fc800078e00ff */
[----:B------:R-:W-:-:S05]  /*1f530*/  IMAD.SHL.U32 R227, R227, 0x2, RZ ;  /* 0x00000002e3e37824 */ /* 0x000fca00078e00ff */
[----:B--2---:R-:W-:-:S05]  /*1f540*/  IADD3 R6, P2, R6, R227, RZ ;  /* 0x000000e306067210 */ /* 0x004fca0007f5e0ff */
[----:B------:R1:W-:Y:S04]  /*1f550*/  STL [R1+0x8e0], R6 ;  /* 0x0008e00601007387 */ /* 0x0003e80000100800 */
[----:B-1----:R-:W2:Y:S04]  /*1f560*/  LDL.LU R6, [R1+0x12e0] ;  /* 0x0012e00001067983 */ /* 0x002ea80000300800 */
[----:B------:R-:W4:Y:S01]  /*1f570*/  LDL.LU R227, [R1+0x904] ;  /* 0x0009040001e37983 */ /* 0x000f220000300800 */
[----:B------:R-:W-:Y:S02]  /*1f580*/  WARPGROUP.DEPBAR.LE gsb0, 0x0 ;  /* 0x00008000000079c5 */ /* 0x000fe40000010000 */
[----:B------:R-:W-:-:S06]  /*1f590*/  WARPGROUP.ARRIVE ;  /* 0x00000000000079c5 */ /* 0x000fcc0000000000 */
[----:B------:R-:W-:Y:S01]  /*1f5a0*/  HGMMA.64x128x16.F32 R152, gdesc[UR24].tnspA, R152, gsb0 ;  /* 0x21e00000189879f0 */ /* 0x000fe20008000898 */
[----:B------:R-:W-:Y:S01]  /*1f5b0*/  UMOV UR30, UR18 ;  /* 0x00000012001e7c82 */ /* 0x000fe20008000000 */
[----:B------:R-:W-:Y:S01]  /*1f5c0*/  UMOV UR31, UR19 ;  /* 0x00000013001f7c82 */ /* 0x000fe20008000000 */
[----:B------:R-:W-:Y:S01]  /*1f5d0*/  UMOV UR34, UR6 ;  /* 0x0000000600227c82 */ /* 0x000fe20008000000 */
[----:B------:R-:W-:Y:S01]  /*1f5e0*/  UMOV UR35, UR7 ;  /* 0x0000000700237c82 */ /* 0x000fe20008000000 */
[----:B------:R-:W-:Y:S02]  /*1f5f0*/  WARPGROUP.DEPBAR.LE gsb0, 0x0 ;  /* 0x00008000000079c5 */ /* 0x000fe40000010000 */
[----:B------:R-:W-:-:S06]  /*1f600*/  WARPGROUP.ARRIVE ;  /* 0x00000000000079c5 */ /* 0x000fcc0000000000 */
[----:B------:R-:W-:Y:S01]  /*1f610*/  HGMMA.64x128x16.F32 R88, gdesc[UR28].tnspA, R88, gsb0 ;  /* 0x21e000001c5879f0 */ /* 0x000fe20008000858 */
[----:B----4-:R-:W-:-:S05]  /*1f620*/  IMAD.X R227, R227, 0x1, R2, P3 ;  /* 0x00000001e3e37824 */ /* 0x010fca00018e0602 */
[----:B------:R1:W-:Y:S02]  /*1f630*/  STL [R1+0x904], R227 ;  /* 0x000904e301007387 */ /* 0x0003e40000100800 */
[----:B-1----:R-:W1:Y:S02]  /*1f640*/  LDC R227, c[0x0][0x23c] ;  /* 0x00008f00ffe37b82 */ /* 0x002e640000000800 */
[----:B-1----:R-:W-:-:S04]  /*1f650*/  IMAD.SHL.U32 R227, R227, 0x40, RZ ;  /* 0x00000040e3e37824 */ /* 0x002fc800078e00ff */
[----:B------:R-:W-:-:S05]  /*1f660*/  IMAD.SHL.U32 R227, R227, 0x2, RZ ;  /* 0x00000002e3e37824 */ /* 0x000fca00078e00ff */
[----:B------:R-:W-:-:S05]  /*1f670*/  IADD3 R10, P3, R10, R227, RZ ;  /* 0x000000e30a0a7210 */ /* 0x000fca0007f7e0ff */
[----:B------:R1:W-:Y:S04]  /*1f680*/  STL [R1+0x8d8], R10 ;  /* 0x0008d80a01007387 */ /* 0x0003e80000100800 */
[----:B-1----:R-:W4:Y:S01]  /*1f690*/  LDL.LU R10, [R1+0x12dc] ;  /* 0x0012dc00010a7983 */ /* 0x002f220000300800 */
[----:B------:R-:W-:Y:S02]  /*1f6a0*/  WARPGROUP.DEPBAR.LE gsb0, 0x0 ;  /* 0x00008000000079c5 */ /* 0x000fe40000010000 */
[----:B------:R-:W-:-:S06]  /*1f6b0*/  WARPGROUP.ARRIVE ;  /* 0x00000000000079c5 */ /* 0x000fcc0000000000 */
[----:B------:R-:W-:Y:S01]  /*1f6c0*/  HGMMA.64x128x16.F32 R88, gdesc[UR32].tnspA, R88, gsb0 ;  /* 0x21e00000205879f0 */ /* 0x000fe20008000858 */
[----:B------:R-:W-:Y:S01]  /*1f6d0*/  UMOV UR38, UR10 ;  /* 0x0000000a00267c82 */ /* 0x000fe20008000000 */
[----:B------:R-:W-:Y:S01]  /*1f6e0*/  UMOV UR39, UR11 ;  /* 0x0000000b00277c82 */ /* 0x000fe20008000000 */
[--C-:B------:R-:W-:Y:S02]  /*1f6f0*/  IMAD.X R11, R11, 0x1, R2.reuse, P4 ;  /* 0x000000010b0b7824 */ /* 0x100fe400020e0602 */
[--C-:B------:R-:W-:Y:S01]  /*1f700*/  IMAD.X R220, R220, 0x1, R2.reuse, P5 ;  /* 0x00000001dcdc7824 */ /* 0x100fe200028e0602 */
[----:B------:R-:W-:Y:S02]  /*1f710*/  IADD3 R218, P4, R218, R227, RZ ;  /* 0x000000e3dada7210 */ /* 0x000fe40007f9e0ff */
[----:B------:R-:W-:Y:S04]  /*1f720*/  STL [R1+0x8fc], R11 ;  /* 0x0008fc0b01007387 */ /* 0x000fe80000100800 */
[----:B------:R1:W-:Y:S01]  /*1f730*/  STL [R1+0x8f4], R220 ;  /* 0x0008f4dc01007387 */ /* 0x0003e20000100800 */
[----:B------:R-:W-:Y:S01]  /*1f740*/  UMOV UR42, UR14 ;  /* 0x0000000e002a7c82 */ /* 0x000fe20008000000 */
[----:B------:R-:W-:Y:S01]  /*1f750*/  UMOV UR43, UR15 ;  /* 0x0000000f002b7c82 */ /* 0x000fe20008000000 */
[----:B------:R-:W-:Y:S01]  /*1f760*/  UMOV UR46, UR18 ;  /* 0x00000012002e7c82 */ /* 0x000fe20008000000 */
[----:B------:R-:W-:Y:S01]  /*1f770*/  UMOV UR47, UR19 ;  /* 0x00000013002f7c82 */ /* 0x000fe20008000000 */
[----:B------:R-:W-:Y:S01]  /*1f780*/  UMOV UR50, UR6 ;  /* 0x0000000600327c82 */ /* 0x000fe20008000000 */
[----:B------:R-:W-:Y:S01]  /*1f790*/  UMOV UR51, UR7 ;  /* 0x0000000700337c82 */ /* 0x000fe20008000000 */
[----:B------:R-:W-:-:S02]  /*1f7a0*/  IMAD.X R216, R216, 0x1, R2, P6 ;  /* 0x00000001d8d87824 */ /* 0x000fc400030e0602 */
[--C-:B------:R-:W-:Y:S02]  /*1f7b0*/  IMAD.X R13, R13, 0x1, R2.reuse, P1 ;  /* 0x000000010d0d7824 */ /* 0x100fe400008e0602 */
[--C-:B---3--:R-:W-:Y:S01]  /*1f7c0*/  IMAD.X R221, R221, 0x1, R2.reuse, P2 ;  /* 0x00000001dddd7824 */ /* 0x108fe200010e0602 */
[----:B-1----:R-:W3:Y:S04]  /*1f7d0*/  LDL.LU R220, [R1+0x12d8] ;  /* 0x0012d80001dc7983 */ /* 0x002ee80000300800 */
[----:B------:R-:W-:Y:S01]  /*1f7e0*/  STL [R1+0x8d0], R218 ;  /* 0x0008d0da01007387 */ /* 0x000fe20000100800 */
[----:B------:R-:W-:Y:S02]  /*1f7f0*/  WARPGROUP.DEPBAR.LE gsb0, 0x0 ;  /* 0x00008000000079c5 */ /* 0x000fe40000010000 */
[----:B------:R-:W-:Y:S01]  /*1f800*/  WARPGROUP.ARRIVE ;  /* 0x00000000000079c5 */ /* 0x000fe20000000000 */
[----:B------:R-:W-:Y:S01]  /*1f810*/  UMOV UR54, UR10 ;  /* 0x0000000a00367c82 */ /* 0x000fe20008000000 */
[----:B------:R-:W-:Y:S01]  /*1f820*/  UMOV UR55, UR11 ;  /* 0x0000000b00377c82 */ /* 0x000fe20008000000 */
[----:B------:R-:W-:Y:S01]  /*1f830*/  UMOV UR58, UR14 ;  /* 0x0000000e003a7c82 */ /* 0x000fe20008000000 */
[----:B------:R-:W-:Y:S01]  /*1f840*/  UMOV UR59, UR15 ;  /* 0x0000000f003b7c82 */ /* 0x000fe20008000000 */
[----:B------:R-:W-:Y:S01]  /*1f850*/  IMAD.X R5, R5, 0x1, R2, P3 ;  /* 0x0000000105057824 */ /* 0x000fe200018e0602 */
[----:B------:R-:W-:Y:S01]  /*1f860*/  HGMMA.64x128x16.F32 R88, gdesc[UR36].tnspA, R88, gsb0 ;  /* 0x21e00000245879f0 */ /* 0x000fe20008000858 */
[----:B------:R-:W1:Y:S01]  /*1f870*/  LDC R11, c[0x0][0x238] ;  /* 0x00008e00ff0b7b82 */ /* 0x000e620000000800 */
[----:B----4-:R-:W-:-:S05]  /*1f880*/  IADD3 R10, P5, R10, R227, RZ ;  /* 0x000000e30a0a7210 */ /* 0x010fca0007fbe0ff */
[----:B------:R4:W-:Y:S04]  /*1f890*/  STL [R1+0x8c8], R10 ;  /* 0x0008c80a01007387 */ /* 0x0009e80000100800 */
[----:B----4-:R-:W4:Y:S01]  /*1f8a0*/  LDL.LU R10, [R1+0x12d4] ;  /* 0x0012d400010a7983 */ /* 0x010f220000300800 */
[----:B------:R-:W-:Y:S02]  /*1f8b0*/  WARPGROUP.DEPBAR.LE gsb0, 0x0 ;  /* 0x00008000000079c5 */ /* 0x000fe40000010000 */
[----:B------:R-:W-:-:S06]  /*1f8c0*/  WARPGROUP.ARRIVE ;  /* 0x00000000000079c5 */ /* 0x000fcc0000000000 */
[----:B------:R-:W-:Y:S01]  /*1f8d0*/  HGMMA.64x128x16.F32 R88, gdesc[UR40].tnspA, R88, gsb0 ;  /* 0x21e00000285879f0 */ /* 0x000fe20008000858 */
[-C--:B------:R-:W-:Y:S02]  /*1f8e0*/  IADD3 R9, P6, R9, R227.reuse, RZ ;  /* 0x000000e309097210 */ /* 0x080fe40007fde0ff */
[----:B------:R-:W-:Y:S01]  /*1f8f0*/  IADD3 R7, P1, R7, R227, RZ ;  /* 0x000000e307077210 */ /* 0x000fe20007f3e0ff */
[----:B------:R-:W-:Y:S02]  /*1f900*/  WARPGROUP.DEPBAR.LE gsb0, 0x0 ;  /* 0x00008000000079c5 */ /* 0x000fe40000010000 */
[----:B------:R-:W-:-:S06]  /*1f910*/  WARPGROUP.ARRIVE ;  /* 0x00000000000079c5 */ /* 0x000fcc0000000000 */
[----:B------:R-:W-:Y:S01]  /*1f920*/  HGMMA.64x128x16.F32 R24, gdesc[UR44].tnspA, R24, gsb0 ;  /* 0x21e000002c1879f0 */ /* 0x000fe20008000818 */
[----:B------:R0:W-:Y:S04]  /*1f930*/  STL [R1+0x8c0], R9 ;  /* 0x0008c00901007387 */ /* 0x0001e80000100800 */
[----:B0-----:R-:W3:Y:S04]  /*1f940*/  LDL.LU R9, [R1+0x12d0] ;  /* 0x0012d00001097983 */ /* 0x001ee80000300800 */
[----:B------:R-:W-:Y:S04]  /*1f950*/  STL [R1+0x8ec], R216 ;  /* 0x0008ecd801007387 */ /* 0x000fe80000100800 */
[----:B------:R0:W-:Y:S04]  /*1f960*/  STL [R1+0x8b8], R7 ;  /* 0x0008b80701007387 */ /* 0x0001e80000100800 */
[----:B0-----:R-:W3:Y:S04]  /*1f970*/  LDL.LU R7, [R1+0x12cc] ;  /* 0x0012cc0001077983 */ /* 0x001ee80000300800 */
[----:B------:R-:W-:Y:S04]  /*1f980*/  STL [R1+0x8e4], R13 ;  /* 0x0008e40d01007387 */ /* 0x000fe80000100800 */
[----:B------:R0:W-:Y:S04]  /*1f990*/  STL [R1+0x8dc], R221 ;  /* 0x0008dcdd01007387 */ /* 0x0001e80000100800 */
[----:B0-----:R-:W3:Y:S01]  /*1f9a0*/  LDL.LU R221, [R1+0x12c8] ;  /* 0x0012c80001dd7983 */ /* 0x001ee20000300800 */
[----:B------:R-:W-:-:S02]  /*1f9b0*/  WARPGROUP.DEPBAR.LE gsb0, 0x0 ;  /* 0x00008000000079c5 */ /* 0x000fc40000010000 */
[----:B------:R-:W-:-:S06]  /*1f9c0*/  WARPGROUP.ARRIVE ;  /* 0x00000000000079c5 */ /* 0x000fcc0000000000 */
[----:B------:R-:W-:Y:S01]  /*1f9d0*/  HGMMA.64x128x16.F32 R24, gdesc[UR48].tnspA, R24, gsb0 ;  /* 0x21e00000301879f0 */ /* 0x000fe20008000818 */
[----:B----4-:R-:W-:-:S05]  /*1f9e0*/  IADD3 R10, P2, R10, R227, RZ ;  /* 0x000000e30a0a7210 */ /* 0x010fca0007f5e0ff */
[----:B------:R0:W-:Y:S04]  /*1f9f0*/  STL [R1+0x8b0], R10 ;  /* 0x0008b00a01007387 */ /* 0x0001e80000100800 */
[----:B0-----:R-:W4:Y:S01]  /*1fa00*/  LDL.LU R10, [R1+0x12c4] ;  /* 0x0012c400010a7983 */ /* 0x001f220000300800 */
[----:B------:R-:W-:Y:S02]  /*1fa10*/  WARPGROUP.DEPBAR.LE gsb0, 0x0 ;  /* 0x00008000000079c5 */ /* 0x000fe40000010000 */
[----:B------:R-:W-:-:S06]  /*1fa20*/  WARPGROUP.ARRIVE ;  /* 0x00000000000079c5 */ /* 0x000fcc0000000000 */
[----:B------:R-:W-:Y:S01]  /*1fa30*/  HGMMA.64x128x16.F32 R24, gdesc[UR52].tnspA, R24, gsb0 ;  /* 0x21e00000341879f0 */ /* 0x000fe20008000818 */
[----:B--2---:R-:W-:Y:S01]  /*1fa40*/  IADD3 R6, P3, R6, R227, RZ ;  /* 0x000000e306067210 */ /* 0x004fe20007f7e0ff */
[----:B------:R0:W-:Y:S01]  /*1fa50*/  STL [R1+0x8d4], R5 ;  /* 0x0008d40501007387 */ /* 0x0001e20000100800 */
[--C-:B------:R-:W-:Y:S02]  /*1fa60*/  IMAD.X R223, R223, 0x1, R2.reuse, P6 ;  /* 0x00000001dfdf7824 */ /* 0x100fe400030e0602 */
[--C-:B------:R-:W-:Y:S01]  /*1fa70*/  IMAD.X R222, R222, 0x1, R2.reuse, P1 ;  /* 0x00000001dede7824 */ /* 0x100fe200008e0602 */
[----:B0-----:R0:W5:Y:S04]  /*1fa80*/  LDL.LU R5, [R1+0x12c0] ;  /* 0x0012c00001057983 */ /* 0x0011680000300800 */
[----:B------:R2:W-:Y:S04]  /*1fa90*/  STL [R1+0x8a8], R6 ;  /* 0x0008a80601007387 */ /* 0x0005e80000100800 */
[----:B--2---:R0:W5:Y:S01]  /*1faa0*/  LDL.LU R6, [R1+0x12bc] ;  /* 0x0012bc0001067983 */ /* 0x0041620000300800 */
[----:B---3--:R-:W-:-:S02]  /*1fab0*/  IMAD.X R9, R9, 0x1, R2, P5 ;  /* 0x0000000109097824 */ /* 0x008fc400028e0602 */
[----:B------:R-:W-:Y:S01]  /*1fac0*/  IMAD.X R7, R7, 0x1, R2, P4 ;  /* 0x0000000107077824 */ /* 0x000fe200020e0602 */
[----:B------:R-:W-:Y:S02]  /*1fad0*/  WARPGROUP.DEPBAR.LE gsb0, 0x0 ;  /* 0x00008000000079c5 */ /* 0x000fe40000010000 */
[----:B------:R-:W-:-:S06]  /*1fae0*/  WARPGROUP.ARRIVE ;  /* 0x00000000000079c5 */ /* 0x000fcc0000000000 */
[----:B------:R-:W-:Y:S01]  /*1faf0*/  HGMMA.64x128x16.F32 R24, gdesc[UR56].tnspA, R24, gsb0 ;  /* 0x21e00000381879f0 */ /* 0x000fe20008000818 */
[----:B------:R-:W-:Y:S01]  /*1fb00*/  IADD3 R8, P4, R8, R227, RZ ;  /* 0x000000e308087210 */ /* 0x000fe20007f9e0ff */
[----:B------:R2:W-:Y:S01]  /*1fb10*/  STL [R1+0x8cc], R7 ;  /* 0x0008cc0701007387 */ /* 0x0005e20000100800 */
[--C-:B------:R-:W-:Y:S02]  /*1fb20*/  IMAD.X R221, R221, 0x1, R2.reuse, P2 ;  /* 0x00000001dddd7824 */ /* 0x100fe400010e0602 */
[--C-:B------:R-:W-:Y:S01]  /*1fb30*/  IMAD.X R220, R220, 0x1, R2.reuse, P3 ;  /* 0x00000001dcdc7824 */ /* 0x100fe200018e0602 */
[----:B--2---:R0:W5:Y:S04]  /*1fb40*/  LDL.LU R7, [R1+0x12b8] ;  /* 0x0012b80001077983 */ /* 0x0041680000300800 */
[----:B------:R2:W-:Y:S01]  /*1fb50*/  STL [R1+0x8a0], R8 ;  /* 0x0008a00801007387 */ /* 0x0005e20000100800 */
[----:B------:R-:W-:-:S03]  /*1fb60*/  IMAD.X R217, R217, 0x1, R2, P4 ;  /* 0x00000001d9d97824 */ /* 0x000fc600020e0602 */
[----:B--2---:R0:W5:Y:S04]  /*1fb70*/  LDL.LU R8, [R1+0x12b4] ;  /* 0x0012b40001087983 */ /* 0x0041680000300800 */
[----:B------:R2:W-:Y:S04]  /*1fb80*/  STL [R1+0x8c4], R9 ;  /* 0x0008c40901007387 */ /* 0x0005e80000100800 */
[----:B--2---:R0:W5:Y:S01]  /*1fb90*/  LDL.LU R9, [R1+0x12b0] ;  /* 0x0012b00001097983 */ /* 0x0041620000300800 */
[----:B----4-:R-:W-:-:S05]  /*1fba0*/  IADD3 R10, P5, R10, R227, RZ ;  /* 0x000000e30a0a7210 */ /* 0x010fca0007fbe0ff */
[----:B------:R2:W-:Y:S01]  /*1fbb0*/  STL [R1+0x898], R10 ;  /* 0x0008980a01007387 */ /* 0x0005e20000100800 */
[----:B------:R-:W-:-:S03]  /*1fbc0*/  IMAD.X R19, R19, 0x1, R2, P5 ;  /* 0x0000000113137824 */ /* 0x000fc600028e0602 */
[----:B--2---:R0:W5:Y:S04]  /*1fbd0*/  LDL.LU R10, [R1+0x12ac] ;  /* 0x0012ac00010a7983 */ /* 0x0041680000300800 */
[----:B------:R2:W-:Y:S01]  /*1fbe0*/  STL [R1+0x8bc], R223 ;  /* 0x0008bcdf01007387 */ /* 0x0005e20000100800 */
[----:B-1----:R-:W-:-:S03]  /*1fbf0*/  IMAD.SHL.U32 R11, R11, 0x40, RZ ;  /* 0x000000400b0b7824 */ /* 0x002fc600078e00ff */
[----:B--2---:R0:W5:Y:S04]  /*1fc00*/  LDL.LU R223, [R1+0x12a8] ;  /* 0x0012a80001df7983 */ /* 0x0041680000300800 */
[----:B------:R1:W-:Y:S01]  /*1fc10*/  STL [R1+0x8b4], R222 ;  /* 0x0008b4de01007387 */ /* 0x0003e20000100800 */
[----:B------:R-:W-:-:S03]  /*1fc20*/  IMAD.MOV.U32 R13, RZ, RZ, R12 ;  /* 0x000000ffff0d7224 */ /* 0x000fc600078e000c */
[----:B-1----:R0:W5:Y:S04]  /*1fc30*/  LDL.LU R222, [R1+0x12a4] ;  /* 0x0012a40001de7983 */ /* 0x0021680000300800 */
[----:B------:R1:W-:Y:S01]  /*1fc40*/  STL [R1+0x8ac], R221 ;  /* 0x0008acdd01007387 */ /* 0x0003e20000100800 */
[----:B------:R-:W-:Y:S02]  /*1fc50*/  IMAD.SHL.U32 R11, R11, 0x2, RZ ;  /* 0x000000020b0b7824 */ /* 0x000fe400078e00ff */
[----:B------:R-:W-:Y:S01]  /*1fc60*/  IMAD.MOV.U32 R12, RZ, RZ, R224 ;  /* 0x000000ffff0c7224 */ /* 0x000fe200078e00e0 */
[----:B-1----:R0:W5:Y:S04]  /*1fc70*/  LDL.LU R221, [R1+0x12a0] ;  /* 0x0012a00001dd7983 */ /* 0x0021680000300800 */
[----:B------:R1:W-:Y:S04]  /*1fc80*/  STL [R1+0x8a4], R220 ;  /* 0x0008a4dc01007387 */ /* 0x0003e80000100800 */
[----:B-1----:R0:W5:Y:S04]  /*1fc90*/  LDL.LU R220, [R1+0x129c] ;  /* 0x00129c0001dc7983 */ /* 0x0021680000300800 */
[----:B------:R1:W-:Y:S04]  /*1fca0*/  STL [R1+0x89c], R217 ;  /* 0x00089cd901007387 */ /* 0x0003e80000100800 */
[----:B-1----:R0:W5:Y:S04]  /*1fcb0*/  LDL.LU R217, [R1+0x1298] ;  /* 0x0012980001d97983 */ /* 0x0021680000300800 */
[----:B------:R1:W-:Y:S02]  /*1fcc0*/  STL [R1+0x894], R19 ;  /* 0x0008941301007387 */ /* 0x0003e40000100800 */
[----:B-1----:R-:W-:-:S02]  /*1fcd0*/  IMAD.MOV.U32 R19, RZ, RZ, R18 ;  /* 0x000000ffff137224 */ /* 0x002fc400078e0012 */
[----:B------:R-:W-:Y:S01]  /*1fce0*/  IMAD.MOV.U32 R18, RZ, RZ, R219 ;  /* 0x000000ffff127224 */ /* 0x000fe200078e00db */
[----:B------:R-:W-:Y:S02]  /*1fcf0*/  WARPGROUP.DEPBAR.LE gsb0, 0x0 ;  /* 0x00008000000079c5 */ /* 0x000fe40000010000 */
[----:B0-----:R-:W-:Y:S05]  /*1fd00*/  @P0 BRA `(.L_x_1) ;  /* 0xfffffeb000700947 */ /* 0x001fea000383ffff */
[----:B------:R-:W2:Y:S04]  /*1fd10*/  LDL.LU R22, [R1+0x1f8] ;  /* 0x0001f80001167983 */ /* 0x000ea80000300800 */
[----:B------:R-:W2:Y:S04]  /*1fd20*/  LDL.LU R23, [R1+0x3f8] ;  /* 0x0003f80001177983 */ /* 0x000ea80000300800 */
[----:B------:R-:W3:Y:S04]  /*1fd30*/  LDL.LU R20, [R1+0x1f0] ;  /* 0x0001f00001147983 */ /* 0x000ee80000300800 */
[----:B------:R-:W3:Y:S04]  /*1fd40*/  LDL.LU R21, [R1+0x3f0] ;  /* 0x0003f00001157983 */ /* 0x000ee80000300800 */
[----:B------:R-:W4:Y:S04]  /*1fd50*/  LDL.LU R18, [R1+0x2f8] ;  /* 0x0002f80001127983 */ /* 0x000f280000300800 */
[----:B------:R-:W4:Y:S04]  /*1fd60*/  LDL.LU R19, [R1+0x4f8] ;  /* 0x0004f80001137983 */ /* 0x000f280000300800 */
[----:B------:R-:W4:Y:S04]  /*1fd70*/  LDL.LU R12, [R1+0x2f0] ;  /* 0x0002f000010c7983 */ /* 0x000f280000300800 */
[----:B------:R-:W4:Y:S04]  /*1fd80*/  LDL.LU R13, [R1+0x4f0] ;  /* 0x0004f000010d7983 */ /* 0x000f280000300800 */
[----:B------:R-:W4:Y:S04]  /*1fd90*/  LDL.LU R2, [R1+0xec] ;  /* 0x0000ec0001027983 */ /* 0x000f280000300800 */
[----:B------:R-:W4:Y:S04]  /*1fda0*/  LDL.LU R227, [R1+0xe4] ;  /* 0x0000e40001e37983 */ /* 0x000f280000300800 */
[----:B------:R-:W4:Y:S04]  /*1fdb0*/  LDL.LU R0, [R1+0x1ec] ;  /* 0x0001ec0001007983 */ /* 0x000f280000300800 */
[----:B------:R-:W4:Y:S04]  /*1fdc0*/  LDL.LU R11, [R1+0x3ec] ;  /* 0x0003ec00010b7983 */ /* 0x000f280000300800 */
[----:B-----5:R-:W4:Y:S04]  /*1fdd0*/  LDL.LU R10, [R1+0x1e4] ;  /* 0x0001e400010a7983 */ /* 0x020f280000300800 */
        /* <DEDUP_REMOVED lines=15> */
[----:B------:R0:W-:Y:S04]  /*1fed0*/  STL [R1+0x1328], R93 ;  /* 0x0013285d01007387 */ /* 0x0001e80000100800 */
[----:B0-----:R-:W4:Y:S04]  /*1fee0*/  LDL.LU R93, [R1+0xf0] ;  /* 0x0000f000015d7983 */ /* 0x001f280000300800 */
        /* <DEDUP_REMOVED lines=21> */
[----:B0-----:R-:W4:Y:S01]  /*20040*/  LDL.LU R91, [R1+0xfc] ;  /* 0x0000fc00015b7983 */ /* 0x001f220000300800 */
[----:B------:R-:W-:-:S03]  /*20050*/  F2FP.F16.F32.PACK_AB R85, R85, R213 ;  /* 0x000000d55555723e */ /* 0x000fc600000000ff */
[----:B------:R-:W-:Y:S04]  /*20060*/  STL [R1+0x12f8], R89 ;  /* 0x0012f85901007387 */ /* 0x000fe80000100800 */
[----:B------:R-:W-:Y:S04]  /*20070*/  STL [R1+0x12f4], R252 ;  /* 0x0012f4fc01007387 */ /* 0x000fe80000100800 */
[----:B------:R-:W-:Y:S04]  /*20080*/  STL [R1+0x12f0], R250 ;  /* 0x0012f0fa01007387 */ /* 0x000fe80000100800 */
[----:B------:R-:W-:Y:S04]  /*20090*/  STL [R1+0x12ec], R251 ;  /* 0x0012ecfb01007387 */ /* 0x000fe80000100800 */
[----:B------:R-:W-:Y:S04]  /*200a0*/  STL [R1+0x12e8], R154 ;  /* 0x0012e89a01007387 */ /* 0x000fe80000100800 */
[----:B------:R0:W-:Y:S04]  /*200b0*/  STL [R1+0x12e4], R26 ;  /* 0x0012e41a01007387 */ /* 0x0001e80000100800 */
[----:B------:R-:W-:Y:S01]  /*200c0*/  STL [R1+0x12e0], R152 ;  /* 0x0012e09801007387 */ /* 0x000fe20000100800 */
[----:B--2---:R-:W-:-:S03]  /*200d0*/  F2FP.F16.F32.PACK_AB R22, R22, R23 ;  /* 0x000000171616723e */ /* 0x004fc600000000ff */
[----:B------:R-:W-:Y:S01]  /*200e0*/  STL [R1+0x12dc], R24 ;  /* 0x0012dc1801007387 */ /* 0x000fe20000100800 */
[----:B0-----:R-:W-:-:S03]  /*200f0*/  F2FP.F16.F32.PACK_AB R26, R87, R215 ;  /* 0x000000d7571a723e */ /* 0x001fc600000000ff */
[----:B------:R-:W-:Y:S01]  /*20100*/  STL [R1+0x12d8], R249 ;  /* 0x0012d8f901007387 */ /* 0x000fe20000100800 */
[----:B---3--:R-:W-:-:S03]  /*20110*/  F2FP.F16.F32.PACK_AB R20, R20, R21 ;  /* 0x000000151414723e */ /* 0x008fc600000000ff */
[----:B------:R-:W-:Y:S04]  /*20120*/  STL [R1+0x12d4], R90 ;  /* 0x0012d45a01007387 */ /* 0x000fe80000100800 */
[----:B------:R-:W-:Y:S01]  /*20130*/  STL [R1+0x12d0], R248 ;  /* 0x0012d0f801007387 */ /* 0x000fe20000100800 */
[----:B----4-:R-:W-:-:S03]  /*20140*/  F2FP.F16.F32.PACK_AB R19, R18, R19 ;  /* 0x000000131213723e */ /* 0x010fc600000000ff */
[----:B------:R-:W-:Y:S04]  /*20150*/  STL [R1+0x12cc], R88 ;  /* 0x0012cc5801007387 */ /* 0x000fe80000100800 */
[----:B------:R-:W-:Y:S01]  /*20160*/  STL [R1+0x12c8], R242 ;  /* 0x0012c8f201007387 */ /* 0x000fe20000100800 */
[----:B------:R-:W-:Y:S02]  /*20170*/  F2FP.F16.F32.PACK_AB R18, R12, R13 ;  /* 0x0000000d0c12723e */ /* 0x000fe400000000ff */
[----:B------:R-:W-:Y:S01]  /*20180*/  F2FP.F16.F32.PACK_AB R12, R83, R211 ;  /* 0x000000d3530c723e */ /* 0x000fe200000000ff */
[----:B------:R-:W-:Y:S01]  /*20190*/  STL [R1+0x12c4], R243 ;  /* 0x0012c4f301007387 */ /* 0x000fe20000100800 */
[----:B------:R-:W-:Y:S02]  /*201a0*/  F2FP.F16.F32.PACK_AB R13, R81, R209 ;  /* 0x000000d1510d723e */ /* 0x000fe400000000ff */
[----:B------:R-:W-:Y:S01]  /*201b0*/  F2FP.F16.F32.PACK_AB R2, R147, R2 ;  /* 0x000000029302723e */ /* 0x000fe200000000ff */
[----:B------:R-:W-:Y:S04]  /*201c0*/  STL [R1+0x12c0], R240 ;  /* 0x0012c0f001007387 */ /* 0x000fe80000100800 */
[----:B------:R-:W-:Y:S04]  /*201d0*/  STL [R1+0x12bc], R241 ;  /* 0x0012bcf101007387 */ /* 0x000fe80000100800 */
[----:B------:R-:W-:Y:S01]  /*201e0*/  STL [R1+0x12b8], R238 ;  /* 0x0012b8ee01007387 */ /* 0x000fe20000100800 */
[----:B------:R-:W-:-:S03]  /*201f0*/  F2FP.F16.F32.PACK_AB R11, R0, R11 ;  /* 0x0000000b000b723e */ /* 0x000fc600000000ff */
[----:B------:R-:W-:Y:S04]  /*20200*/  STL [R1+0x12b4], R239 ;  /* 0x0012b4ef01007387 */ /* 0x000fe80000100800 */
[----:B------:R-:W-:Y:S04]  /*20210*/  STL [R1+0x12b0], R236 ;  /* 0x0012b0ec01007387 */ /* 0x000fe80000100800 */
[----:B------:R-:W-:Y:S04]  /*20220*/  STL [R1+0x12ac], R237 ;  /* 0x0012aced01007387 */ /* 0x000fe80000100800 */
[----:B------:R-:W-:Y:S01]  /*20230*/  STL [R1+0x12a8], R223 ;  /* 0x0012a8df01007387 */ /* 0x000fe20000100800 */
[----:B------:R-:W-:-:S03]  /*20240*/  F2FP.F16.F32.PACK_AB R0, R9, R8 ;  /* 0x000000080900723e */ /* 0x000fc600000000ff */
[----:B------:R-:W-:Y:S04]  /*20250*/  STL [R1+0x12a4], R222 ;  /* 0x0012a4de01007387 */ /* 0x000fe80000100800 */
[----:B------:R-:W-:Y:S01]  /*20260*/  STL [R1+0x12a0], R221 ;  /* 0x0012a0dd01007387 */ /* 0x000fe20000100800 */
[----:B------:R-:W-:-:S03]  /*20270*/  F2FP.F16.F32.PACK_AB R6, R7, R6 ;  /* 0x000000060706723e */ /* 0x000fc600000000ff */
[----:B------:R-:W-:Y:S01]  /*20280*/  STL [R1+0x129c], R220 ;  /* 0x00129cdc01007387 */ /* 0x000fe20000100800 */
[----:B------:R-:W-:-:S03]  /*20290*/  F2FP.F16.F32.PACK_AB R5, R146, R5 ;  /* 0x000000059205723e */ /* 0x000fc600000000ff */
[----:B------:R-:W-:Y:S04]  /*202a0*/  STL [R1+0x1298], R217 ;  /* 0x001298d901007387 */ /* 0x000fe80000100800 */
[----:B------:R0:W-:Y:S04]  /*202b0*/  STL [R1+0x54c], R26 ;  /* 0x00054c1a01007387 */ /* 0x0001e80000100800 */
[----:B------:R-:W-:Y:S01]  /*202c0*/  STL [R1+0x548], R85 ;  /* 0x0005485501007387 */ /* 0x000fe20000100800 */
[----:B0-----:R-:W-:Y:S02]  /*202d0*/  F2FP.F16.F32.PACK_AB R26, R149, R25 ;  /* 0x00000019951a723e */ /* 0x001fe400000000ff */
[----:B------:R-:W-:-:S02]  /*202e0*/  F2FP.F16.F32.PACK_AB R25, R153, R27 ;  /* 0x0000001b9919723e */ /* 0x000fc400000000ff */
[----:B------:R-:W-:-:S05]  /*202f0*/  F2FP.F16.F32.PACK_AB R24, R151, R91 ;  /* 0x0000005b9718723e */ /* 0x000fca00000000ff */
[----:B------:R0:W-:Y:S04]  /*20300*/  STL [R1+0x544], R24 ;  /* 0x0005441801007387 */ /* 0x0001e80000100800 */
[----:B------:R1:W-:Y:S04]  /*20310*/  STL [R1+0x540], R26 ;  /* 0x0005401a01007387 */ /* 0x0003e80000100800 */
[----:B------:R2:W-:Y:S01]  /*20320*/  STL [R1+0x53c], R25 ;  /* 0x00053c1901007387 */ /* 0x0005e20000100800 */
[----:B0-----:R-:W-:Y:S02]  /*20330*/  F2FP.F16.F32.PACK_AB R24, R155, R92 ;  /* 0x0000005c9b18723e */ /* 0x001fe400000000ff */
[----:B-1----:R-:W-:-:S03]  /*20340*/  F2FP.F16.F32.PACK_AB R26, R94, R28 ;  /* 0x0000001c5e1a723e */ /* 0x002fc600000000ff */
[----:B------:R0:W-:Y:S01]  /*20350*/  STL [R1+0x538], R24 ;  /* 0x0005381801007387 */ /* 0x0001e20000100800 */
[----:B--2---:R-:W-:-:S03]  /*20360*/  F2FP.F16.F32.PACK_AB R25, R156, R30 ;  /* 0x0000001e9c19723e */ /* 0x004fc600000000ff */
[----:B------:R1:W-:Y:S04]  /*20370*/  STL [R1+0x534], R26 ;  /* 0x0005341a01007387 */ /* 0x0003e80000100800 */
[----:B------:R2:W-:Y:S01]  /*20380*/  STL [R1+0x530], R25 ;  /* 0x0005301901007387 */ /* 0x0005e20000100800 */
[----:B0-----:R-:W-:Y:S02]  /*20390*/  F2FP.F16.F32.PACK_AB R24, R86, R214 ;  /* 0x000000d65618723e */ /* 0x001fe400000000ff */
[----:B-1----:R-:W-:-:S03]  /*203a0*/  F2FP.F16.F32.PACK_AB R26, R84, R212 ;  /* 0x000000d4541a723e */ /* 0x002fc600000000ff */
[----:B------:R0:W-:Y:S01]  /*203b0*/  STL [R1+0x52c], R24 ;  /* 0x00052c1801007387 */ /* 0x0001e20000100800 */
[----:B--2---:R-:W-:-:S03]  /*203c0*/  F2FP.F16.F32.PACK_AB R25, R150, R158 ;  /* 0x0000009e9619723e */ /* 0x004fc600000000ff */
[----:B------:R-:W-:Y:S04]  /*203d0*/  STL [R1+0x528], R26 ;  /* 0x0005281a01007387 */ /* 0x000fe80000100800 */
[----:B------:R-:W-:Y:S01]  /*203e0*/  STL [R1+0x524], R25 ;  /* 0x0005241901007387 */ /* 0x000fe20000100800 */
[----:B0-----:R-:W-:-:S05]  /*203f0*/  F2FP.F16.F32.PACK_AB R24, R148, R93 ;  /* 0x0000005d9418723e */ /* 0x001fca00000000ff */
[----:B------:R-:W-:Y:S04]  /*20400*/  STL [R1+0x520], R24 ;  /* 0x0005201801007387 */ /* 0x000fe80000100800 */
[----:B------:R-:W-:Y:S04]  /*20410*/  STL [R1+0x51c], R22 ;  /* 0x00051c1601007387 */ /* 0x000fe80000100800 */
[----:B------:R-:W-:Y:S04]  /*20420*/  STL [R1+0x518], R20 ;  /* 0x0005181401007387 */ /* 0x000fe80000100800 */
[----:B------:R-:W-:Y:S04]  /*20430*/  STL [R1+0x514], R19 ;  /* 0x0005141301007387 */ /* 0x000fe80000100800 */
[----:B------:R-:W-:Y:S04]  /*20440*/  STL [R1+0x510], R18 ;  /* 0x0005101201007387 */ /* 0x000fe80000100800 */
[----:B------:R0:W-:Y:S04]  /*20450*/  STL [R1+0x50c], R12 ;  /* 0x00050c0c01007387 */ /* 0x0001e80000100800 */
[----:B------:R-:W-:Y:S04]  /*20460*/  STL [R1+0x508], R13 ;  /* 0x0005080d01007387 */ /* 0x000fe80000100800 */
[----:B------:R1:W-:Y:S01]  /*20470*/  STL [R1+0x504], R2 ;  /* 0x0005040201007387 */ /* 0x0003e20000100800 */
[----:B0-----:R-:W-:-:S05]  /*20480*/  F2FP.F16.F32.PACK_AB R12, R145, R227 ;  /* 0x000000e3910c723e */ /* 0x001fca00000000ff */
[----:B------:R-:W-:Y:S01]  /*20490*/  STL [R1+0x500], R12 ;  /* 0x0005000c01007387 */ /* 0x000fe20000100800 */
[----:B-1----:R-:W-:-:S03]  /*204a0*/  F2FP.F16.F32.PACK_AB R2, R10, R17 ;  /* 0x000000110a02723e */ /* 0x002fc600000000ff */
[----:B------:R-:W-:Y:S04]  /*204b0*/  STL [R1+0x4fc], R11 ;  /* 0x0004fc0b01007387 */ /* 0x000fe80000100800 */
[----:B------:R0:W-:Y:S04]  /*204c0*/  STL [R1+0x4f8], R2 ;  /* 0x0004f80201007387 */ /* 0x0001e80000100800 */
[----:B------:R1:W-:Y:S04]  /*204d0*/  STL [R1+0x4f4], R0 ;  /* 0x0004f40001007387 */ /* 0x0003e80000100800 */
[----:B------:R-:W-:Y:S01]  /*204e0*/  STL [R1+0x4f0], R6 ;  /* 0x0004f00601007387 */ /* 0x000fe20000100800 */
[----:B0-----:R-:W-:-:S02]  /*204f0*/  F2FP.F16.F32.PACK_AB R2, R82, R210 ;  /* 0x000000d25202723e */ /* 0x001fc400000000ff */
[----:B-1----:R-:W-:-:S03]  /*20500*/  F2FP.F16.F32.PACK_AB R0, R80, R208 ;  /* 0x000000d05000723e */ /* 0x002fc600000000ff */
[----:B------:R0:W-:Y:S04]  /*20510*/  STL [R1+0x3fc], R2 ;  /* 0x0003fc0201007387 */ /* 0x0001e80000100800 */
[----:B------:R1:W-:Y:S04]  /*20520*/  STL [R1+0x3f8], R0 ;  /* 0x0003f80001007387 */ /* 0x0003e80000100800 */
[----:B------:R-:W-:Y:S01]  /*20530*/  STL [R1+0x3f4], R5 ;  /* 0x0003f40501007387 */ /* 0x000fe20000100800 */
[----:B0-----:R-:W-:Y:S02]  /*20540*/  F2FP.F16.F32.PACK_AB R2, R144, R4 ;  /* 0x000000049002723e */ /* 0x001fe400000000ff */
[----:B-1----:R-:W-:-:S03]  /*20550*/  F2FP.F16.F32.PACK_AB R0, R3, R16 ;  /* 0x000000100300723e */ /* 0x002fc600000000ff */
[----:B------:R0:W-:Y:S01]  /*20560*/  STL [R1+0x3f0], R2 ;  /* 0x0003f00201007387 */ /* 0x0001e20000100800 */
[----:B------:R-:W-:-:S03]  /*20570*/  F2FP.F16.F32.PACK_AB R3, R15, R14 ;  /* 0x0000000e0f03723e */ /* 0x000fc600000000ff */
[----:B------:R1:W-:Y:S04]  /*20580*/  STL [R1+0x2fc], R0 ;  /* 0x0002fc0001007387 */ /* 0x0003e80000100800 */
[----:B------:R-:W-:Y:S01]  /*20590*/  STL [R1+0x2f8], R3 ;  /* 0x0002f80301007387 */ /* 0x000fe20000100800 */
[----:B0-----:R-:W-:-:S03]  /*205a0*/  F2FP.F16.F32.PACK_AB R2, R224, R219 ;  /* 0x000000dbe002723e */ /* 0x001fc600000000ff */
[----:B------:R-:W2:Y:S01]  /*205b0*/  LDL.LU R25, [R1+0xdc] ;  /* 0x0000dc0001197983 */ /* 0x000ea20000300800 */
[----:B-1----:R-:W-:-:S03]  /*205c0*/  F2FP.F16.F32.PACK_AB R0, R218, R216 ;  /* 0x000000d8da00723e */ /* 0x002fc600000000ff */
[----:B------:R0:W-:Y:S04]  /*205d0*/  STL [R1+0x2f4], R2 ;  /* 0x0002f40201007387 */ /* 0x0001e80000100800 */
[----:B------:R-:W3:Y:S04]  /*205e0*/  LDL.LU R153, [R1+0xd4] ;  /* 0x0000d40001997983 */ /* 0x000ee80000300800 */
[----:B------:R1:W-:Y:S04]  /*205f0*/  STL [R1+0x2f0], R0 ;  /* 0x0002f00001007387 */ /* 0x0003e80000100800 */
        /* <DEDUP_REMOVED lines=17> */
[----:B0-----:R-:W4:Y:S04]  /*20710*/  LDL.LU R2, [R1+0x4d0] ;  /* 0x0004d00001027983 */ /* 0x001f280000300800 */
[----:B------:R-:W4:Y:S04]  /*20720*/  LDL.LU R227, [R1+0xcc] ;  /* 0x0000cc0001e37983 */ /* 0x000f280000300800 */
[----:B-1----:R-:W4:Y:S04]  /*20730*/  LDL.LU R0, [R1+0xc4] ;  /* 0x0000c40001007983 */ /* 0x002f280000300800 */
        /* <DEDUP_REMOVED lines=16> */
[----:B------:R-:W4:Y:S01]  /*20840*/  LDL.LU R216, [R1+0x2c0] ;  /* 0x0002c00001d87983 */ /* 0x000f220000300800 */
[----:B------:R-:W-:-:S02]  /*20850*/  F2FP.F16.F32.PACK_AB R79, R79, R207 ;  /* 0x000000cf4f4f723e */ /* 0x000fc400000000ff */
[----:B------:R-:W-:-:S03]  /*20860*/  F2FP.F16.F32.PACK_AB R24, R77, R205 ;  /* 0x000000cd4d18723e */ /* 0x000fc600000000ff */
[----:B------:R-:W-:Y:S04]  /*20870*/  STL [R1+0x2ec], R79 ;  /* 0x0002ec4f01007387 */ /* 0x000fe80000100800 */
[----:B------:R4:W-:Y:S01]  /*20880*/  STL [R1+0x2e8], R24 ;  /* 0x0002e81801007387 */ /* 0x0009e20000100800 */
[----:B--2---:R-:W-:Y:S02]  /*20890*/  F2FP.F16.F32.PACK_AB R26, R143, R25 ;  /* 0x000000198f1a723e */ /* 0x004fe400000000ff */
[----:B---3--:R-:W-:-:S03]  /*208a0*/  F2FP.F16.F32.PACK_AB R25, R141, R153 ;  /* 0x000000998d19723e */ /* 0x008fc600000000ff */
[----:B------:R0:W-:Y:S04]  /*208b0*/  STL [R1+0x2e4], R26 ;  /* 0x0002e41a01007387 */ /* 0x0001e80000100800 */
[----:B------:R1:W-:Y:S01]  /*208c0*/  STL [R1+0x2e0], R25 ;  /* 0x0002e01901007387 */ /* 0x0003e20000100800 */
[----:B----4-:R-:W-:-:S05]  /*208d0*/  F2FP.F16.F32.PACK_AB R24, R27, R155 ;  /* 0x0000009b1b18723e */ /* 0x010fca00000000ff */
[----:B------:R2:W-:Y:S01]  /*208e0*/  STL [R1+0x1fc], R24 ;  /* 0x0001fc1801007387 */ /* 0x0005e20000100800 */
[----:B0-----:R-:W-:Y:S02]  /*208f0*/  F2FP.F16.F32.PACK_AB R26, R92, R94 ;  /* 0x0000005e5c1a723e */ /* 0x001fe400000000ff */
[----:B-1----:R-:W-:-:S03]  /*20900*/  F2FP.F16.F32.PACK_AB R25, R28, R156 ;  /* 0x0000009c1c19723e */ /* 0x002fc600000000ff */
[----:B------:R0:W-:Y:S01]  /*20910*/  STL [R1+0x1f8], R26 ;  /* 0x0001f81a01007387 */ /* 0x0001e20000100800 */
[----:B--2---:R-:W-:-:S03]  /*20920*/  F2FP.F16.F32.PACK_AB R24, R30, R158 ;  /* 0x0000009e1e18723e */ /* 0x004fc600000000ff */
[----:B------:R1:W-:Y:S01]  /*20930*/  STL [R1+0x1f4], R25 ;  /* 0x0001f41901007387 */ /* 0x0003e20000100800 */
[----:B0-----:R-:W-:-:S03]  /*20940*/  F2FP.F16.F32.PACK_AB R26, R78, R206 ;  /* 0x000000ce4e1a723e */ /* 0x001fc600000000ff */
[----:B------:R0:W-:Y:S01]  /*20950*/  STL [R1+0x1f0], R24 ;  /* 0x0001f01801007387 */ /* 0x0001e20000100800 */
[----:B------:R-:W-:Y:S02]  /*20960*/  F2FP.F16.F32.PACK_AB R22, R140, R22 ;  /* 0x000000168c16723e */ /* 0x000fe400000000ff */
[----:B-1----:R-:W-:Y:S01]  /*20970*/  F2FP.F16.F32.PACK_AB R25, R76, R204 ;  /* 0x000000cc4c19723e */ /* 0x002fe200000000ff */
[----:B------:R-:W-:Y:S01]  /*20980*/  STL [R1+0x1ec], R26 ;  /* 0x0001ec1a01007387 */ /* 0x000fe20000100800 */
[----:B0-----:R-:W-:Y:S02]  /*20990*/  F2FP.F16.F32.PACK_AB R24, R142, R93 ;  /* 0x0000005d8e18723e */ /* 0x001fe400000000ff */
[----:B------:R-:W-:Y:S01]  /*209a0*/  F2FP.F16.F32.PACK_AB R20, R23, R20 ;  /* 0x000000141714723e */ /* 0x000fe200000000ff */
[----:B------:R-:W-:Y:S04]  /*209b0*/  STL [R1+0x1e8], R25 ;  /* 0x0001e81901007387 */ /* 0x000fe80000100800 */
[----:B------:R-:W-:Y:S01]  /*209c0*/  STL [R1+0x1e4], R24 ;  /* 0x0001e41801007387 */ /* 0x000fe20000100800 */
[----:B------:R-:W-:-:S03]  /*209d0*/  F2FP.F16.F32.PACK_AB R18, R21, R18 ;  /* 0x000000121512723e */ /* 0x000fc600000000ff */
[----:B------:R-:W-:Y:S01]  /*209e0*/  STL [R1+0x1e0], R22 ;  /* 0x0001e01601007387 */ /* 0x000fe20000100800 */
[----:B------:R-:W-:-:S03]  /*209f0*/  F2FP.F16.F32.PACK_AB R12, R19, R12 ;  /* 0x0000000c130c723e */ /* 0x000fc600000000ff */
[----:B------:R-:W-:Y:S04]  /*20a00*/  STL [R1+0x1dc], R20 ;  /* 0x0001dc1401007387 */ /* 0x000fe80000100800 */
[----:B------:R-:W-:Y:S01]  /*20a10*/  STL [R1+0x1d8], R18 ;  /* 0x0001d81201007387 */ /* 0x000fe20000100800 */
[----:B------:R-:W-:-:S03]  /*20a20*/  F2FP.F16.F32.PACK_AB R2, R13, R2 ;  /* 0x000000020d02723e */ /* 0x000fc600000000ff */
[----:B------:R0:W-:Y:S01]  /*20a30*/  STL [R1+0x1d4], R12 ;  /* 0x0001d40c01007387 */ /* 0x0001e20000100800 */
[----:B------:R-:W-:-:S03]  /*20a40*/  F2FP.F16.F32.PACK_AB R13, R75, R203 ;  /* 0x000000cb4b0d723e */ /* 0x000fc600000000ff */
[----:B------:R1:W-:Y:S01]  /*20a50*/  STL [R1+0x1d0], R2 ;  /* 0x0001d00201007387 */ /* 0x0003e20000100800 */
[----:B------:R-:W-:Y:S02]  /*20a60*/  F2FP.F16.F32.PACK_AB R0, R137, R0 ;  /* 0x000000008900723e */ /* 0x000fe400000000ff */
[----:B0-----:R-:W-:Y:S01]  /*20a70*/  F2FP.F16.F32.PACK_AB R12, R73, R201 ;  /* 0x000000c9490c723e */ /* 0x001fe200000000ff */
[----:B------:R-:W-:Y:S01]  /*20a80*/  STL [R1+0xfc], R13 ;  /* 0x0000fc0d01007387 */ /* 0x000fe20000100800 */
[----:B-1----:R-:W-:-:S03]  /*20a90*/  F2FP.F16.F32.PACK_AB R2, R139, R227 ;  /* 0x000000e38b02723e */ /* 0x002fc600000000ff */
[----:B------:R-:W-:Y:S01]  /*20aa0*/  STL [R1+0xf8], R12 ;  /* 0x0000f80c01007387 */ /* 0x000fe20000100800 */
[----:B------:R-:W-:-:S03]  /*20ab0*/  F2FP.F16.F32.PACK_AB R10, R11, R10 ;  /* 0x0000000a0b0a723e */ /* 0x000fc600000000ff */
[----:B------:R0:W-:Y:S04]  /*20ac0*/  STL [R1+0xf4], R2 ;  /* 0x0000f40201007387 */ /* 0x0001e80000100800 */
[----:B------:R1:W-:Y:S01]  /*20ad0*/  STL [R1+0xf0], R0 ;  /* 0x0000f00001007387 */ /* 0x0003e20000100800 */
[----:B0-----:R-:W-:-:S03]  /*20ae0*/  F2FP.F16.F32.PACK_AB R2, R17, R9 ;  /* 0x000000091102723e */ /* 0x001fc600000000ff */
[----:B------:R-:W-:Y:S01]  /*20af0*/  STL [R1+0xec], R10 ;  /* 0x0000ec0a01007387 */ /* 0x000fe20000100800 */
[----:B-1----:R-:W-:-:S03]  /*20b00*/  F2FP.F16.F32.PACK_AB R0, R8, R7 ;  /* 0x000000070800723e */ /* 0x002fc600000000ff */
[----:B------:R0:W-:Y:S01]  /*20b10*/  STL [R1+0xe8], R2 ;  /* 0x0000e80201007387 */ /* 0x0001e20000100800 */
[----:B------:R-:W-:-:S03]  /*20b20*/  F2FP.F16.F32.PACK_AB R5, R6, R5 ;  /* 0x000000050605723e */ /* 0x000fc600000000ff */
[----:B------:R1:W-:Y:S01]  /*20b30*/  STL [R1+0xe4], R0 ;  /* 0x0000e40001007387 */ /* 0x0003e20000100800 */
[----:B0-----:R-:W-:-:S03]  /*20b40*/  F2FP.F16.F32.PACK_AB R2, R74, R202 ;  /* 0x000000ca4a02723e */ /* 0x001fc600000000ff */
[----:B------:R-:W-:Y:S01]  /*20b50*/  STL [R1+0xe0], R5 ;  /* 0x0000e00501007387 */ /* 0x000fe20000100800 */
[----:B------:R-:W-:Y:S02]  /*20b60*/  F2FP.F16.F32.PACK_AB R4, R138, R4 ;  /* 0x000000048a04723e */ /* 0x000fe400000000ff */
[----:B-1----:R-:W-:Y:S01]  /*20b70*/  F2FP.F16.F32.PACK_AB R0, R72, R200 ;  /* 0x000000c84800723e */ /* 0x002fe200000000ff */
        /* <DEDUP_REMOVED lines=10> */
[----:B-1----:R-:W-:-:S03]  /*20c20*/  F2FP.F16.F32.PACK_AB R0, R216, R247 ;  /* 0x000000f7d800723e */ /* 0x002fc600000000ff */
[----:B------:R0:W-:Y:S04]  /*20c30*/  STL [R1+0xc4], R2 ;  /* 0x0000c40201007387 */ /* 0x0001e80000100800 */
[----:B------:R-:W2:Y:S04]  /*20c40*/  LDL.LU R158, [R1+0x1b4] ;  /* 0x0001b400019e7983 */ /* 0x000ea80000300800 */
[----:B------:R1:W-:Y:S04]  /*20c50*/  STL [R1+0xc0], R0 ;  /* 0x0000c00001007387 */ /* 0x0003e80000100800 */
        /* <DEDUP_REMOVED lines=106> */
[----:B-1----:R-:W4:Y:S01]  /*21300*/  LDL.LU R0, [R1+0x10c] ;  /* 0x00010c0001007983 */ /* 0x002f220000300800 */
[----:B------:R-:W-:-:S03]  /*21310*/  F2FP.F16.F32.PACK_AB R247, R71, R199 ;  /* 0x000000c747f7723e */ /* 0x000fc600000000ff */
[----:B------:R-:W4:Y:S04]  /*21320*/  LDL.LU R3, [R1+0x30c] ;  /* 0x00030c0001037983 */ /* 0x000f280000300800 */
[----:B------:R-:W4:Y:S04]  /*21330*/  LDL.LU R219, [R1+0x104] ;  /* 0x0001040001db7983 */ /* 0x000f280000300800 */
[----:B------:R-:W4:Y:S04]  /*21340*/  LDL.LU R218, [R1+0x304] ;  /* 0x0003040001da7983 */ /* 0x000f280000300800 */
[----:B------:R-:W4:Y:S04]  /*21350*/  LDL.LU R216, [R1+0x20c] ;  /* 0x00020c0001d87983 */ /* 0x000f280000300800 */
[----:B------:R-:W4:Y:S01]  /*21360*/  LDL.LU R199, [R1+0x2a0] ;  /* 0x0002a00001c77983 */ /* 0x000f220000300800 */
[----:B------:R-:W-:Y:S01]  /*21370*/  IMAD.MOV.U32 R93, RZ, RZ, R246 ;  /* 0x000000ffff5d7224 */ /* 0x000fe200078e00f6 */
[----:B------:R-:W-:-:S02]  /*21380*/  F2FP.F16.F32.PACK_AB R246, R69, R197 ;  /* 0x000000c545f6723e */ /* 0x000fc400000000ff */
[----:B------:R-:W4:Y:S01]  /*21390*/  LDL.LU R71, [R1+0x348] ;  /* 0x0003480001477983 */ /* 0x000f220000300800 */
[----:B------:R-:W-:-:S03]  /*213a0*/  F2FP.F16.F32.PACK_AB R245, R135, R245 ;  /* 0x000000f587f5723e */ /* 0x000fc600000000ff */
[----:B------:R-:W4:Y:S01]  /*213b0*/  LDL.LU R197, [R1+0x9c] ;  /* 0x00009c0001c57983 */ /* 0x000f220000300800 */
[----:B------:R-:W-:-:S03]  /*213c0*/  F2FP.F16.F32.PACK_AB R244, R133, R244 ;  /* 0x000000f485f4723e */ /* 0x000fc600000000ff */
[----:B------:R-:W4:Y:S01]  /*213d0*/  LDL.LU R69, [R1+0x448] ;  /* 0x0004480001457983 */ /* 0x000f220000300800 */
[----:B------:R-:W-:Y:S02]  /*213e0*/  F2FP.F16.F32.PACK_AB R235, R93, R235 ;  /* 0x000000eb5deb723e */ /* 0x000fe400000000ff */
[----:B------:R-:W-:Y:S01]  /*213f0*/  F2FP.F16.F32.PACK_AB R233, R233, R232 ;  /* 0x000000e8e9e9723e */ /* 0x000fe200000000ff */
[----:B------:R-:W4:Y:S01]  /*21400*/  LDL.LU R135, [R1+0x388] ;  /* 0x0003880001877983 */ /* 0x000f220000300800 */
[----:B--2---:R-:W-:Y:S02]  /*21410*/  F2FP.F16.F32.PACK_AB R234, R158, R234 ;  /* 0x000000ea9eea723e */ /* 0x004fe400000000ff */
[----:B------:R-:W-:Y:S01]  /*21420*/  F2FP.F16.F32.PACK_AB R232, R231, R230 ;  /* 0x000000e6e7e8723e */ /* 0x000fe200000000ff */
[----:B------:R-:W2:Y:S01]  /*21430*/  LDL.LU R133, [R1+0x488] ;  /* 0x0004880001857983 */ /* 0x000ea20000300800 */
[----:B------:R-:W-:-:S03]  /*21440*/  F2FP.F16.F32.PACK_AB R231, R70, R198 ;  /* 0x000000c646e7723e */ /* 0x000fc600000000ff */
[----:B------:R-:W2:Y:S01]  /*21450*/  LDL.LU R93, [R1+0x1328] ;  /* 0x00132800015d7983 */ /* 0x000ea20000300800 */
[----:B------:R-:W-:-:S03]  /*21460*/  F2FP.F16.F32.PACK_AB R230, R68, R196 ;  /* 0x000000c444e6723e */ /* 0x000fc600000000ff */
[----:B------:R-:W2:Y:S01]  /*21470*/  LDL.LU R158, [R1+0x1324] ;  /* 0x00132400019e7983 */ /* 0x000ea20000300800 */
[----:B------:R-:W-:-:S03]  /*21480*/  F2FP.F16.F32.PACK_AB R229, R134, R229 ;  /* 0x000000e586e5723e */ /* 0x000fc600000000ff */
[----:B------:R-:W2:Y:S01]  /*21490*/  LDL.LU R198, [R1+0x2a8] ;  /* 0x0002a80001c67983 */ /* 0x000ea20000300800 */
[----:B------:R-:W-:-:S03]  /*214a0*/  F2FP.F16.F32.PACK_AB R228, R132, R228 ;  /* 0x000000e484e4723e */ /* 0x000fc600000000ff */
[----:B------:R-:W2:Y:S01]  /*214b0*/  LDL.LU R70, [R1+0x340] ;  /* 0x0003400001467983 */ /* 0x000ea20000300800 */
[----:B---3--:R-:W-:-:S03]  /*214c0*/  F2FP.F16.F32.PACK_AB R227, R30, R227 ;  /* 0x000000e31ee3723e */ /* 0x008fc600000000ff */
[----:B------:R-:W3:Y:S01]  /*214d0*/  LDL.LU R196, [R1+0x94] ;  /* 0x0000940001c47983 */ /* 0x000ee20000300800 */
[----:B----4-:R-:W-:-:S03]  /*214e0*/  F2FP.F16.F32.PACK_AB R226, R156, R226 ;  /* 0x000000e29ce2723e */ /* 0x010fc600000000ff */
[----:B------:R-:W4:Y:S01]  /*214f0*/  LDL.LU R68, [R1+0x440] ;  /* 0x0004400001447983 */ /* 0x000f220000300800 */
[----:B------:R-:W-:-:S03]  /*21500*/  F2FP.F16.F32.PACK_AB R224, R215, R224 ;  /* 0x000000e0d7e0723e */ /* 0x000fc600000000ff */
        /* <DEDUP_REMOVED lines=30> */
[----:B------:R-:W4:Y:S04]  /*216f0*/  LDL.LU R64, [R1+0x44] ;  /* 0x0000440001407983 */ /* 0x000f280000300800 */
[----:B------:R-:W4:Y:S04]  /*21700*/  LDL.LU R130, [R1+0x288] ;  /* 0x0002880001827983 */ /* 0x000f280000300800 */
[----:B------:R-:W4:Y:S04]  /*21710*/  LDL.LU R128, [R1+0x74] ;  /* 0x0000740001807983 */ /* 0x000f280000300800 */
[----:B------:R-:W4:Y:S04]  /*21720*/  LDL.LU R92, [R1+0x1310] ;  /* 0x00131000015c7983 */ /* 0x000f280000300800 */
[----:B------:R-:W4:Y:S01]  /*21730*/  LDL.LU R155, [R1+0x130c] ;  /* 0x00130c00019b7983 */ /* 0x000f220000300800 */
[----:B------:R-:W-:-:S02]  /*21740*/  F2FP.F16.F32.PACK_AB R200, R199, R200 ;  /* 0x000000c8c7c8723e */ /* 0x000fc400000000ff */
[----:B------:R-:W-:Y:S02]  /*21750*/  F2FP.F16.F32.PACK_AB R199, R63, R191 ;  /* 0x000000bf3fc7723e */ /* 0x000fe400000000ff */
[----:B------:R-:W4:Y:S04]  /*21760*/  LDL.LU R191, [R1+0x294] ;  /* 0x0002940001bf7983 */ /* 0x000f280000300800 */
[----:B------:R-:W4:Y:S01]  /*21770*/  LDL.LU R63, [R1+0x34c] ;  /* 0x00034c00013f7983 */ /* 0x000f220000300800 */
[----:B------:R-:W-:Y:S02]  /*21780*/  F2FP.F16.F32.PACK_AB R197, R127, R197 ;  /* 0x000000c57fc5723e */ /* 0x000fe400000000ff */
[----:B--2---:R-:W-:Y:S02]  /*21790*/  F2FP.F16.F32.PACK_AB R201, R198, R201 ;  /* 0x000000c9c6c9723e */ /* 0x004fe400000000ff */
[----:B------:R-:W-:-:S02]  /*217a0*/  F2FP.F16.F32.PACK_AB R198, R61, R189 ;  /* 0x000000bd3dc6723e */ /* 0x000fc400000000ff */
[----:B------:R-:W2:Y:S04]  /*217b0*/  LDL.LU R189, [R1+0x98] ;  /* 0x0000980001bd7983 */ /* 0x000ea80000300800 */
[----:B------:R-:W2:Y:S01]  /*217c0*/  LDL.LU R61, [R1+0x44c] ;  /* 0x00044c00013d7983 */ /* 0x000ea20000300800 */
[----:B---3--:R-:W-:-:S03]  /*217d0*/  F2FP.F16.F32.PACK_AB R196, R125, R196 ;  /* 0x000000c47dc4723e */ /* 0x008fc600000000ff */
[----:B------:R-:W3:Y:S04]  /*217e0*/  LDL.LU R127, [R1+0x37c] ;  /* 0x00037c00017f7983 */ /* 0x000ee80000300800 */
[----:B------:R-:W3:Y:S01]  /*217f0*/  LDL.LU R125, [R1+0x47c] ;  /* 0x00047c00017d7983 */ /* 0x000ee20000300800 */
[----:B----4-:R-:W-:-:S03]  /*21800*/  F2FP.F16.F32.PACK_AB R195, R27, R195 ;  /* 0x000000c31bc3723e */ /* 0x010fc600000000ff */
[----:B------:R-:W4:Y:S01]  /*21810*/  LDL.LU R27, [R1+0x1308] ;  /* 0x00130800011b7983 */ /* 0x000f220000300800 */
[----:B------:R-:W-:Y:S02]  /*21820*/  F2FP.F16.F32.PACK_AB R193, R25, R193 ;  /* 0x000000c119c1723e */ /* 0x000fe400000000ff */
[----:B------:R-:W-:Y:S02]  /*21830*/  F2FP.F16.F32.PACK_AB R194, R153, R194 ;  /* 0x000000c299c2723e */ /* 0x000fe400000000ff */
[----:B------:R-:W4:Y:S04]  /*21840*/  LDL.LU R153, [R1+0x1304] ;  /* 0x0013040001997983 */ /* 0x000f280000300800 */
[----:B------:R-:W4:Y:S01]  /*21850*/  LDL.LU R25, [R1+0x1300] ;  /* 0x0013000001197983 */ /* 0x000f220000300800 */
[----:B------:R-:W-:-:S02]  /*21860*/  F2FP.F16.F32.PACK_AB R192, R191, R192 ;  /* 0x000000c0bfc0723e */ /* 0x000fc400000000ff */
[----:B------:R-:W-:Y:S02]  /*21870*/  F2FP.F16.F32.PACK_AB R191, R62, R190 ;  /* 0x000000be3ebf723e */ /* 0x000fe400000000ff */
[----:B------:R-:W4:Y:S01]  /*21880*/  LDL.LU R62, [R1+0x344] ;  /* 0x00034400013e7983 */ /* 0x000f220000300800 */
[----:B------:R-:W-:-:S03]  /*21890*/  F2FP.F16.F32.PACK_AB R190, R60, R188 ;  /* 0x000000bc3cbe723e */ /* 0x000fc600000000ff */
[----:B------:R-:W3:Y:S01]  /*218a0*/  LDL.LU R188, [R1+0x90] ;  /* 0x0000900001bc7983 */ /* 0x000ee20000300800 */
[----:B------:R-:W-:-:S03]  /*218b0*/  F2FP.F16.F32.PACK_AB R151, R91, R151 ;  /* 0x000000975b97723e */ /* 0x000fc600000000ff */
[----:B------:R-:W4:Y:S01]  /*218c0*/  LDL.LU R60, [R1+0x444] ;  /* 0x00044400013c7983 */ /* 0x000f220000300800 */
[----:B------:R-:W-:Y:S02]  /*218d0*/  F2FP.F16.F32.PACK_AB R150, R89, R150 ;  /* 0x000000965996723e */ /* 0x000fe400000000ff */
[----:B------:R-:W-:Y:S02]  /*218e0*/  F2FP.F16.F32.PACK_AB R148, R147, R148 ;  /* 0x000000949394723e */ /* 0x000fe400000000ff */
[----:B------:R-:W-:Y:S02]  /*218f0*/  F2FP.F16.F32.PACK_AB R147, R59, R187 ;  /* 0x000000bb3b93723e */ /* 0x000fe400000000ff */
[----:B------:R-:W-:Y:S02]  /*21900*/  F2FP.F16.F32.PACK_AB R149, R146, R149 ;  /* 0x000000959295723e */ /* 0x000fe400000000ff */
[----:B------:R-:W-:Y:S02]  /*21910*/  F2FP.F16.F32.PACK_AB R146, R57, R185 ;  /* 0x000000b93992723e */ /* 0x000fe400000000ff */
[----:B------:R-:W-:-:S02]  /*21920*/  F2FP.F16.F32.PACK_AB R145, R123, R145 ;  /* 0x000000917b91723e */ /* 0x000fc400000000ff */
[----:B--2---:R-:W-:Y:S02]  /*21930*/  F2FP.F16.F32.PACK_AB R189, R126, R189 ;  /* 0x000000bd7ebd723e */ /* 0x004fe400000000ff */
[----:B------:R-:W2:Y:S01]  /*21940*/  LDL.LU R126, [R1+0x374] ;  /* 0x00037400017e7983 */ /* 0x000ea20000300800 */
[----:B------:R-:W-:Y:S02]  /*21950*/  F2FP.F16.F32.PACK_AB R144, R121, R144 ;  /* 0x000000907990723e */ /* 0x000fe400000000ff */
[----:B------:R-:W-:Y:S02]  /*21960*/  F2FP.F16.F32.PACK_AB R143, R252, R143 ;  /* 0x0000008ffc8f723e */ /* 0x000fe400000000ff */
[----:B------:R-:W-:Y:S02]  /*21970*/  F2FP.F16.F32.PACK_AB R142, R250, R142 ;  /* 0x0000008efa8e723e */ /* 0x000fe400000000ff */
[----:B------:R-:W-:Y:S02]  /*21980*/  F2FP.F16.F32.PACK_AB R140, R139, R140 ;  /* 0x0000008c8b8c723e */ /* 0x000fe400000000ff */
[----:B------:R-:W-:-:S02]  /*21990*/  F2FP.F16.F32.PACK_AB R139, R58, R186 ;  /* 0x000000ba3a8b723e */ /* 0x000fc400000000ff */
[----:B------:R-:W-:Y:S02]  /*219a0*/  F2FP.F16.F32.PACK_AB R141, R138, R141 ;  /* 0x0000008d8a8d723e */ /* 0x000fe400000000ff */
[----:B------:R-:W-:Y:S02]  /*219b0*/  F2FP.F16.F32.PACK_AB R138, R56, R184 ;  /* 0x000000b8388a723e */ /* 0x000fe400000000ff */
[----:B------:R-:W-:Y:S02]  /*219c0*/  F2FP.F16.F32.PACK_AB R137, R122, R137 ;  /* 0x000000897a89723e */ /* 0x000fe400000000ff */
[----:B------:R-:W-:Y:S02]  /*219d0*/  F2FP.F16.F32.PACK_AB R136, R120, R136 ;  /* 0x000000887888723e */ /* 0x000fe400000000ff */
[----:B------:R-:W-:Y:S02]  /*219e0*/  F2FP.F16.F32.PACK_AB R135, R251, R135 ;  /* 0x00000087fb87723e */ /* 0x000fe400000000ff */
[----:B------:R-:W-:-:S02]  /*219f0*/  F2FP.F16.F32.PACK_AB R134, R154, R134 ;  /* 0x000000869a86723e */ /* 0x000fc400000000ff */
[----:B------:R-:W-:Y:S02]  /*21a00*/  F2FP.F16.F32.PACK_AB R132, R131, R132 ;  /* 0x000000848384723e */ /* 0x000fe400000000ff */
[----:B------:R-:W-:Y:S02]  /*21a10*/  F2FP.F16.F32.PACK_AB R131, R55, R183 ;  /* 0x000000b73783723e */ /* 0x000fe400000000ff */
[----:B---3--:R-:W-:Y:S02]  /*21a20*/  F2FP.F16.F32.PACK_AB R188, R124, R188 ;  /* 0x000000bc7cbc723e */ /* 0x008fe400000000ff */
[----:B------:R-:W3:Y:S04]  /*21a30*/  LDL.LU R124, [R1+0x474] ;  /* 0x00047400017c7983 */ /* 0x000ee80000300800 */
[----:B------:R-:W4:Y:S04]  /*21a40*/  LDL.LU R91, [R1+0x12fc] ;  /* 0x0012fc00015b7983 */ /* 0x000f280000300800 */
[----:B------:R-:W4:Y:S04]  /*21a50*/  LDL.LU R89, [R1+0x12f8] ;  /* 0x0012f80001597983 */ /* 0x000f280000300800 */
[----:B------:R-:W4:Y:S04]  /*21a60*/  LDL.LU R59, [R1+0x358] ;  /* 0x00035800013b7983 */ /* 0x000f280000300800 */
[----:B------:R-:W4:Y:S04]  /*21a70*/  LDL.LU R187, [R1+0xc] ;  /* 0x00000c0001bb7983 */ /* 0x000f280000300800 */
[----:B------:R-:W4:Y:S04]  /*21a80*/  LDL.LU R57, [R1+0x458] ;  /* 0x0004580001397983 */ /* 0x000f280000300800 */
[----:B------:R-:W4:Y:S04]  /*21a90*/  LDL.LU R185, [R1+0x410] ;  /* 0x0004100001b97983 */ /* 0x000f280000300800 */
        /* <DEDUP_REMOVED lines=14> */
[----:B------:R-:W-:Y:S01]  /*21b80*/  F2FP.F16.F32.PACK_AB R130, R53, R181 ;  /* 0x000000b53582723e */ /* 0x000fe200000000ff */
[----:B------:R-:W4:Y:S01]  /*21b90*/  LDL.LU R183, [R1+0x218] ;  /* 0x0002180001b77983 */ /* 0x000f220000300800 */
[----:B------:R-:W-:-:S03]  /*21ba0*/  F2FP.F16.F32.PACK_AB R129, R119, R129 ;  /* 0x000000817781723e */ /* 0x000fc600000000ff */
[----:B------:R-:W4:Y:S01]  /*21bb0*/  LDL.LU R53, [R1+0x5c] ;  /* 0x00005c0001357983 */ /* 0x000f220000300800 */
[----:B------:R-:W-:-:S03]  /*21bc0*/  F2FP.F16.F32.PACK_AB R128, R117, R128 ;  /* 0x000000807580723e */ /* 0x000fc600000000ff */
[----:B------:R-:W4:Y:S01]  /*21bd0*/  LDL.LU R181, [R1+0x310] ;  /* 0x0003100001b57983 */ /* 0x000f220000300800 */
[----:B------:R-:W-:-:S03]  /*21be0*/  F2FP.F16.F32.PACK_AB R127, R26, R127 ;  /* 0x0000007f1a7f723e */ /* 0x000fc600000000ff */
[----:B------:R-:W4:Y:S01]  /*21bf0*/  LDL.LU R119, [R1+0x110] ;  /* 0x0001100001777983 */ /* 0x000f220000300800 */
[----:B--2---:R-:W-:-:S03]  /*21c00*/  F2FP.F16.F32.PACK_AB R126, R152, R126 ;  /* 0x0000007e987e723e */ /* 0x004fc600000000ff */
[----:B------:R-:W2:Y:S04]  /*21c10*/  LDL.LU R117, [R1+0x318] ;  /* 0x0003180001757983 */ /* 0x000ea80000300800 */
[----:B------:R-:W2:Y:S04]  /*21c20*/  LDL.LU R26, [R1+0x12e4] ;  /* 0x0012e400011a7983 */ /* 0x000ea80000300800 */
[----:B------:R-:W2:Y:S01]  /*21c30*/  LDL.LU R152, [R1+0x12e0] ;  /* 0x0012e00001987983 */ /* 0x000ea20000300800 */
        /* <DEDUP_REMOVED lines=18> */
[----:B---3--:R-:W-:Y:S02]  /*21d60*/  F2FP.F16.F32.PACK_AB R124, R123, R124 ;  /* 0x0000007c7b7c723e */ /* 0x008fe400000000ff */
[----:B------:R-:W-:-:S02]  /*21d70*/  F2FP.F16.F32.PACK_AB R123, R54, R182 ;  /* 0x000000b6367b723e */ /* 0x000fc400000000ff */
[----:B------:R-:W3:Y:S01]  /*21d80*/  LDL.LU R54, [R1+0x268] ;  /* 0x0002680001367983 */ /* 0x000ee20000300800 */
[----:B----4-:R-:W-:-:S03]  /*21d90*/  F2FP.F16.F32.PACK_AB R121, R118, R121 ;  /* 0x000000797679723e */ /* 0x010fc600000000ff */
[----:B------:R-:W4:Y:S01]  /*21da0*/  LDL.LU R182, [R1+0x118] ;  /* 0x0001180001b67983 */ /* 0x000f220000300800 */
[----:B------:R-:W-:Y:S02]  /*21db0*/  F2FP.F16.F32.PACK_AB R125, R122, R125 ;  /* 0x0000007d7a7d723e */ /* 0x000fe400000000ff */
[----:B------:R-:W-:Y:S02]  /*21dc0*/  F2FP.F16.F32.PACK_AB R122, R52, R180 ;  /* 0x000000b4347a723e */ /* 0x000fe400000000ff */
[----:B------:R-:W2:Y:S01]  /*21dd0*/  LDL.LU R52, [R1+0x54] ;  /* 0x0000540001347983 */ /* 0x000ea20000300800 */
[----:B------:R-:W-:-:S03]  /*21de0*/  F2FP.F16.F32.PACK_AB R120, R116, R120 ;  /* 0x000000787478723e */ /* 0x000fc600000000ff */
        /* <DEDUP_REMOVED lines=24> */
[----:B------:R-:W-:-:S03]  /*21f70*/  F2FP.F16.F32.PACK_AB R53, R111, R53 ;  /* 0x000000356f35723e */ /* 0x000fc600000000ff */
[----:B------:R-:W4:Y:S01]  /*21f80*/  LDL.LU R175, [R1+0x114] ;  /* 0x0001140001af7983 */ /* 0x000f220000300800 */
[----:B---3--:R-:W-:Y:S02]  /*21f90*/  F2FP.F16.F32.PACK_AB R21, R54, R21 ;  /* 0x000000153615723e */ /* 0x008fe400000000ff */
[----:B------:R-:W-:Y:S02]  /*21fa0*/  F2FP.F16.F32.PACK_AB R54, R45, R173 ;  /* 0x000000ad2d36723e */ /* 0x000fe400000000ff */
[----:B------:R-:W3:Y:S04]  /*21fb0*/  LDL.LU R45, [R1+0x58] ;  /* 0x00005800012d7983 */ /* 0x000ee80000300800 */
[----:B------:R-:W3:Y:S04]  /*21fc0*/  LDL.LU R173, [R1+0x31c] ;  /* 0x00031c0001ad7983 */ /* 0x000ee80000300800 */
[----:B------:R-:W3:Y:S01]  /*21fd0*/  LDL.LU R111, [R1+0x33c] ;  /* 0x00033c00016f7983 */ /* 0x000ee20000300800 */
[----:B--2---:R-:W-:-:S03]  /*21fe0*/  F2FP.F16.F32.PACK_AB R52, R109, R52 ;  /* 0x000000346d34723e */ /* 0x004fc600000000ff */
[----:B------:R-:W2:Y:S01]  /*21ff0*/  LDL.LU R109, [R1+0x43c] ;  /* 0x00043c00016d7983 */ /* 0x000ea20000300800 */
        /* <DEDUP_REMOVED lines=10> */
[----:B------:R-:W2:Y:S01]  /*220a0*/  LDL.LU R44, [R1+0x50] ;  /* 0x00005000012c7983 */ /* 0x000ea20000300800 */
[----:B------:R-:W-:-:S03]  /*220b0*/  F2FP.F16.F32.PACK_AB R59, R238, R59 ;  /* 0x0000003bee3b723e */ /* 0x000fc600000000ff */
[----:B------:R-:W4:Y:S01]  /*220c0*/  LDL.LU R172, [R1+0x120] ;  /* 0x0001200001ac7983 */ /* 0x000f220000300800 */
[----:B------:R-:W-:Y:S02]  /*220d0*/  F2FP.F16.F32.PACK_AB R57, R56, R57 ;  /* 0x000000393839723e */ /* 0x000fe400000000ff */
[----:B------:R-:W-:Y:S02]  /*220e0*/  F2FP.F16.F32.PACK_AB R58, R239, R58 ;  /* 0x0000003aef3a723e */ /* 0x000fe400000000ff */
[----:B------:R-:W-:Y:S02]  /*220f0*/  F2FP.F16.F32.PACK_AB R56, R66, R67 ;  /* 0x000000434238723e */ /* 0x000fe400000000ff */
[----:B------:R-:W-:Y:S02]  /*22100*/  F2FP.F16.F32.PACK_AB R67, R43, R171 ;  /* 0x000000ab2b43723e */ /* 0x000fe400000000ff */
[----:B---3--:R-:W-:Y:S02]  /*22110*/  F2FP.F16.F32.PACK_AB R45, R110, R45 ;  /* 0x0000002d6e2d723e */ /* 0x008fe400000000ff */
[----:B------:R-:W3:Y:S01]  /*22120*/  LDL.LU R110, [R1+0x334] ;  /* 0x00033400016e7983 */ /* 0x000ee20000300800 */
[----:B--2---:R-:W-:-:S03]  /*22130*/  F2FP.F16.F32.PACK_AB R44, R108, R44 ;  /* 0x0000002c6c2c723e */ /* 0x004fc600000000ff */
[----:B------:R-:W2:Y:S04]  /*22140*/  LDL.LU R108, [R1+0x23c] ;  /* 0x00023c00016c7983 */ /* 0x000ea80000300800 */
[----:B------:R-:W4:Y:S04]  /*22150*/  LDL.LU R238, [R1+0x12b8] ;  /* 0x0012b80001ee7983 */ /* 0x000f280000300800 */
[----:B------:R-:W4:Y:S04]  /*22160*/  LDL.LU R239, [R1+0x12b4] ;  /* 0x0012b40001ef7983 */ /* 0x000f280000300800 */
[----:B------:R-:W3:Y:S01]  /*22170*/  LDL.LU R43, [R1+0x244] ;  /* 0x00024400012b7983 */ /* 0x000ee20000300800 */
[----:B------:R-:W-:-:S03]  /*22180*/  F2FP.F16.F32.PACK_AB R66, R41, R169 ;  /* 0x000000a92942723e */ /* 0x000fc600000000ff */
[----:B------:R-:W4:Y:S01]  /*22190*/  LDL.LU R171, [R1+0x128] ;  /* 0x0001280001ab7983 */ /* 0x000f220000300800 */
[----:B------:R-:W-:-:S03]  /*221a0*/  F2FP.F16.F32.PACK_AB R65, R107, R65 ;  /* 0x000000416b41723e */ /* 0x000fc600000000ff */
[----:B------:R-:W2:Y:S01]  /*221b0*/  LDL.LU R41, [R1+0x48] ;  /* 0x0000480001297983 */ /* 0x000ea20000300800 */
        /* <DEDUP_REMOVED lines=9> */
[----:B------:R0:W5:Y:S01]  /*22250*/  LDL.LU R223, [R1+0x12a8] ;  /* 0x0012a80001df7983 */ /* 0x0001620000300800 */
[----:B---3--:R-:W-:Y:S02]  /*22260*/  F2FP.F16.F32.PACK_AB R60, R43, R60 ;  /* 0x0000003c2b3c723e */ /* 0x008fe400000000ff */
[----:B------:R-:W-:-:S02]  /*22270*/  F2FP.F16.F32.PACK_AB R43, R42, R170 ;  /* 0x000000aa2a2b723e */ /* 0x000fc400000000ff */
[----:B------:R-:W3:Y:S01]  /*22280*/  LDL.LU R170, [R1+0x28] ;  /* 0x0000280001aa7983 */ /* 0x000ee20000300800 */
[----:B------:R-:W-:-:S03]  /*22290*/  F2FP.F16.F32.PACK_AB R42, R40, R168 ;  /* 0x000000a8282a723e */ /* 0x000fc600000000ff */
[----:B------:R-:W4:Y:S01]  /*222a0*/  LDL.LU R40, [R1+0x40] ;  /* 0x0000400001287983 */ /* 0x000f220000300800 */
[----:B--2---:R-:W-:-:S03]  /*222b0*/  F2FP.F16.F32.PACK_AB R41, R106, R41 ;  /* 0x000000296a29723e */ /* 0x004fc600000000ff */
[----:B------:R-:W2:Y:S04]  /*222c0*/  LDL.LU R168, [R1+0x224] ;  /* 0x0002240001a87983 */ /* 0x000ea80000300800 */
[----:B------:R-:W3:Y:S01]  /*222d0*/  LDL.LU R106, [R1+0x248] ;  /* 0x00024800016a7983 */ /* 0x000ee20000300800 */
[----:B----4-:R-:W-:-:S03]  /*222e0*/  F2FP.F16.F32.PACK_AB R40, R104, R40 ;  /* 0x000000286828723e */ /* 0x010fc600000000ff */
[----:B------:R-:W4:Y:S01]  /*222f0*/  LDL.LU R104, [R1+0x34] ;  /* 0x0000340001687983 */ /* 0x000f220000300800 */
[----:B------:R-:W-:Y:S02]  /*22300*/  F2FP.F16.F32.PACK_AB R71, R222, R71 ;  /* 0x00000047de47723e */ /* 0x000fe400000000ff */
[----:B------:R-:W-:Y:S01]  /*22310*/  F2FP.F16.F32.PACK_AB R70, R221, R70 ;  /* 0x00000046dd46723e */ /* 0x000fe200000000ff */
[----:B------:R0:W5:Y:S01]  /*22320*/  LDL.LU R222, [R1+0x12a4] ;  /* 0x0012a40001de7983 */ /* 0x0001620000300800 */
[----:B------:R-:W-:Y:S02]  /*22330*/  F2FP.F16.F32.PACK_AB R68, R107, R68 ;  /* 0x000000446b44723e */ /* 0x000fe400000000ff */
[----:B------:R-:W-:Y:S01]  /*22340*/  F2FP.F16.F32.PACK_AB R107, R39, R167 ;  /* 0x000000a7276b723e */ /* 0x000fe200000000ff */
[----:B------:R0:W5:Y:S01]  /*22350*/  LDL.LU R221, [R1+0x12a0] ;  /* 0x0012a00001dd7983 */ /* 0x0001620000300800 */
[----:B---3--:R-:W-:Y:S02]  /*22360*/  F2FP.F16.F32.PACK_AB R69, R106, R69 ;  /* 0x000000456a45723e */ /* 0x008fe400000000ff */
[----:B------:R-:W-:Y:S01]  /*22370*/  F2FP.F16.F32.PACK_AB R106, R37, R165 ;  /* 0x000000a5256a723e */ /* 0x000fe200000000ff */
[----:B------:R-:W3:Y:S01]  /*22380*/  LDL.LU R39, [R1+0x338] ;  /* 0x0003380001277983 */ /* 0x000ee20000300800 */
[----:B------:R-:W-:-:S03]  /*22390*/  F2FP.F16.F32.PACK_AB R105, R103, R105 ;  /* 0x000000696769723e */ /* 0x000fc600000000ff */
[----:B------:R-:W2:Y:S01]  /*223a0*/  LDL.LU R167, [R1+0x22c] ;  /* 0x00022c0001a77983 */ /* 0x000ea20000300800 */
[----:B------:R-:W-:-:S03]  /*223b0*/  F2FP.F16.F32.PACK_AB R111, R220, R111 ;  /* 0x0000006fdc6f723e */ /* 0x000fc600000000ff */
[----:B------:R-:W3:Y:S01]  /*223c0*/  LDL.LU R37, [R1+0x438] ;  /* 0x0004380001257983 */ /* 0x000ee20000300800 */
[----:B------:R-:W-:-:S03]  /*223d0*/  F2FP.F16.F32.PACK_AB R109, R108, R109 ;  /* 0x0000006d6c6d723e */ /* 0x000fc600000000ff */
[----:B------:R-:W2:Y:S01]  /*223e0*/  LDL.LU R165, [R1+0x124] ;  /* 0x0001240001a57983 */ /* 0x000ea20000300800 */
[----:B------:R-:W-:-:S03]  /*223f0*/  F2FP.F16.F32.PACK_AB R110, R217, R110 ;  /* 0x0000006ed96e723e */ /* 0x000fc600000000ff */
[----:B------:R-:W3:Y:S01]  /*22400*/  LDL.LU R103, [R1+0x12c] ;  /* 0x00012c0001677983 */ /* 0x000ee20000300800 */
[----:B------:R-:W-:Y:S02]  /*22410*/  F2FP.F16.F32.PACK_AB R108, R114, R115 ;  /* 0x00000073726c723e */ /* 0x000fe400000000ff */
[----:B------:R-:W-:Y:S02]  /*22420*/  F2FP.F16.F32.PACK_AB R115, R38, R166 ;  /* 0x000000a62673723e */ /* 0x000fe400000000ff */
[----:B------:R-:W-:Y:S02]  /*22430*/  F2FP.F16.F32.PACK_AB R114, R36, R164 ;  /* 0x000000a42472723e */ /* 0x000fe400000000ff */
[----:B----4-:R-:W-:Y:S02]  /*22440*/  F2FP.F16.F32.PACK_AB R104, R101, R104 ;  /* 0x000000686568723e */ /* 0x010fe400000000ff */
[----:B------:R-:W4:Y:S04]  /*22450*/  LDL.LU R101, [R1+0x238] ;  /* 0x0002380001657983 */ /* 0x000f280000300800 */
[----:B------:R0:W5:Y:S04]  /*22460*/  LDL.LU R220, [R1+0x129c] ;  /* 0x00129c0001dc7983 */ /* 0x0001680000300800 */
[----:B------:R0:W5:Y:S04]  /*22470*/  LDL.LU R217, [R1+0x1298] ;  /* 0x0012980001d97983 */ /* 0x0001680000300800 */
[----:B------:R-:W4:Y:S04]  /*22480*/  LDL.LU R166, [R1+0x130] ;  /* 0x0001300001a67983 */ /* 0x000f280000300800 */
[----:B------:R-:W4:Y:S04]  /*22490*/  LDL.LU R38, [R1+0x330] ;  /* 0x0003300001267983 */ /* 0x000f280000300800 */
[----:B------:R-:W4:Y:S01]  /*224a0*/  LDL.LU R36, [R1+0x138] ;  /* 0x0001380001247983 */ /* 0x000f220000300800 */
[----:B------:R-:W-:-:S02]  /*224b0*/  F2FP.F16.F32.PACK_AB R77, R76, R77 ;  /* 0x0000004d4c4d723e */ /* 0x000fc400000000ff */
[----:B------:R-:W-:Y:S02]  /*224c0*/  F2FP.F16.F32.PACK_AB R76, R86, R87 ;  /* 0x00000057564c723e */ /* 0x000fe400000000ff */
[----:B------:R-:W-:Y:S02]  /*224d0*/  F2FP.F16.F32.PACK_AB R87, R31, R159 ;  /* 0x0000009f1f57723e */ /* 0x000fe400000000ff */
[----:B---3--:R-:W-:Y:S02]  /*224e0*/  F2FP.F16.F32.PACK_AB R83, R103, R83 ;  /* 0x000000536753723e */ /* 0x008fe400000000ff */
        /* <DEDUP_REMOVED lines=20> */
[----:B--2---:R-:W-:-:S02]  /*22630*/  F2FP.F16.F32.PACK_AB R82, R165, R82 ;  /* 0x00000052a552723e */ /* 0x004fc400000000ff */
        /* <DEDUP_REMOVED lines=14> */
[----:B----4-:R-:W-:Y:S02]  /*22720*/  F2FP.F16.F32.PACK_AB R37, R101, R37 ;  /* 0x000000256525723e */ /* 0x010fe400000000ff */
        /* <DEDUP_REMOVED lines=13> */
[----:B0-----:R-:W-:-:S07]  /*22800*/  F2FP.F16.F32.PACK_AB R116, R251, R250 ;  /* 0x000000fafb74723e */ /* 0x001fce00000000ff */
.L_x_0:
[----:B------:R-:W0:Y:S01]  /*22810*/  S2R R2, SR_TID.X ;  /* 0x0000000000027919 */ /* 0x000e220000002100 */
[----:B------:R-:W-:Y:S01]  /*22820*/  MOV R152, 0x400 ;  /* 0x0000040000987802 */ /* 0x000fe20000000f00 */
[----:B------:R-:W1:Y:S01]  /*22830*/  LDC R216, c[0x0][0x244] ;  /* 0x00009100ffd87b82 */ /* 0x000e620000000800 */
[----:B------:R-:W2:Y:S01]  /*22840*/  S2R R153, SR_CgaCtaId ;  /* 0x0000000000997919 */ /* 0x000ea20000008800 */
[----:B-----5:R-:W-:Y:S06]  /*22850*/  STL [R1+0x12e4], R221 ;  /* 0x0012e4dd01007387 */ /* 0x020fec0000100800 */
[----:B------:R-:W3:Y:S01]  /*22860*/  LDC.64 R218, c[0x0][0x220] ;  /* 0x00008800ffda7b82 */ /* 0x000ee20000000a00 */
[C---:B0-----:R-:W-:Y:S01]  /*22870*/  IMAD.SHL.U32 R3, R2.reuse, 0x10, RZ ;  /* 0x0000001002037824 */ /* 0x041fe200078e00ff */
[C---:B------:R-:W-:Y:S01]  /*22880*/  LOP3.LUT R252, R2.reuse, 0x7f, RZ, 0xc0, !PT ;  /* 0x0000007f02fc7812 */ /* 0x040fe200078ec0ff */
[----:B------:R-:W-:Y:S01]  /*22890*/  IMAD.SHL.U32 R0, R2, 0x40, RZ ;  /* 0x0000004002007824 */ /* 0x000fe200078e00ff */
[----:B--2---:R-:W-:-:S02]  /*228a0*/  LEA R152, R153, R152, 0x18 ;  /* 0x0000009899987211 */ /* 0x004fc400078ec0ff */
[----:B------:R-:W-:Y:S02]  /*228b0*/  LOP3.LUT R3, R3, 0xf0, RZ, 0xc0, !PT ;  /* 0x000000f003037812 */ /* 0x000fe400078ec0ff */
[----:B------:R-:W-:Y:S01]  /*228c0*/  LOP3.LUT R0, R0, 0x400, RZ, 0xc0, !PT ;  /* 0x0000040000007812 */ /* 0x000fe200078ec0ff */
[----:B------:R-:W-:Y:S01]  /*228d0*/  IMAD R252, R252, 0x10, R152 ;  /* 0x00000010fcfc7824 */ /* 0x000fe200078e0298 */
[----:B------:R-:W-:Y:S02]  /*228e0*/  BAR.SYNC.DEFER_BLOCKING 0x0 ;  /* 0x0000000000007b1d */ /* 0x000fe40000010000 */
[----:B------:R-:W-:Y:S01]  /*228f0*/  IADD3 R0, R0, R152, R3 ;  /* 0x0000009800007210 */ /* 0x000fe20007ffe003 */
[----:B------:R-:W-:-:S05]  /*22900*/  IMAD.SHL.U32 R3, R2, 0x8, RZ ;  /* 0x0000000802037824 */ /* 0x000fca00078e00ff */
[----:B------:R-:W-:-:S05]  /*22910*/  LOP3.LUT R3, R3, 0x300, RZ, 0xc0, !PT ;  /* 0x0000030003037812 */ /* 0x000fca00078ec0ff */
[----:B------:R-:W-:Y:S02]  /*22920*/  IMAD.IADD R0, R0, 0x1, R3 ;  /* 0x0000000100007824 */ /* 0x000fe400078e0203 */
[----:B------:R-:W0:Y:S03]  /*22930*/  LDC.64 R2, c[0x0][0x228] ;  /* 0x00008a00ff027b82 */ /* 0x000e260000000a00 */
[----:B------:R-:W-:Y:S05]  /*22940*/  STSM.16.M88.4 [R0], R88 ;  /* 0x0000005800007844 */ /* 0x000fea0000000200 */
[----:B------:R-:W-:Y:S06]  /*22950*/  BAR.SYNC.DEFER_BLOCKING 0x0 ;  /* 0x0000000000007b1d */ /* 0x000fec0000010000 */
[----:B------:R-:W2:Y:S02]  /*22960*/  LDS.128 R88, [R252] ;  /* 0x00000000fc587984 */ /* 0x000ea40000000c00 */
[----:B------:R-:W-:Y:S06]  /*22970*/  BAR.SYNC.DEFER_BLOCKING 0x0 ;  /* 0x0000000000007b1d */ /* 0x000fec0000010000 */
[----:B------:R-:W-:Y:S02]  /*22980*/  STSM.16.M88.4 [R0], R24 ;  /* 0x0000001800007844 */ /* 0x000fe40000000200 */
[----:B------:R-:W-:Y:S06]  /*22990*/  BAR.SYNC.DEFER_BLOCKING 0x0 ;  /* 0x0000000000007b1d */ /* 0x000fec0000010000 */
[----:B--2---:R-:W-:Y:S01]  /*229a0*/  STL [R1+0x34], R89 ;  /* 0x0000345901007387 */ /* 0x004fe20000100800 */
[----:B------:R-:W-:-:S03]  /*229b0*/  IMAD.MOV.U32 R221, RZ, RZ, R88 ;  /* 0x000000ffffdd7224 */ /* 0x000fc600078e0058 */
[----:B------:R-:W-:Y:S04]  /*229c0*/  STL.64 [R1+0x38], R90 ;  /* 0x0000385a01007387 */ /* 0x000fe80000100a00 */
[----:B------:R-:W2:Y:S01]  /*229d0*/  LDS.128 R24, [R252] ;  /* 0x00000000fc187984 */ /* 0x000ea20000000c00 */
[----:B------:R-:W-:Y:S06]  /*229e0*/  BAR.SYNC.DEFER_BLOCKING 0x0 ;  /* 0x0000000000007b1d */ /* 0x000fec0000010000 */
[----:B------:R-:W-:Y:S02]  /*229f0*/  STSM.16.M88.4 [R0], R116 ;  /* 0x0000007400007844 */ /* 0x000fe40000000200 */
[----:B------:R-:W-:Y:S06]  /*22a00*/  BAR.SYNC.DEFER_BLOCKING 0x0 ;  /* 0x0000000000007b1d */ /* 0x000fec0000010000 */
[----:B--2---:R-:W-:Y:S04]  /*22a10*/  STL.64 [R1+0x20], R24 ;  /* 0x0000201801007387 */ /* 0x004fe80000100a00 */
[----:B------:R-:W-:Y:S04]  /*22a20*/  STL.64 [R1+0x28], R26 ;  /* 0x0000281a01007387 */ /* 0x000fe80000100a00 */
[----:B------:R-:W2:Y:S01]  /*22a30*/  LDS.128 R24, [R252] ;  /* 0x00000000fc187984 */ /* 0x000ea20000000c00 */
[----:B------:R-:W-:Y:S06]  /*22a40*/  BAR.SYNC.DEFER_BLOCKING 0x0 ;  /* 0x0000000000007b1d */ /* 0x000fec0000010000 */
[----:B------:R-:W-:Y:S02]  /*22a50*/  STSM.16.M88.4 [R0], R100 ;  /* 0x0000006400007844 */ /* 0x000fe40000000200 */
[----:B------:R-:W-:Y:S06]  /*22a60*/  BAR.SYNC.DEFER_BLOCKING 0x0 ;  /* 0x0000000000007b1d */ /* 0x000fec0000010000 */
[----:B--2---:R-:W-:Y:S04]  /*22a70*/  STL.64 [R1+0x10], R24 ;  /* 0x0000101801007387 */ /* 0x004fe80000100a00 */
[----:B------:R-:W-:Y:S04]  /*22a80*/  STL.64 [R1+0x18], R26 ;  /* 0x0000181a01007387 */ /* 0x000fe80000100a00 */
[----:B------:R-:W2:Y:S04]  /*22a90*/  LDL.LU R176, [R1+0xe0] ;  /* 0x0000e00001b07983 */ /* 0x000ea80000300800 */
[----:B------:R-:W4:Y:S01]  /*22aa0*/  LDS.128 R24, [R252] ;  /* 0x00000000fc187984 */ /* 0x000f220000000c00 */
[----:B------:R-:W-:Y:S06]  /*22ab0*/  BAR.SYNC.DEFER_BLOCKING 0x0 ;  /* 0x0000000000007b1d */ /* 0x000fec0000010000 */
[----:B------:R-:W-:Y:S02]  /*22ac0*/  STSM.16.M88.4 [R0], R92 ;  /* 0x0000005c00007844 */ /* 0x000fe40000000200 */
[----:B------:R-:W-:Y:S06]  /*22ad0*/  BAR.SYNC.DEFER_BLOCKING 0x0 ;  /* 0x0000000000007b1d */ /* 0x000fec0000010000 */
[----:B------:R-:W1:Y:S02]  /*22ae0*/  LDS.128 R248, [R252] ;  /* 0x00000000fcf87984 */ /* 0x000e640000000c00 */
[----:B------:R-:W-:Y:S06]  /*22af0*/  BAR.SYNC.DEFER_BLOCKING 0x0 ;  /* 0x0000000000007b1d */ /* 0x000fec0000010000 */
[----:B------:R-:W-:Y:S02]  /*22b00*/  STSM.16.M88.4 [R0], R28 ;  /* 0x0000001c00007844 */ /* 0x000fe40000000200 */
[----:B------:R-:W-:Y:S06]  /*22b10*/  BAR.SYNC.DEFER_BLOCKING 0x0 ;  /* 0x0000000000007b1d */ /* 0x000fec0000010000 */
[----:B------:R-:W3:Y:S02]  /*22b20*/  LDS.128 R240, [R252] ;  /* 0x00000000fcf07984 */ /* 0x000ee40000000c00 */
[----:B------:R-:W-:Y:S06]  /*22b30*/  BAR.SYNC.DEFER_BLOCKING 0x0 ;  /* 0x0000000000007b1d */ /* 0x000fec0000010000 */
[----:B------:R-:W-:Y:S02]  /*22b40*/  STSM.16.M88.4 [R0], R96 ;  /* 0x0000006000007844 */ /* 0x000fe40000000200 */
[----:B------:R-:W-:Y:S06]  /*22b50*/  BAR.SYNC.DEFER_BLOCKING 0x0 ;  /* 0x0000000000007b1d */ /* 0x000fec0000010000 */
[----:B------:R-:W-:Y:S02]  /*22b60*/  LDS.128 R236, [R252] ;  /* 0x00000000fcec7984 */ /* 0x000fe40000000c00 */
        /* <DEDUP_REMOVED lines=35> */
[----:B----4-:R-:W-:Y:S04]  /*22da0*/  STL.64 [R1], R24 ;  /* 0x0000001801007387 */ /* 0x010fe80000100a00 */
[----:B------:R-:W-:Y:S04]  /*22db0*/  STL.64 [R1+0x8], R26 ;  /* 0x0000081a01007387 */ /* 0x000fe80000100a00 */
[----:B------:R-:W2:Y:S04]  /*22dc0*/  LDL.LU R177, [R1+0xe4] ;  /* 0x0000e40001b17983 */ /* 0x000ea80000300800 */
[----:B------:R-:W2:Y:S04]  /*22dd0*/  LDL.LU R178, [R1+0xe8] ;  /* 0x0000e80001b27983 */ /* 0x000ea80000300800 */
[----:B------:R-:W-:Y:S01]  /*22de0*/  LDS.128 R24, [R252] ;  /* 0x00000000fc187984 */ /* 0x000fe20000000c00 */
[----:B------:R-:W-:Y:S06]  /*22df0*/  BAR.SYNC.DEFER_BLOCKING 0x0 ;  /* 0x0000000000007b1d */ /* 0x000fec0000010000 */
[----:B------:R-:W2:Y:S04]  /*22e00*/  LDL.LU R179, [R1+0xec] ;  /* 0x0000ec0001b37983 */ /* 0x000ea80000300800 */
[----:B------:R-:W4:Y:S04]  /*22e10*/  LDL.LU R172, [R1+0xd0] ;  /* 0x0000d00001ac7983 */ /* 0x000f280000300800 */
[----:B------:R-:W4:Y:S04]  /*22e20*/  LDL.LU R173, [R1+0xd4] ;  /* 0x0000d40001ad7983 */ /* 0x000f280000300800 */
[----:B------:R-:W4:Y:S04]  /*22e30*/  LDL.LU R174, [R1+0xd8] ;  /* 0x0000d80001ae7983 */ /* 0x000f280000300800 */
[----:B------:R-:W-:Y:S01]  /*22e40*/  STSM.16.M88.4 [R0], R68 ;  /* 0x0000004400007844 */ /* 0x000fe20000000200 */
[----:B------:R-:W-:Y:S06]  /*22e50*/  BAR.SYNC.DEFER_BLOCKING 0x0 ;  /* 0x0000000000007b1d */ /* 0x000fec0000010000 */
[----:B------:R-:W4:Y:S04]  /*22e60*/  LDL.LU R175, [R1+0xdc] ;  /* 0x0000dc0001af7983 */ /* 0x000f280000300800 */
[----:B------:R-:W2:Y:S04]  /*22e70*/  LDL.LU R168, [R1+0xc0] ;  /* 0x0000c00001a87983 */ /* 0x000ea80000300800 */
[----:B------:R-:W2:Y:S04]  /*22e80*/  LDL.LU R169, [R1+0xc4] ;  /* 0x0000c40001a97983 */ /* 0x000ea80000300800 */
[----:B------:R-:W2:Y:S04]  /*22e90*/  LDL.LU R170, [R1+0xc8] ;  /* 0x0000c80001aa7983 */ /* 0x000ea80000300800 */
[----:B------:R-:W-:Y:S01]  /*22ea0*/  LDS.128 R68, [R252] ;  /* 0x00000000fc447984 */ /* 0x000fe20000000c00 */
[----:B------:R-:W-:Y:S06]  /*22eb0*/  BAR.SYNC.DEFER_BLOCKING 0x0 ;  /* 0x0000000000007b1d */ /* 0x000fec0000010000 */
[----:B------:R-:W2:Y:S04]  /*22ec0*/  LDL.LU R171, [R1+0xcc] ;  /* 0x0000cc0001ab7983 */ /* 0x000ea80000300800 */
[----:B------:R-:W-:Y:S01]  /*22ed0*/  STSM.16.M88.4 [R0], R40 ;  /* 0x0000002800007844 */ /* 0x000fe20000000200 */
        /* <DEDUP_REMOVED lines=111> */
[----:B-1----:R1:W-:Y:S04]  /*235d0*/  STL.64 [R1+0x12d0], R248 ;  /* 0x0012d0f801007387 */ /* 0x0023e80000100a00 */
[----:B------:R0:W-:Y:S04]  /*235e0*/  STL.64 [R1+0x12c0], R250 ;  /* 0x0012c0fa01007387 */ /* 0x0001e80000100a00 */
[----:B---3--:R-:W-:Y:S04]  /*235f0*/  STL.64 [R1+0x12d8], R240 ;  /* 0x0012d8f001007387 */ /* 0x008fe80000100a00 */
[----:B------:R-:W-:Y:S04]  /*23600*/  STL.64 [R1+0x12c8], R242 ;  /* 0x0012c8f201007387 */ /* 0x000fe80000100a00 */
[----:B------:R-:W-:Y:S04]  /*23610*/  STL [R1+0x12e0], R242 ;  /* 0x0012e0f201007387 */ /* 0x000fe80000100800 */
[----:B------:R-:W3:Y:S04]  /*23620*/  LDL.LU R180, [R1+0xf0] ;  /* 0x0000f00001b47983 */ /* 0x000ee80000300800 */
[----:B------:R-:W3:Y:S04]  /*23630*/  LDL.LU R181, [R1+0xf4] ;  /* 0x0000f40001b57983 */ /* 0x000ee80000300800 */
[----:B------:R-:W3:Y:S04]  /*23640*/  LDL.LU R182, [R1+0xf8] ;  /* 0x0000f80001b67983 */ /* 0x000ee80000300800 */
[----:B------:R-:W-:Y:S04]  /*23650*/  STSM.16.M88.4 [R0], R228 ;  /* 0x000000e400007844 */ /* 0x000fe80000000200 */
[----:B------:R-:W3:Y:S01]  /*23660*/  LDL.LU R183, [R1+0xfc] ;  /* 0x0000fc0001b77983 */ /* 0x000ee20000300800 */
[----:B------:R-:W-:Y:S06]  /*23670*/  BAR.SYNC.DEFER_BLOCKING 0x0 ;  /* 0x0000000000007b1d */ /* 0x000fec0000010000 */
[----:B------:R-:W3:Y:S04]  /*23680*/  LDL.LU R184, [R1+0x1d0] ;  /* 0x0001d00001b87983 */ /* 0x000ee80000300800 */
[----:B------:R-:W3:Y:S04]  /*23690*/  LDL.LU R185, [R1+0x1d4] ;  /* 0x0001d40001b97983 */ /* 0x000ee80000300800 */
[----:B------:R-:W3:Y:S04]  /*236a0*/  LDL.LU R186, [R1+0x1d8] ;  /* 0x0001d80001ba7983 */ /* 0x000ee80000300800 */
[----:B------:R-:W3:Y:S04]  /*236b0*/  LDL.LU R187, [R1+0x1dc] ;  /* 0x0001dc0001bb7983 */ /* 0x000ee80000300800 */
[----:B------:R-:W-:Y:S01]  /*236c0*/  LDS.128 R156, [R252] ;  /* 0x00000000fc9c7984 */ /* 0x000fe20000000c00 */
[----:B------:R-:W-:Y:S06]  /*236d0*/  BAR.SYNC.DEFER_BLOCKING 0x0 ;  /* 0x0000000000007b1d */ /* 0x000fec0000010000 */
[----:B-1----:R-:W3:Y:S04]  /*236e0*/  LDL.LU R248, [R1+0x1e0] ;  /* 0x0001e00001f87983 */ /* 0x002ee80000300800 */
[----:B------:R-:W3:Y:S04]  /*236f0*/  LDL.LU R249, [R1+0x1e4] ;  /* 0x0001e40001f97983 */ /* 0x000ee80000300800 */
[----:B0-----:R-:W3:Y:S04]  /*23700*/  LDL.LU R250, [R1+0x1e8] ;  /* 0x0001e80001fa7983 */ /* 0x001ee80000300800 */
[----:B------:R-:W3:Y:S04]  /*23710*/  LDL.LU R251, [R1+0x1ec] ;  /* 0x0001ec0001fb7983 */ /* 0x000ee80000300800 */
[----:B------:R-:W-:Y:S01]  /*23720*/  STSM.16.M88.4 [R0], R232 ;  /* 0x000000e800007844 */ /* 0x000fe20000000200 */
[----:B------:R-:W-:Y:S06]  /*23730*/  BAR.SYNC.DEFER_BLOCKING 0x0 ;  /* 0x0000000000007b1d */ /* 0x000fec0000010000 */
[----:B------:R-:W3:Y:S04]  /*23740*/  LDL.LU R192, [R1+0x1f0] ;  /* 0x0001f00001c07983 */ /* 0x000ee80000300800 */
[----:B------:R-:W3:Y:S04]  /*23750*/  LDL.LU R193, [R1+0x1f4] ;  /* 0x0001f40001c17983 */ /* 0x000ee80000300800 */
[----:B------:R-:W3:Y:S04]  /*23760*/  LDL.LU R194, [R1+0x1f8] ;  /* 0x0001f80001c27983 */ /* 0x000ee80000300800 */
[----:B------:R-:W3:Y:S04]  /*23770*/  LDL.LU R195, [R1+0x1fc] ;  /* 0x0001fc0001c37983 */ /* 0x000ee80000300800 */
[----:B------:R-:W-:Y:S01]  /*23780*/  LDS.128 R160, [R252] ;  /* 0x00000000fca07984 */ /* 0x000fe20000000c00 */
[----:B------:R-:W-:Y:S06]  /*23790*/  BAR.SYNC.DEFER_BLOCKING 0x0 ;  /* 0x0000000000007b1d */ /* 0x000fec0000010000 */
[----:B------:R-:W3:Y:S04]  /*237a0*/  LDL.LU R196, [R1+0x2e0] ;  /* 0x0002e00001c47983 */ /* 0x000ee80000300800 */
[----:B------:R-:W3:Y:S04]  /*237b0*/  LDL.LU R197, [R1+0x2e4] ;  /* 0x0002e40001c57983 */ /* 0x000ee80000300800 */
[----:B------:R-:W3:Y:S04]  /*237c0*/  LDL.LU R198, [R1+0x2e8] ;  /* 0x0002e80001c67983 */ /* 0x000ee80000300800 */
[----:B------:R-:W3:Y:S04]  /*237d0*/  LDL.LU R199, [R1+0x2ec] ;  /* 0x0002ec0001c77983 */ /* 0x000ee80000300800 */
[----:B------:R0:W-:Y:S01]  /*237e0*/  STSM.16.M88.4 [R0], R244 ;  /* 0x000000f400007844 */ /* 0x0001e20000000200 */
[----:B------:R-:W-:Y:S06]  /*237f0*/  BAR.SYNC.DEFER_BLOCKING 0x0 ;  /* 0x0000000000007b1d */ /* 0x000fec0000010000 */
[----:B------:R-:W3:Y:S04]  /*23800*/  LDL.LU R200, [R1+0x2f0] ;  /* 0x0002f00001c87983 */ /* 0x000ee80000300800 */
[----:B------:R-:W3:Y:S01]  /*23810*/  LDL.LU R201, [R1+0x2f4] ;  /* 0x0002f40001c97983 */ /* 0x000ee20000300800 */
[----:B0-----:R-:W0:Y:S03]  /*23820*/  LDC R246, c[0x0][0x248] ;  /* 0x00009200fff67b82 */ /* 0x001e260000000800 */
[----:B------:R-:W3:Y:S04]  /*23830*/  LDL.LU R202, [R1+0x2f8] ;  /* 0x0002f80001ca7983 */ /* 0x000ee80000300800 */
[----:B------:R-:W3:Y:S01]  /*23840*/  LDL.LU R203, [R1+0x2fc] ;  /* 0x0002fc0001cb7983 */ /* 0x000ee20000300800 */
[----:B------:R-:W1:Y:S03]  /*23850*/  LDC R247, c[0x0][0x244] ;  /* 0x00009100fff77b82 */ /* 0x000e660000000800 */
[----:B------:R-:W-:Y:S05]  /*23860*/  LDS.128 R164, [R252] ;  /* 0x00000000fca47984 */ /* 0x000fea0000000c00 */
[----:B------:R-:W-:Y:S08]  /*23870*/  BAR.SYNC.DEFER_BLOCKING 0x0 ;  /* 0x0000000000007b1d */ /* 0x000ff00000010000 */
[----:B------:R-:W1:Y:S01]  /*23880*/  LDC.64 R244, c[0x0][0x220] ;  /* 0x00008800fff47b82 */ /* 0x000e620000000a00 */
[----:B--2---:R-:W-:Y:S07]  /*23890*/  STSM.16.M88.4 [R0], R168 ;  /* 0x000000a800007844 */ /* 0x004fee0000000200 */
[----:B------:R-:W-:Y:S06]  /*238a0*/  BAR.SYNC.DEFER_BLOCKING 0x0 ;  /* 0x0000000000007b1d */ /* 0x000fec0000010000 */
[----:B------:R-:W-:Y:S02]  /*238b0*/  LDS.128 R168, [R252] ;  /* 0x00000000fca87984 */ /* 0x000fe40000000c00 */
[----:B------:R-:W-:Y:S06]  /*238c0*/  BAR.SYNC.DEFER_BLOCKING 0x0 ;  /* 0x0000000000007b1d */ /* 0x000fec0000010000 */
[----:B----4-:R-:W-:Y:S02]  /*238d0*/  STSM.16.M88.4 [R0], R172 ;  /* 0x000000ac00007844 */ /* 0x010fe40000000200 */
[----:B------:R-:W-:Y:S06]  /*238e0*/  BAR.SYNC.DEFER_BLOCKING 0x0 ;  /* 0x0000000000007b1d */ /* 0x000fec0000010000 */
[----:B------:R-:W-:Y:S02]  /*238f0*/  LDS.128 R172, [R252] ;  /* 0x00000000fcac7984 */ /* 0x000fe40000000c00 */
[----:B------:R-:W-:Y:S06]  /*23900*/  BAR.SYNC.DEFER_BLOCKING 0x0 ;  /* 0x0000000000007b1d */ /* 0x000fec0000010000 */
[----:B------:R-:W-:Y:S02]  /*23910*/  STSM.16.M88.4 [R0], R176 ;  /* 0x000000b000007844 */ /* 0x000fe40000000200 */
[----:B------:R-:W-:Y:S06]  /*23920*/  BAR.SYNC.DEFER_BLOCKING 0x0 ;  /* 0x0000000000007b1d */ /* 0x000fec0000010000 */
[----:B------:R-:W-:Y:S02]  /*23930*/  LDS.128 R176, [R252] ;  /* 0x00000000fcb07984 */ /* 0x000fe40000000c00 */
[----:B------:R-:W-:Y:S06]  /*23940*/  BAR.SYNC.DEFER_BLOCKING 0x0 ;  /* 0x0000000000007b1d */ /* 0x000fec0000010000 */
[----:B---3--:R-:W-:Y:S02]  /*23950*/  STSM.16.M88.4 [R0], R180 ;  /* 0x000000b400007844 */ /* 0x008fe40000000200 */
[----:B------:R-:W-:Y:S06]  /*23960*/  BAR.SYNC.DEFER_BLOCKING 0x0 ;  /* 0x0000000000007b1d */ /* 0x000fec0000010000 */
[----:B------:R-:W-:Y:S02]  /*23970*/  LDS.128 R180, [R252] ;  /* 0x00000000fcb47984 */ /* 0x000fe40000000c00 */
[----:B------:R-:W-:Y:S06]  /*23980*/  BAR.SYNC.DEFER_BLOCKING 0x0 ;  /* 0x0000000000007b1d */ /* 0x000fec0000010000 */
[----:B------:R-:W-:Y:S02]  /*23990*/  STSM.16.M88.4 [R0], R184 ;  /* 0x000000b800007844 */ /* 0x000fe40000000200 */
[----:B------:R-:W-:Y:S06]  /*239a0*/  BAR.SYNC.DEFER_BLOCKING 0x0 ;  /* 0x0000000000007b1d */ /* 0x000fec0000010000 */
[----:B------:R-:W-:Y:S02]  /*239b0*/  LDS.128 R184, [R252] ;  /* 0x00000000fcb87984 */ /* 0x000fe40000000c00 */
[----:B------:R-:W-:Y:S06]  /*239c0*/  BAR.SYNC.DEFER_BLOCKING 0x0 ;  /* 0x0000000000007b1d */ /* 0x000fec0000010000 */
[----:B------:R2:W-:Y:S02]  /*239d0*/  STSM.16.M88.4 [R0], R248 ;  /* 0x000000f800007844 */ /* 0x0005e40000000200 */
[----:B------:R-:W-:Y:S06]  /*239e0*/  BAR.SYNC.DEFER_BLOCKING 0x0 ;  /* 0x0000000000007b1d */ /* 0x000fec0000010000 */
[----:B--2---:R-:W2:Y:S04]  /*239f0*/  LDL.LU R248, [R1+0x3f0] ;  /* 0x0003f00001f87983 */ /* 0x004ea80000300800 */
[----:B------:R-:W2:Y:S04]  /*23a00*/  LDL.LU R249, [R1+0x3f4] ;  /* 0x0003f40001f97983 */ /* 0x000ea80000300800 */
[----:B------:R-:W2:Y:S04]  /*23a10*/  LDL.LU R250, [R1+0x3f8] ;  /* 0x0003f80001fa7983 */ /* 0x000ea80000300800 */
[----:B------:R-:W2:Y:S04]  /*23a20*/  LDL.LU R251, [R1+0x3fc] ;  /* 0x0003fc0001fb7983 */ /* 0x000ea80000300800 */
[----:B------:R-:W3:Y:S04]  /*23a30*/  LDL.LU R208, [R1+0x4f0] ;  /* 0x0004f00001d07983 */ /* 0x000ee80000300800 */
[----:B------:R-:W3:Y:S04]  /*23a40*/  LDL.LU R209, [R1+0x4f4] ;  /* 0x0004f40001d17983 */ /* 0x000ee80000300800 */
[----:B------:R-:W3:Y:S04]  /*23a50*/  LDL.LU R210, [R1+0x4f8] ;  /* 0x0004f80001d27983 */ /* 0x000ee80000300800 */
[----:B------:R-:W3:Y:S04]  /*23a60*/  LDL.LU R211, [R1+0x4fc] ;  /* 0x0004fc0001d37983 */ /* 0x000ee80000300800 */
[----:B------:R-:W-:Y:S01]  /*23a70*/  LDS.128 R188, [R252] ;  /* 0x00000000fcbc7984 */ /* 0x000fe20000000c00 */
[----:B------:R-:W-:Y:S06]  /*23a80*/  BAR.SYNC.DEFER_BLOCKING 0x0 ;  /* 0x0000000000007b1d */ /* 0x000fec0000010000 */
[----:B------:R-:W4:Y:S04]  /*23a90*/  LDL.LU R212, [R1+0x500] ;  /* 0x0005000001d47983 */ /* 0x000f280000300800 */
[----:B------:R-:W4:Y:S04]  /*23aa0*/  LDL.LU R213, [R1+0x504] ;  /* 0x0005040001d57983 */ /* 0x000f280000300800 */
[----:B------:R-:W4:Y:S04]  /*23ab0*/  LDL.LU R214, [R1+0x508] ;  /* 0x0005080001d67983 */ /* 0x000f280000300800 */
[----:B------:R-:W4:Y:S04]  /*23ac0*/  LDL.LU R215, [R1+0x50c] ;  /* 0x00050c0001d77983 */ /* 0x000f280000300800 */
[----:B------:R-:W-:Y:S01]  /*23ad0*/  STSM.16.M88.4 [R0], R192 ;  /* 0x000000c000007844 */ /* 0x000fe20000000200 */
[----:B------:R-:W-:Y:S06]  /*23ae0*/  BAR.SYNC.DEFER_BLOCKING 0x0 ;  /* 0x0000000000007b1d */ /* 0x000fec0000010000 */
[----:B------:R-:W4:Y:S04]  /*23af0*/  LDL.LU R224, [R1+0x510] ;  /* 0x0005100001e07983 */ /* 0x000f280000300800 */
[----:B------:R-:W4:Y:S04]  /*23b00*/  LDL.LU R225, [R1+0x514] ;  /* 0x0005140001e17983 */ /* 0x000f280000300800 */
[----:B------:R-:W4:Y:S04]  /*23b10*/  LDL.LU R226, [R1+0x518] ;  /* 0x0005180001e27983 */ /* 0x000f280000300800 */
[----:B------:R-:W4:Y:S04]  /*23b20*/  LDL.LU R227, [R1+0x51c] ;  /* 0x00051c0001e37983 */ /* 0x000f280000300800 */
        /* <DEDUP_REMOVED lines=8> */
[----:B------:R-:W-:Y:S02]  /*23bb0*/  LDS.128 R196, [R252] ;  /* 0x00000000fcc47984 */ /* 0x000fe40000000c00 */
[----:B------:R-:W-:Y:S06]  /*23bc0*/  BAR.SYNC.DEFER_BLOCKING 0x0 ;  /* 0x0000000000007b1d */ /* 0x000fec0000010000 */
[----:B------:R-:W-:Y:S02]  /*23bd0*/  STSM.16.M88.4 [R0], R200 ;  /* 0x000000c800007844 */ /* 0x000fe40000000200 */
[----:B------:R-:W-:Y:S06]  /*23be0*/  BAR.SYNC.DEFER_BLOCKING 0x0 ;  /* 0x0000000000007b1d */ /* 0x000fec0000010000 */
[----:B------:R-:W0:Y:S02]  /*23bf0*/  LDS.128 R200, [R252] ;  /* 0x00000000fcc87984 */ /* 0x000e240000000c00 */
[----:B------:R-:W-:Y:S06]  /*23c00*/  BAR.SYNC.DEFER_BLOCKING 0x0 ;  /* 0x0000000000007b1d */ /* 0x000fec0000010000 */
[----:B0-----:R-:W-:Y:S04]  /*23c10*/  STL [R1+0x12b8], R203 ;  /* 0x0012b8cb01007387 */ /* 0x001fe80000100800 */
[----:B------:R-:W4:Y:S04]  /*23c20*/  LDL.LU R232, [R1+0x530] ;  /* 0x0005300001e87983 */ /* 0x000f280000300800 */
[----:B------:R-:W4:Y:S04]  /*23c30*/  LDL.LU R233, [R1+0x534] ;  /* 0x0005340001e97983 */ /* 0x000f280000300800 */
[----:B------:R-:W4:Y:S04]  /*23c40*/  LDL.LU R234, [R1+0x538] ;  /* 0x0005380001ea7983 */ /* 0x000f280000300800 */
[----:B------:R-:W4:Y:S04]  /*23c50*/  LDL.LU R235, [R1+0x53c] ;  /* 0x00053c0001eb7983 */ /* 0x000f280000300800 */
[----:B--2---:R0:W-:Y:S01]  /*23c60*/  STSM.16.M88.4 [R0], R248 ;  /* 0x000000f800007844 */ /* 0x0041e20000000200 */
[----:B------:R-:W-:Y:S06]  /*23c70*/  BAR.SYNC.DEFER_BLOCKING 0x0 ;  /* 0x0000000000007b1d */ /* 0x000fec0000010000 */
[----:B0-----:R-:W2:Y:S04]  /*23c80*/  LDL.LU R248, [R1+0x540] ;  /* 0x0005400001f87983 */ /* 0x001ea80000300800 */
[----:B------:R-:W2:Y:S04]  /*23c90*/  LDL.LU R249, [R1+0x544] ;  /* 0x0005440001f97983 */ /* 0x000ea80000300800 */
[----:B------:R-:W2:Y:S04]  /*23ca0*/  LDL.LU R250, [R1+0x548] ;  /* 0x0005480001fa7983 */ /* 0x000ea80000300800 */
[----:B------:R-:W2:Y:S04]  /*23cb0*/  LDL.LU R251, [R1+0x54c] ;  /* 0x00054c0001fb7983 */ /* 0x000ea80000300800 */
[----:B------:R-:W0:Y:S01]  /*23cc0*/  LDS.128 R204, [R252] ;  /* 0x00000000fccc7984 */ /* 0x000e220000000c00 */
[----:B------:R-:W-:Y:S06]  /*23cd0*/  BAR.SYNC.DEFER_BLOCKING 0x0 ;  /* 0x0000000000007b1d */ /* 0x000fec0000010000 */
[----:B---3--:R-:W-:Y:S02]  /*23ce0*/  STSM.16.M88.4 [R0], R208 ;  /* 0x000000d000007844 */ /* 0x008fe40000000200 */
[----:B------:R-:W-:Y:S06]  /*23cf0*/  BAR.SYNC.DEFER_BLOCKING 0x0 ;  /* 0x0000000000007b1d */ /* 0x000fec0000010000 */
[----:B------:R-:W3:Y:S02]  /*23d00*/  LDS.128 R208, [R252] ;  /* 0x00000000fcd07984 */ /* 0x000ee40000000c00 */
[----:B------:R-:W-:Y:S06]  /*23d10*/  BAR.SYNC.DEFER_BLOCKING 0x0 ;  /* 0x0000000000007b1d */ /* 0x000fec0000010000 */
[----:B----4-:R-:W-:Y:S02]  /*23d20*/  STSM.16.M88.4 [R0], R212 ;  /* 0x000000d400007844 */ /* 0x010fe40000000200 */
[----:B------:R-:W-:Y:S06]  /*23d30*/  BAR.SYNC.DEFER_BLOCKING 0x0 ;  /* 0x0000000000007b1d */ /* 0x000fec0000010000 */
[----:B------:R-:W-:Y:S02]  /*23d40*/  LDS.128 R212, [R252] ;  /* 0x00000000fcd47984 */ /* 0x000fe40000000c00 */
[----:B------:R-:W-:Y:S06]  /*23d50*/  BAR.SYNC.DEFER_BLOCKING 0x0 ;  /* 0x0000000000007b1d */ /* 0x000fec0000010000 */
[----:B------:R-:W-:Y:S02]  /*23d60*/  STSM.16.M88.4 [R0], R224 ;  /* 0x000000e000007844 */ /* 0x000fe40000000200 */
[----:B------:R-:W-:Y:S06]  /*23d70*/  BAR.SYNC.DEFER_BLOCKING 0x0 ;  /* 0x0000000000007b1d */ /* 0x000fec0000010000 */
[----:B------:R-:W4:Y:S02]  /*23d80*/  LDS.128 R224, [R252] ;  /* 0x00000000fce07984 */ /* 0x000f240000000c00 */
[----:B------:R-:W-:Y:S06]  /*23d90*/  BAR.SYNC.DEFER_BLOCKING 0x0 ;  /* 0x0000000000007b1d */ /* 0x000fec0000010000 */
[----:B------:R-:W-:Y:S02]  /*23da0*/  STSM.16.M88.4 [R0], R228 ;  /* 0x000000e400007844 */ /* 0x000fe40000000200 */
[----:B------:R-:W-:Y:S06]  /*23db0*/  BAR.SYNC.DEFER_BLOCKING 0x0 ;  /* 0x0000000000007b1d */ /* 0x000fec0000010000 */
[----:B------:R-:W1:Y:S02]  /*23dc0*/  LDS.128 R228, [R252] ;  /* 0x00000000fce47984 */ /* 0x000e640000000c00 */
[----:B------:R-:W-:Y:S06]  /*23dd0*/  BAR.SYNC.DEFER_BLOCKING 0x0 ;  /* 0x0000000000007b1d */ /* 0x000fec0000010000 */
[----:B------:R-:W-:Y:S02]  /*23de0*/  STSM.16.M88.4 [R0], R232 ;  /* 0x000000e800007844 */ /* 0x000fe40000000200 */
[----:B------:R-:W-:Y:S06]  /*23df0*/  BAR.SYNC.DEFER_BLOCKING 0x0 ;  /* 0x0000000000007b1d */ /* 0x000fec0000010000 */
[----:B0-----:R-:W-:Y:S04]  /*23e00*/  STL [R1+0x12bc], R207 ;  /* 0x0012bccf01007387 */ /* 0x001fe80000100800 */
[----:B---3--:R-:W-:Y:S04]  /*23e10*/  STL [R1+0x12b4], R211 ;  /* 0x0012b4d301007387 */ /* 0x008fe80000100800 */
[----:B----4-:R-:W-:Y:S04]  /*23e20*/  STL [R1+0x12b0], R224 ;  /* 0x0012b0e001007387 */ /* 0x010fe80000100800 */
[----:B------:R0:W-:Y:S04]  /*23e30*/  STL [R1+0x12a8], R225 ;  /* 0x0012a8e101007387 */ /* 0x0001e80000100800 */
[----:B------:R-:W3:Y:S01]  /*23e40*/  LDS.128 R232, [R252] ;  /* 0x00000000fce87984 */ /* 0x000ee20000000c00 */
[----:B------:R-:W-:Y:S08]  /*23e50*/  BAR.SYNC.DEFER_BLOCKING 0x0 ;  /* 0x0000000000007b1d */ /* 0x000ff00000010000 */
[----:B0-----:R-:W0:Y:S01]  /*23e60*/  LDC.64 R224, c[0x0][0x228] ;  /* 0x00008a00ffe07b82 */ /* 0x001e220000000a00 */
[----:B------:R-:W-:Y:S01]  /*23e70*/  IMAD.MOV.U32 R203, RZ, RZ, R3 ;  /* 0x000000ffffcb7224 */ /* 0x000fe200078e0003 */
[----:B------:R4:W-:Y:S04]  /*23e80*/  STL [R1+0x12a0], R226 ;  /* 0x0012a0e201007387 */ /* 0x0009e80000100800 */
[----:B------:R-:W-:Y:S01]  /*23e90*/  STL [R1+0x1298], R227 ;  /* 0x001298e301007387 */ /* 0x000fe20000100800 */
[----:B----4-:R-:W-:-:S02]  /*23ea0*/  IMAD.MOV.U32 R226, RZ, RZ, R2 ;  /* 0x000000ffffe27224 */ /* 0x010fc400078e0002 */
[----:B------:R-:W4:Y:S01]  /*23eb0*/  LDC.64 R2, c[0x0][0x228] ;  /* 0x00008a00ff027b82 */ /* 0x000f220000000a00 */
[----:B-1----:R-:W-:Y:S04]  /*23ec0*/  STL [R1+0x12ac], R229 ;  /* 0x0012ace501007387 */ /* 0x002fe80000100800 */
[----:B------:R-:W-:Y:S04]  /*23ed0*/  STL [R1+0x12a4], R230 ;  /* 0x0012a4e601007387 */ /* 0x000fe80000100800 */
[----:B------:R1:W-:Y:S01]  /*23ee0*/  STL [R1+0x129c], R231 ;  /* 0x00129ce701007387 */ /* 0x0003e20000100800 */
[----:B0-----:R-:W-:-:S03]  /*23ef0*/  IMAD.MOV.U32 R211, RZ, RZ, R225 ;  /* 0x000000ffffd37224 */ /* 0x001fc600078e00e1 */
[----:B--2---:R0:W-:Y:S01]  /*23f00*/  STSM.16.M88.4 [R0], R248 ;  /* 0x000000f800007844 */ /* 0x0041e20000000200 */
[----:B------:R-:W-:Y:S02]  /*23f10*/  IMAD.MOV.U32 R241, RZ, RZ, R224 ;  /* 0x000000fffff17224 */ /* 0x000fe400078e00e0 */
[----:B------:R-:W2:Y:S08]  /*23f20*/  LDC.64 R224, c[0x0][0x228] ;  /* 0x00008a00ffe07b82 */ /* 0x000eb00000000a00 */
[----:B------:R-:W-:Y:S01]  /*23f30*/  BAR.SYNC.DEFER_BLOCKING 0x0 ;  /* 0x0000000000007b1d */ /* 0x000fe20000010000 */
[----:B----4-:R-:W-:-:S07]  /*23f40*/  ISETP.GE.AND P2, PT, R220, R2, PT ;  /* 0x00000002dc00720c */ /* 0x010fce0003f46270 */
[----:B-1----:R-:W1:Y:S01]  /*23f50*/  LDC.64 R230, c[0x0][0x228] ;  /* 0x00008a00ffe67b82 */ /* 0x002e620000000a00 */
[----:B0-----:R-:W4:Y:S01]  /*23f60*/  LDL.LU R249, [R1+0x20] ;  /* 0x0000200001f97983 */ /* 0x001f220000300800 */
[----:B------:R-:W-:-:S05]  /*23f70*/  VIADD R0, R217, 0x7f ;  /* 0x0000007fd9007836 */ /* 0x000fca0000000000 */
[----:B------:R-:W-:Y:S01]  /*23f80*/  ISETP.GE.AND P0, PT, R0, R203, PT ;  /* 0x000000cb0000720c */ /* 0x000fe20003f06270 */
[----:B------:R-:W-:Y:S01]  /*23f90*/  IMAD R0, R220, R216, RZ ;  /* 0x000000d8dc007224 */ /* 0x000fe200078e02ff */
[----:B------:R-:W-:-:S04]  /*23fa0*/  ISETP.LT.AND P2, PT, R217, R211, !P2 ;  /* 0x000000d3d900720c */ /* 0x000fc80005741270 */
[C---:B------:R-:W-:Y:S01]  /*23fb0*/  LEA R2, P3, R0.reuse, R218, 0x1 ;  /* 0x000000da00027211 */ /* 0x040fe200078608ff */
[----:B--2---:R-:W-:Y:S01]  /*23fc0*/  IMAD.MOV.U32 R203, RZ, RZ, R224 ;  /* 0x000000ffffcb7224 */ /* 0x004fe200078e00e0 */
[C---:B------:R-:W-:Y:S01]  /*23fd0*/  ISETP.GE.AND P1, PT, R217.reuse, R3, PT ;  /* 0x00000003d900720c */ /* 0x040fe20003f26270 */
[----:B------:R-:W-:Y:S01]  /*23fe0*/  IMAD R224, R217, R246, RZ ;  /* 0x000000f6d9e07224 */ /* 0x000fe200078e02ff */
[----:B------:R-:W-:Y:S01]  /*23ff0*/  LEA.HI.X.SX32 R3, R0, R219, 0x1, P3 ;  /* 0x000000db00037211 */ /* 0x000fe200018f0eff */
[----:B------:R-:W0:Y:S02]  /*24000*/  LDC R246, c[0x0][0x228] ;  /* 0x00008a00fff67b82 */ /* 0x000e240000000800 */
[----:B------:R-:W-:Y:S01]  /*24010*/  IMAD.WIDE R218, R224, 0x2, R2 ;  /* 0x00000002e0da7825 */ /* 0x000fe200078e0202 */
[----:B------:R-:W-:-:S04]  /*24020*/  PRMT R216, R221, 0x7632, R216 ;  /* 0x00007632ddd87816 */ /* 0x000fc800000000d8 */
[----:B------:R2:W-:Y:S04]  /*24030*/  @P2 STG.E.U16 desc[UR60][R218.64], R221 ;  /* 0x000000ddda002986 */ /* 0x0005e8000c10153c */
[----:B--2---:R-:W2:Y:S04]  /*24040*/  LDL.LU R221, [R1+0x12e4] ;  /* 0x0012e40001dd7983 */ /* 0x004ea80000300800 */
[----:B------:R-:W3:Y:S01]  /*24050*/  LDL.LU R251, [R1+0x10] ;  /* 0x0000100001fb7983 */ /* 0x000ee20000300800 */
[----:B------:R-:W-:Y:S01]  /*24060*/  IMAD R0, R247, 0x80, R0 ;  /* 0x00000080f7007824 */ /* 0x000fe200078e0200 */
[----:B------:R-:W-:Y:S01]  /*24070*/  ISETP.LT.AND P3, PT, R223, R203, !P1 ;  /* 0x000000cbdf00720c */ /* 0x000fe20004f61270 */
[----:B------:R-:W1:Y:S01]  /*24080*/  LDC R247, c[0x0][0x228] ;  /* 0x00008a00fff77b82 */ /* 0x000e620000000800 */
[----:B------:R-:W3:Y:S02]  /*24090*/  LDL.LU R248, [R1] ;  /* 0x0000000001f87983 */ /* 0x000ee40000300800 */
[----:B------:R-:W-:-:S04]  /*240a0*/  LEA R218, P2, R0, R244, 0x1 ;  /* 0x000000f400da7211 */ /* 0x000fc800078408ff */
[----:B------:R-:W-:-:S03]  /*240b0*/  LEA.HI.X.SX32 R219, R0, R245, 0x1, P2 ;  /* 0x000000f500db7211 */ /* 0x000fc600010f0eff */
[----:B------:R-:W-:-:S05]  /*240c0*/  IMAD.WIDE R244, R224, 0x2, R218 ;  /* 0x00000002e0f47825 */ /* 0x000fca00078e02da */
[----:B------:R0:W-:Y:S02]  /*240d0*/  @P3 STG.E.U16 desc[UR60][R244.64], R216 ;  /* 0x000000d8f4003986 */ /* 0x0001e4000c10153c */
[----:B0-----:R-:W0:Y:S01]  /*240e0*/  LDC R216, c[0x0][0x244] ;  /* 0x00009100ffd87b82 */ /* 0x001e220000000800 */
[----:B------:R-:W-:-:S07]  /*240f0*/  ISETP.LT.AND P3, PT, R223, R246, !P0 ;  /* 0x000000f6df00720c */ /* 0x000fce0004761270 */
[----:B------:R-:W0:Y:S08]  /*24100*/  LDC.64 R244, c[0x0][0x220] ;  /* 0x00008800fff47b82 */ /* 0x000e300000000a00 */
[----:B------:R-:W0:Y:S01]  /*24110*/  LDC R246, c[0x0][0x228] ;  /* 0x00008a00fff67b82 */ /* 0x000e220000000800 */
[----:B-1----:R-:W-:Y:S02]  /*24120*/  IMAD.MOV.U32 R211, RZ, RZ, R230 ;  /* 0x000000ffffd37224 */ /* 0x002fe400078e00e6 */
[----:B0-----:R-:W-:-:S03]  /*24130*/  IMAD R0, R216, 0x80, R0 ;  /* 0x00000080d8007824 */ /* 0x001fc600078e0200 */
[----:B------:R-:W-:Y:S02]  /*24140*/  ISETP.LT.AND P5, PT, R222, R211, !P1 ;  /* 0x000000d3de00720c */ /* 0x000fe40004fa1270 */
[----:B------:R-:W0:Y:S01]  /*24150*/  LDC R216, c[0x0][0x244] ;  /* 0x00009100ffd87b82 */ /* 0x000e220000000800 */
[----:B------:R-:W-:-:S04]  /*24160*/  LEA R244, P2, R0, R244, 0x1 ;  /* 0x000000f400f47211 */ /* 0x000fc800078408ff */
[----:B------:R-:W-:Y:S02]  /*24170*/  LEA.HI.X.SX32 R245, R0, R245, 0x1, P2 ;  /* 0x000000f500f57211 */ /* 0x000fe400010f0eff */
[----:B------:R-:W-:Y:S02]  /*24180*/  ISETP.LT.AND P4, PT, R220, R247, !P0 ;  /* 0x000000f7dc00720c */ /* 0x000fe40004781270 */
[----:B------:R-:W-:Y:S01]  /*24190*/  ISETP.LT.AND P2, PT, R222, R246, !P0 ;  /* 0x000000f6de00720c */ /* 0x000fe20004741270 */
[----:B------:R-:W-:-:S04]  /*241a0*/  IMAD.WIDE R246, R224, 0x2, R244 ;  /* 0x00000002e0f67825 */ /* 0x000fc800078e02f4 */
[----:B------:R-:W-:Y:S02]  /*241b0*/  IMAD.MOV.U32 R203, RZ, RZ, R231 ;  /* 0x000000ffffcb7224 */ /* 0x000fe400078e00e7 */
[----:B------:R-:W1:Y:S01]  /*241c0*/  LDC.64 R230, c[0x0][0x228] ;  /* 0x00008a00ffe67b82 */ /* 0x000e620000000a00 */
[----:B0-----:R-:W-:-:S07]  /*241d0*/  IMAD R0, R216, 0x80, R0 ;  /* 0x00000080d8007824 */ /* 0x001fce00078e0200 */
[----:B------:R-:W2:Y:S01]  /*241e0*/  LDC R216, c[0x0][0x228] ;  /* 0x00008a00ffd87b82 */ /* 0x000ea20000000800 */
[----:B------:R-:W-:Y:S02]  /*241f0*/  IMAD.MOV.U32 R207, RZ, RZ, R225 ;  /* 0x000000ffffcf7224 */ /* 0x000fe400078e00e1 */
[----:B-1----:R-:W-:Y:S01]  /*24200*/  IMAD.MOV.U32 R211, RZ, RZ, R231 ;  /* 0x000000ffffd37224 */ /* 0x002fe200078e00e7 */
[----:B----4-:R0:W-:Y:S04]  /*24210*/  @P5 STG.E.U16 desc[UR60][R246.64], R249 ;  /* 0x000000f9f6005986 */ /* 0x0101e8000c10153c */
[----:B0-----:R-:W0:Y:S02]  /*24220*/  LDC.64 R246, c[0x0][0x220] ;  /* 0x00008800fff67b82 */ /* 0x001e240000000a00 */
[----:B0-----:R-:W-:-:S04]  /*24230*/  LEA R246, P5, R0, R246, 0x1 ;  /* 0x000000f600f67211 */ /* 0x001fc800078a08ff */
[----:B------:R-:W-:Y:S02]  /*24240*/  LEA.HI.X.SX32 R247, R0, R247, 0x1, P5 ;  /* 0x000000f700f77211 */ /* 0x000fe400028f0eff */
[----:B------:R-:W-:Y:S02]  /*24250*/  PRMT R0, R249, 0x7632, R0 ;  /* 0x00007632f9007816 */ /* 0x000fe40000000000 */
[----:B------:R-:W4:Y:S01]  /*24260*/  LDL.LU R249, [R1+0x34] ;  /* 0x0000340001f97983 */ /* 0x000f220000300800 */
[C---:B--2---:R-:W-:Y:S01]  /*24270*/  ISETP.LT.AND P0, PT, R221.reuse, R216, !P0 ;  /* 0x000000d8dd00720c */ /* 0x044fe20004701270 */
[----:B------:R-:W-:Y:S02]  /*24280*/  IMAD.MOV.U32 R216, RZ, RZ, R230 ;  /* 0x000000ffffd87224 */ /* 0x000fe400078e00e6 */
[----:B------:R-:W0:Y:S03]  /*24290*/  LDC.64 R230, c[0x0][0x228] ;  /* 0x00008a00ffe67b82 */ /* 0x000e260000000a00 */
[----:B------:R-:W-:-:S05]  /*242a0*/  ISETP.LT.AND P1, PT, R221, R216, !P1 ;  /* 0x000000d8dd00720c */ /* 0x000fca0004f21270 */
[----:B------:R-:W1:Y:S02]  /*242b0*/  LDC R216, c[0x0][0x248] ;  /* 0x00009200ffd87b82 */ /* 0x000e640000000800 */
[C---:B-1----:R-:W-:Y:S02]  /*242c0*/  IMAD.IADD R216, R224.reuse, 0x1, R216 ;  /* 0x00000001e0d87824 */ /* 0x042fe400078e02d8 */
[----:B------:R-:W-:-:S05]  /*242d0*/  IMAD.WIDE R224, R224, 0x2, R246 ;  /* 0x00000002e0e07825 */ /* 0x000fca00078e02f6 */
[----:B------:R1:W-:Y:S02]  /*242e0*/  @P1 STG.E.U16 desc[UR60][R224.64], R0 ;  /* 0x00000000e0001986 */ /* 0x0003e4000c10153c */
[----:B-1----:R-:W1:Y:S01]  /*242f0*/  LDC R224, c[0x0][0x22c] ;  /* 0x00008b00ffe07b82 */ /* 0x002e620000000800 */
[----:B------:R-:W-:Y:S02]  /*24300*/  VIADD R0, R217, 0x1 ;  /* 0x00000001d9007836 */ /* 0x000fe40000000000 */
[----:B0-----:R-:W-:-:S03]  /*24310*/  IMAD.MOV.U32 R225, RZ, RZ, R230 ;  /* 0x000000ffffe17224 */ /* 0x001fc600078e00e6 */
[----:B-1----:R-:W-:-:S04]  /*24320*/  ISETP.GE.AND P1, PT, R0, R224, PT ;  /* 0x000000e00000720c */ /* 0x002fc80003f26270 */
[----:B------:R-:W-:Y:S01]  /*24330*/  ISETP.LT.AND P5, PT, R220, R225, !P1 ;  /* 0x000000e1dc00720c */ /* 0x000fe20004fa1270 */
[----:B------:R-:W-:Y:S02]  /*24340*/  IMAD.MOV.U32 R224, RZ, RZ, R231 ;  /* 0x000000ffffe07224 */ /* 0x000fe400078e00e7 */
[----:B------:R-:W-:Y:S01]  /*24350*/  IMAD.WIDE R230, R216, 0x2, R2 ;  /* 0x00000002d8e67825 */ /* 0x000fe200078e0202 */
[----:B---3--:R-:W-:-:S09]  /*24360*/  PRMT R0, R251, 0x7632, R0 ;  /* 0x00007632fb007816 */ /* 0x008fd20000000000 */
[----:B------:R0:W-:Y:S04]  /*24370*/  @P5 STG.E.U16 desc[UR60][R230.64], R251 ;  /* 0x000000fbe6005986 */ /* 0x0001e8000c10153c */
[----:B0-----:R-:W2:Y:S01]  /*24380*/  LDL.LU R251, [R1+0x24] ;  /* 0x0000240001fb7983 */ /* 0x001ea20000300800 */
[----:B------:R-:W0:Y:S02]  /*24390*/  LDC.64 R230, c[0x0][0x228] ;  /* 0x00008a00ffe67b82 */ /* 0x000e240000000a00 */
[----:B0-----:R-:W-:-:S05]  /*243a0*/  IMAD.MOV.U32 R225, RZ, RZ, R230 ;  /* 0x000000ffffe17224 */ /* 0x001fca00078e00e6 */
[----:B------:R-:W-:Y:S01]  /*243b0*/  ISETP.LT.AND P5, PT, R223, R225, !P1 ;  /* 0x000000e1df00720c */ /* 0x000fe20004fa1270 */
[----:B------:R-:W-:Y:S02]  /*243c0*/  IMAD.MOV.U32 R229, RZ, RZ, R231 ;  /* 0x000000ffffe57224 */ /* 0x000fe400078e00e7 */
[----:B------:R-:W-:-:S10]  /*243d0*/  IMAD.WIDE R230, R216, 0x2, R218 ;  /* 0x00000002d8e67825 */ /* 0x000fd400078e02da */
[----:B------:R0:W-:Y:S02]  /*243e0*/  @P5 STG.E.U16 desc[UR60][R230.64], R0 ;  /* 0x00000000e6005986 */ /* 0x0001e4000c10153c */
[----:B0-----:R-:W0:Y:S02]  /*243f0*/  LDC.64 R230, c[0x0][0x228] ;  /* 0x00008a00ffe67b82 */ /* 0x001e240000000a00 */
[----:B0-----:R-:W-:-:S05]  /*24400*/  IMAD.MOV.U32 R0, RZ, RZ, R230 ;  /* 0x000000ffff007224 */ /* 0x001fca00078e00e6 */
[----:B------:R-:W-:Y:S01]  /*24410*/  ISETP.LT.AND P5, PT, R222, R0, !P1 ;  /* 0x00000000de00720c */ /* 0x000fe20004fa1270 */
[----:B------:R-:W-:Y:S02]  /*24420*/  IMAD.MOV.U32 R225, RZ, RZ, R231 ;  /* 0x000000ffffe17224 */ /* 0x000fe400078e00e7 */
[----:B------:R-:W-:-:S10]  /*24430*/  IMAD.WIDE R230, R216, 0x2, R244 ;  /* 0x00000002d8e67825 */ /* 0x000fd400078e02f4 */
[----:B------:R0:W-:Y:S02]  /*24440*/  @P5 STG.E.U16 desc[UR60][R230.64], R248 ;  /* 0x000000f8e6005986 */ /* 0x0001e4000c10153c */
[----:B0-----:R-:W0:Y:S01]  /*24450*/  LDC.64 R230, c[0x0][0x228] ;  /* 0x00008a00ffe67b82 */ /* 0x001e220000000a00 */
[----:B------:R-:W-:Y:S01]  /*24460*/  PRMT R227, R248, 0x7632, R227 ;  /* 0x00007632f8e37816 */ /* 0x000fe200000000e3 */
[----:B------:R-:W-:Y:S01]  /*24470*/  IMAD.WIDE R242, R216, 0x2, R246 ;  /* 0x00000002d8f27825 */ /* 0x000fe200078e02f6 */
[----:B------:R-:W3:Y:S03]  /*24480*/  LDL.LU R248, [R1+0x14] ;  /* 0x0000140001f87983 */ /* 0x000ee60000300800 */
[----:B0-----:R-:W-:-:S05]  /*24490*/  IMAD.MOV.U32 R0, RZ, RZ, R230 ;  /* 0x000000ffff007224 */ /* 0x001fca00078e00e6 */
[----:B------:R-:W-:Y:S02]  /*244a0*/  ISETP.LT.AND P1, PT, R221, R0, !P1 ;  /* 0x00000000dd00720c */ /* 0x000fe40004f21270 */
[----:B------:R-:W0:Y:S11]  /*244b0*/  LDC R0, c[0x0][0x248] ;  /* 0x00009200ff007b82 */ /* 0x000e360000000800 */
[----:B------:R1:W-:Y:S02]  /*244c0*/  @P1 STG.E.U16 desc[UR60][R242.64], R227 ;  /* 0x000000e3f2001986 */ /* 0x0003e4000c10153c */
[----:B-1----:R-:W1:Y:S08]  /*244d0*/  LDC R227, c[0x0][0x22c] ;  /* 0x00008b00ffe37b82 */ /* 0x002e700000000800 */
[----:B------:R-:W4:Y:S01]  /*244e0*/  LDC.64 R242, c[0x0][0x228] ;  /* 0x00008a00fff27b82 */ /* 0x000f220000000a00 */
[----:B0-----:R-:W-:-:S02]  /*244f0*/  IMAD.IADD R0, R216, 0x1, R0 ;  /* 0x00000001d8007824 */ /* 0x001fc400078e0200 */
[----:B------:R-:W-:-:S05]  /*24500*/  VIADD R216, R217, 0x2 ;  /* 0x00000002d9d87836 */ /* 0x000fca0000000000 */
[----:B-1----:R-:W-:Y:S01]  /*24510*/  ISETP.GE.AND P1, PT, R216, R227, PT ;  /* 0x000000e3d800720c */ /* 0x002fe20003f26270 */
[----:B----4-:R-:W-:-:S05]  /*24520*/  IMAD.MOV.U32 R227, RZ, RZ, R242 ;  /* 0x000000ffffe37224 */ /* 0x010fca00078e00f2 */
[----:B------:R-:W-:Y:S02]  /*24530*/  ISETP.LT.AND P6, PT, R220, R227, !P1 ;  /* 0x000000e3dc00720c */ /* 0x000fe40004fc1270 */
[----:B------:R-:W-:Y:S01]  /*24540*/  ISETP.LT.AND P5, PT, R221, R226, !P1 ;  /* 0x000000e2dd00720c */ /* 0x000fe20004fa1270 */
[----:B------:R-:W-:Y:S02]  /*24550*/  IMAD.MOV.U32 R226, RZ, RZ, R243 ;  /* 0x000000ffffe27224 */ /* 0x000fe400078e00f3 */
[----:B------:R-:W-:-:S08]  /*24560*/  IMAD.WIDE R242, R0, 0x2, R2 ;  /* 0x0000000200f27825 */ /* 0x000fd000078e0202 */
[----:B------:R0:W-:Y:S02]  /*24570*/  @P6 STG.E.U16 desc[UR60][R242.64], R249 ;  /* 0x000000f9f2006986 */ /* 0x0001e4000c10153c */
[----:B0-----:R-:W0:Y:S01]  /*24580*/  LDC.64 R242, c[0x0][0x228] ;  /* 0x00008a00fff27b82 */ /* 0x001e220000000a00 */
[----:B------:R-:W-:Y:S01]  /*24590*/  IMAD.MOV.U32 R230, RZ, RZ, R231 ;  /* 0x000000ffffe67224 */ /* 0x000fe200078e00e7 */
[----:B------:R-:W-:Y:S02]  /*245a0*/  PRMT R216, R249, 0x7632, R216 ;  /* 0x00007632f9d87816 */ /* 0x000fe400000000d8 */
[----:B------:R-:W4:Y:S01]  /*245b0*/  LDL.LU R249, [R1+0x4] ;  /* 0x0000040001f97983 */ /* 0x000f220000300800 */
        /* <DEDUP_REMOVED lines=8> */
[----:B------:R-:W-:Y:S01]  /*24640*/  IMAD.MOV.U32 R227, RZ, RZ, R243 ;  /* 0x000000ffffe37224 */ /* 0x000fe200078e00f3 */
[----:B------:R-:W0:Y:S01]  /*24650*/  LDC R216, c[0x0][0x248] ;  /* 0x00009200ffd87b82 */ /* 0x000e220000000800 */
[----:B------:R-:W-:-:S10]  /*24660*/  IMAD.WIDE R242, R0, 0x2, R244 ;  /* 0x0000000200f27825 */ /* 0x000fd400078e02f4 */
[----:B--2---:R1:W-:Y:S04]  /*24670*/  @P1 STG.E.U16 desc[UR60][R242.64], R251 ;  /* 0x000000fbf2001986 */ /* 0x0043e8000c10153c */
[----:B-1----:R-:W2:Y:S01]  /*24680*/  LDL.LU R242, [R1+0x12e0] ;  /* 0x0012e00001f27983 */ /* 0x002ea20000300800 */
[C---:B0-----:R-:W-:Y:S01]  /*24690*/  IMAD.IADD R216, R0.reuse, 0x1, R216 ;  /* 0x0000000100d87824 */ /* 0x041fe200078e02d8 */
[----:B--2---:R-:W-:Y:S01]  /*246a0*/  PRMT R242, R251, 0x7632, R242 ;  /* 0x00007632fbf27816 */ /* 0x004fe200000000f2 */
[----:B------:R-:W-:-:S05]  /*246b0*/  IMAD.WIDE R250, R0, 0x2, R246 ;  /* 0x0000000200fa7825 */ /* 0x000fca00078e02f6 */
[----:B------:R0:W-:Y:S04]  /*246c0*/  @P5 STG.E.U16 desc[UR60][R250.64], R242 ;  /* 0x000000f2fa005986 */ /* 0x0001e8000c10153c */
[----:B0-----:R-:W2:Y:S01]  /*246d0*/  LDL.LU R250, [R1+0x38] ;  /* 0x0000380001fa7983 */ /* 0x001ea20000300800 */
[----:B------:R-:W0:Y:S01]  /*246e0*/  LDC R242, c[0x0][0x22c] ;  /* 0x00008b00fff27b82 */ /* 0x000e220000000800 */
[----:B------:R-:W-:Y:S02]  /*246f0*/  VIADD R0, R217, 0x3 ;  /* 0x00000003d9007836 */ /* 0x000fe40000000000 */
[----:B------:R-:W2:Y:S03]  /*24700*/  LDL.LU R251, [R1+0x28] ;  /* 0x0000280001fb7983 */ /* 0x000ea60000300800 */
[----:B0-----:R-:W-:-:S02]  /*24710*/  ISETP.GE.AND P1, PT, R0, R242, PT ;  /* 0x000000f20000720c */ /* 0x001fc40003f26270 */
[----:B------:R-:W0:Y:S02]  /*24720*/  LDC R0, c[0x0][0x228] ;  /* 0x00008a00ff007b82 */ /* 0x000e240000000800 */
[----:B------:R-:W-:Y:S01]  /*24730*/  ISETP.LT.AND P5, PT, R220, R241, !P1 ;  /* 0x000000f1dc00720c */ /* 0x000fe20004fa1270 */
[----:B------:R-:W-:Y:S01]  /*24740*/  IMAD.WIDE R242, R216, 0x2, R2 ;  /* 0x00000002d8f27825 */ /* 0x000fe200078e0202 */
[----:B----4-:R-:W-:-:S04]  /*24750*/  PRMT R240, R249, 0x7632, R240 ;  /* 0x00007632f9f07816 */ /* 0x010fc800000000f0 */
[----:B------:R-:W1:Y:S07]  /*24760*/  LDC R241, c[0x0][0x248] ;  /* 0x00009200fff17b82 */ /* 0x000e6e0000000800 */
[----:B---3--:R3:W-:Y:S01]  /*24770*/  @P5 STG.E.U16 desc[UR60][R242.64], R248 ;  /* 0x000000f8f2005986 */ /* 0x0087e2000c10153c */
[----:B0-----:R-:W-:Y:S02]  /*24780*/  ISETP.LT.AND P5, PT, R223, R0, !P1 ;  /* 0x00000000df00720c */ /* 0x001fe40004fa1270 */
[----:B------:R-:W-:Y:S01]  /*24790*/  PRMT R0, R248, 0x7632, R0 ;  /* 0x00007632f8007816 */ /* 0x000fe20000000000 */
[C---:B---3--:R-:W-:Y:S01]  /*247a0*/  IMAD.WIDE R242, R216.reuse, 0x2, R218 ;  /* 0x00000002d8f27825 */ /* 0x048fe200078e02da */
[----:B------:R-:W3:Y:S09]  /*247b0*/  LDL.LU R248, [R1+0x18] ;  /* 0x0000180001f87983 */ /* 0x000ef20000300800 */
[----:B------:R0:W-:Y:S02]  /*247c0*/  @P5 STG.E.U16 desc[UR60][R242.64], R0 ;  /* 0x00000000f2005986 */ /* 0x0001e4000c10153c */
[----:B0-----:R-:W0:Y:S01]  /*247d0*/  LDC R0, c[0x0][0x228] ;  /* 0x00008a00ff007b82 */ /* 0x001e220000000800 */
[----:B------:R-:W-:Y:S01]  /*247e0*/  IMAD.WIDE R242, R216, 0x2, R244 ;  /* 0x00000002d8f27825 */ /* 0x000fe200078e02f4 */
[----:B0-----:R-:W-:-:S06]  /*247f0*/  ISETP.LT.AND P5, PT, R222, R0, !P1 ;  /* 0x00000000de00720c */ /* 0x001fcc0004fa1270 */
[----:B------:R-:W0:Y:S07]  /*24800*/  LDC R0, c[0x0][0x228] ;  /* 0x00008a00ff007b82 */ /* 0x000e2e0000000800 */
[----:B------:R4:W-:Y:S04]  /*24810*/  @P5 STG.E.U16 desc[UR60][R242.64], R249 ;  /* 0x000000f9f2005986 */ /* 0x0009e8000c10153c */
[----:B----4-:R-:W4:Y:S01]  /*24820*/  LDL.LU R249, [R1+0x8] ;  /* 0x0000080001f97983 */ /* 0x010f220000300800 */
[----:B0-----:R-:W-:Y:S01]  /*24830*/  ISETP.LT.AND P1, PT, R221, R0, !P1 ;  /* 0x00000000dd00720c */ /* 0x001fe20004f21270 */
[----:B------:R-:W-:-:S04]  /*24840*/  IMAD.WIDE R242, R216, 0x2, R246 ;  /* 0x00000002d8f27825 */ /* 0x000fc800078e02f6 */
[----:B-1----:R-:W-:Y:S02]  /*24850*/  IMAD.IADD R0, R216, 0x1, R241 ;  /* 0x00000001d8007824 */ /* 0x002fe400078e02f1 */
[----:B------:R-:W0:Y:S06]  /*24860*/  LDC R241, c[0x0][0x22c] ;  /* 0x00008b00fff17b82 */ /* 0x000e2c0000000800 */
[----:B------:R1:W-:Y:S02]  /*24870*/  @P1 STG.E.U16 desc[UR60][R242.64], R240 ;  /* 0x000000f0f2001986 */ /* 0x0003e4000c10153c */
[----:B-1----:R-:W1:Y:S01]  /*24880*/  LDC R240, c[0x0][0x228] ;  /* 0x00008a00fff07b82 */ /* 0x002e620000000800 */
[----:B------:R-:W-:-:S05]  /*24890*/  VIADD R216, R217, 0x4 ;  /* 0x00000004d9d87836 */ /* 0x000fca0000000000 */
[----:B0-----:R-:W-:Y:S02]  /*248a0*/  ISETP.GE.AND P1, PT, R216, R241, PT ;  /* 0x000000f1d800720c */ /* 0x001fe40003f26270 */
[----:B------:R-:W0:Y:S02]  /*248b0*/  LDC R216, c[0x0][0x228] ;  /* 0x00008a00ffd87b82 */ /* 0x000e240000000800 */
[----:B-1----:R-:W-:Y:S01]  /*248c0*/  ISETP.LT.AND P5, PT, R220, R240, !P1 ;  /* 0x000000f0dc00720c */ /* 0x002fe20004fa1270 */
[----:B------:R-:W-:-:S04]  /*248d0*/  IMAD.WIDE R240, R0, 0x2, R2 ;  /* 0x0000000200f07825 */ /* 0x000fc800078e0202 */
[----:B------:R-:W-:-:S08]  /*248e0*/  IMAD.WIDE R242, R0, 0x2, R218 ;  /* 0x0000000200f27825 */ /* 0x000fd000078e02da */
[----:B--2---:R1:W-:Y:S02]  /*248f0*/  @P5 STG.E.U16 desc[UR60][R240.64], R250 ;  /* 0x000000faf0005986 */ /* 0x0043e4000c10153c */
[----:B-1----:R-:W1:Y:S08]  /*24900*/  LDC R241, c[0x0][0x228] ;  /* 0x00008a00fff17b82 */ /* 0x002e700000000800 */
[----:B------:R-:W2:Y:S01]  /*24910*/  LDC R240, c[0x0][0x228] ;  /* 0x00008a00fff07b82 */ /* 0x000ea20000000800 */
[----:B0-----:R-:W-:-:S02]  /*24920*/  ISETP.LT.AND P5, PT, R222, R216, !P1 ;  /* 0x000000d8de00720c */ /* 0x001fc40004fa1270 */
[----:B------:R-:W-:Y:S02]  /*24930*/  PRMT R216, R250, 0x7632, R216 ;  /* 0x00007632fad87816 */ /* 0x000fe400000000d8 */
[----:B------:R-:W4:Y:S01]  /*24940*/  LDL.LU R250, [R1+0x3c] ;  /* 0x00003c0001fa7983 */ /* 0x000f220000300800 */
[----:B-1----:R-:W-:Y:S02]  /*24950*/  ISETP.LT.AND P6, PT, R223, R241, !P1 ;  /* 0x000000f1df00720c */ /* 0x002fe40004fc1270 */
[----:B--2---:R-:W-:Y:S01]  /*24960*/  ISETP.LT.AND P1, PT, R221, R240, !P1 ;  /* 0x000000f0dd00720c */ /* 0x004fe20004f21270 */
[----:B------:R-:W-:-:S10]  /*24970*/  IMAD.WIDE R240, R0, 0x2, R244 ;  /* 0x0000000200f07825 */ /* 0x000fd400078e02f4 */
[----:B------:R0:W-:Y:S04]  /*24980*/  @P6 STG.E.U16 desc[UR60][R242.64], R216 ;  /* 0x000000d8f2006986 */ /* 0x0001e8000c10153c */
[----:B------:R1:W-:Y:S01]  /*24990*/  @P5 STG.E.U16 desc[UR60][R240.64], R251 ;  /* 0x000000fbf0005986 */ /* 0x0003e2000c10153c */
[----:B0-----:R-:W-:Y:S01]  /*249a0*/  PRMT R216, R251, 0x7632, R216 ;  /* 0x00007632fbd87816 */ /* 0x001fe200000000d8 */
[----:B------:R-:W0:Y:S02]  /*249b0*/  LDC R243, c[0x0][0x22c] ;  /* 0x00008b00fff37b82 */ /* 0x000e240000000800 */
[----:B-1----:R-:W2:Y:S01]  /*249c0*/  LDL.LU R251, [R1+0x2c] ;  /* 0x00002c0001fb7983 */ /* 0x002ea20000300800 */
[----:B------:R-:W-:-:S05]  /*249d0*/  IMAD.WIDE R240, R0, 0x2, R246 ;  /* 0x0000000200f07825 */ /* 0x000fca00078e02f6 */
[----:B------:R-:W1:Y:S01]  /*249e0*/  LDC R242, c[0x0][0x248] ;  /* 0x00009200fff27b82 */ /* 0x000e620000000800 */
[----:B------:R3:W-:Y:S07]  /*249f0*/  @P1 STG.E.U16 desc[UR60][R240.64], R216 ;  /* 0x000000d8f0001986 */ /* 0x0007ee000c10153c */
[----:B---3--:R-:W3:Y:S01]  /*24a00*/  LDC R240, c[0x0][0x228] ;  /* 0x00008a00fff07b82 */ /* 0x008ee20000000800 */
[----:B------:R-:W-:-:S05]  /*24a10*/  VIADD R216, R217, 0x5 ;  /* 0x00000005d9d87836 */ /* 0x000fca0000000000 */
[----:B0-----:R-:W-:Y:S02]  /*24a20*/  ISETP.GE.AND P1, PT, R216, R243, PT ;  /* 0x000000f3d800720c */ /* 0x001fe40003f26270 */
[----:B------:R-:W0:Y:S08]  /*24a30*/  LDC R216, c[0x0][0x228] ;  /* 0x00008a00ffd87b82 */ /* 0x000e300000000800 */
[----:B------:R-:W0:Y:S01]  /*24a40*/  LDC R241, c[0x0][0x228] ;  /* 0x00008a00fff17b82 */ /* 0x000e220000000800 */
[----:B-1----:R-:W-:Y:S01]  /*24a50*/  IMAD.IADD R0, R0, 0x1, R242 ;  /* 0x0000000100007824 */ /* 0x002fe200078e02f2 */
[----:B---3--:R-:W-:-:S06]  /*24a60*/  ISETP.LT.AND P5, PT, R220, R240, !P1 ;  /* 0x000000f0dc00720c */ /* 0x008fcc0004fa1270 */
[----:B------:R-:W1:Y:S01]  /*24a70*/  LDC R240, c[0x0][0x228] ;  /* 0x00008a00fff07b82 */ /* 0x000e620000000800 */
[----:B------:R-:W-:-:S06]  /*24a80*/  IMAD.WIDE R242, R0, 0x2, R2 ;  /* 0x0000000200f27825 */ /* 0x000fcc00078e0202 */
[----:B------:R3:W-:Y:S01]  /*24a90*/  @P5 STG.E.U16 desc[UR60][R242.64], R248 ;  /* 0x000000f8f2005986 */ /* 0x0007e2000c10153c */
[----:B0-----:R-:W-:Y:S02]  /*24aa0*/  ISETP.LT.AND P5, PT, R222, R216, !P1 ;  /* 0x000000d8de00720c */ /* 0x001fe40004fa1270 */
[----:B------:R-:W-:Y:S02]  /*24ab0*/  PRMT R216, R248, 0x7632, R216 ;  /* 0x00007632f8d87816 */ /* 0x000fe400000000d8 */
[----:B------:R-:W-:Y:S01]  /*24ac0*/  ISETP.LT.AND P6, PT, R223, R241, !P1 ;  /* 0x000000f1df00720c */ /* 0x000fe20004fc1270 */
[----:B---3--:R-:W3:Y:S01]  /*24ad0*/  LDL.LU R248, [R1+0x1c] ;  /* 0x00001c0001f87983 */ /* 0x008ee20000300800 */
[----:B------:R-:W-:Y:S01]  /*24ae0*/  IMAD.WIDE R242, R0, 0x2, R218 ;  /* 0x0000000200f27825 */ /* 0x000fe200078e02da */
[----:B-1----:R-:W-:-:S03]  /*24af0*/  ISETP.LT.AND P1, PT, R221, R240, !P1 ;  /* 0x000000f0dd00720c */ /* 0x002fc60004f21270 */
[----:B------:R-:W-:-:S07]  /*24b00*/  IMAD.WIDE R240, R0, 0x2, R244 ;  /* 0x0000000200f07825 */ /* 0x000fce00078e02f4 */
[----:B------:R0:W-:Y:S04]  /*24b10*/  @P6 STG.E.U16 desc[UR60][R242.64], R216 ;  /* 0x000000d8f2006986 */ /* 0x0001e8000c10153c */
[----:B----4-:R1:W-:Y:S01]  /*24b20*/  @P5 STG.E.U16 desc[UR60][R240.64], R249 ;  /* 0x000000f9f0005986 */ /* 0x0103e2000c10153c */
[----:B0-----:R-:W-:Y:S01]  /*24b30*/  PRMT R216, R249, 0x7632, R216 ;  /* 0x00007632f9d87816 */ /* 0x001fe200000000d8 */
[----:B------:R-:W0:Y:S02]  /*24b40*/  LDC R243, c[0x0][0x22c] ;  /* 0x00008b00fff37b82 */ /* 0x000e240000000800 */
[----:B-1----:R-:W4:Y:S01]  /*24b50*/  LDL.LU R249, [R1+0xc] ;  /* 0x00000c0001f97983 */ /* 0x002f220000300800 */
[----:B------:R-:W-:-:S05]  /*24b60*/  IMAD.WIDE R240, R0, 0x2, R246 ;  /* 0x0000000200f07825 */ /* 0x000fca00078e02f6 */
[----:B------:R-:W1:Y:S01]  /*24b70*/  LDC R242, c[0x0][0x228] ;  /* 0x00008a00fff27b82 */ /* 0x000e620000000800 */
[----:B------:R0:W-:Y:S07]  /*24b80*/  @P1 STG.E.U16 desc[UR60][R240.64], R216 ;  /* 0x000000d8f0001986 */ /* 0x0001ee000c10153c */
[----:B0-----:R-:W0:Y:S01]  /*24b90*/  LDC R241, c[0x0][0x248] ;  /* 0x00009200fff17b82 */ /* 0x001e220000000800 */
[----:B------:R-:W-:-:S07]  /*24ba0*/  VIADD R216, R217, 0x6 ;  /* 0x00000006d9d87836 */ /* 0x000fce0000000000 */
[----:B------:R-:W0:Y:S01]  /*24bb0*/  LDC R240, c[0x0][0x228] ;  /* 0x00008a00fff07b82 */ /* 0x000e220000000800 */
[----:B------:R-:W-:-:S07]  /*24bc0*/  ISETP.GE.AND P1, PT, R216, R243, PT ;  /* 0x000000f3d800720c */ /* 0x000fce0003f26270 */
[----:B------:R-:W0:Y:S01]  /*24bd0*/  LDC R216, c[0x0][0x228] ;  /* 0x00008a00ffd87b82 */ /* 0x000e220000000800 */
[----:B-1----:R-:W-:-:S07]  /*24be0*/  ISETP.LT.AND P5, PT, R220, R242, !P1 ;  /* 0x000000f2dc00720c */ /* 0x002fce0004fa1270 */
[----:B------:R-:W1:Y:S01]  /*24bf0*/  LDC R242, c[0x0][0x228] ;  /* 0x00008a00fff27b82 */ /* 0x000e620000000800 */
[----:B0-----:R-:W-:Y:S01]  /*24c00*/  IMAD.IADD R0, R0, 0x1, R241 ;  /* 0x0000000100007824 */ /* 0x001fe200078e02f1 */
[----:B------:R-:W-:-:S03]  /*24c10*/  ISETP.LT.AND P6, PT, R223, R240, !P1 ;  /* 0x000000f0df00720c */ /* 0x000fc60004fc1270 */
[----:B------:R-:W-:-:S05]  /*24c20*/  IMAD.WIDE R240, R0, 0x2, R2 ;  /* 0x0000000200f07825 */ /* 0x000fca00078e0202 */
[----:B------:R0:W-:Y:S01]  /*24c30*/  @P5 STG.E.U16 desc[UR60][R240.64], R250 ;  /* 0x000000faf0005986 */ /* 0x0001e2000c10153c */
[----:B------:R-:W-:Y:S02]  /*24c40*/  ISETP.LT.AND P5, PT, R222, R216, !P1 ;  /* 0x000000d8de00720c */ /* 0x000fe40004fa1270 */
[----:B-1----:R-:W-:Y:S01]  /*24c50*/  ISETP.LT.AND P1, PT, R221, R242, !P1 ;  /* 0x000000f2dd00720c */ /* 0x002fe20004f21270 */
[----:B------:R-:W-:Y:S01]  /*24c60*/  IMAD.WIDE R242, R0, 0x2, R244 ;  /* 0x0000000200f27825 */ /* 0x000fe200078e02f4 */
[----:B------:R-:W-:-:S03]  /*24c70*/  PRMT R216, R250, 0x7632, R216 ;  /* 0x00007632fad87816 */ /* 0x000fc600000000d8 */
[C---:B0-----:R-:W-:Y:S01]  /*24c80*/  IMAD.WIDE R240, R0.reuse, 0x2, R218 ;  /* 0x0000000200f07825 */ /* 0x041fe200078e02da */
[----:B------:R-:W0:Y:S04]  /*24c90*/  LDC R250, c[0x0][0x248] ;  /* 0x00009200fffa7b82 */ /* 0x000e280000000800 */
[----:B------:R1:W-:Y:S04]  /*24ca0*/  @P6 STG.E.U16 desc[UR60][R240.64], R216 ;  /* 0x000000d8f0006986 */ /* 0x0003e8000c10153c */
[----:B-1----:R-:W4:Y:S04]  /*24cb0*/  LDL.LU.64 R240, [R1+0x12d8] ;  /* 0x0012d80001f07983 */ /* 0x002f280000300a00 */
[----:B--2---:R1:W-:Y:S01]  /*24cc0*/  @P5 STG.E.U16 desc[UR60][R242.64], R251 ;  /* 0x000000fbf2005986 */ /* 0x0043e2000c10153c */
[----:B------:R-:W-:Y:S01]  /*24cd0*/  PRMT R216, R251, 0x7632, R216 ;  /* 0x00007632fbd87816 */ /* 0x000fe200000000d8 */
[----:B-1----:R-:W-:Y:S01]  /*24ce0*/  IMAD.WIDE R242, R0, 0x2, R246 ;  /* 0x0000000200f27825 */ /* 0x002fe200078e02f6 */
[----:B------:R-:W1:Y:S04]  /*24cf0*/  LDC R251, c[0x0][0x22c] ;  /* 0x00008b00fffb7b82 */ /* 0x000e680000000800 */
[----:B------:R2:W-:Y:S04]  /*24d00*/  @P1 STG.E.U16 desc[UR60][R242.64], R216 ;  /* 0x000000d8f2001986 */ /* 0x0005e8000c10153c */
[----:B--2---:R-:W2:Y:S01]  /*24d10*/  LDC R242, c[0x0][0x228] ;  /* 0x00008a00fff27b82 */ /* 0x004ea20000000800 */
[----:B------:R-:W-:-:S07]  /*24d20*/  VIADD R216, R217, 0x7 ;  /* 0x00000007d9d87836 */ /* 0x000fce0000000000 */
[----:B------:R-:W0:Y:S01]  /*24d30*/  LDC R243, c[0x0][0x228] ;  /* 0x00008a00fff37b82 */ /* 0x000e220000000800 */
[----:B-1----:R-:W-:-:S04]  /*24d40*/  ISETP.GE.AND P1, PT, R216, R251, PT ;  /* 0x000000fbd800720c */ /* 0x002fc80003f26270 */
[----:B--2---:R-:W-:-:S03]  /*24d50*/  ISETP.LT.AND P5, PT, R220, R242, !P1 ;  /* 0x000000f2dc00720c */ /* 0x004fc60004fa1270 */
[----:B------:R-:W1:Y:S01]  /*24d60*/  LDC R242, c[0x0][0x228] ;  /* 0x00008a00fff27b82 */ /* 0x000e620000000800 */
[----:B0-----:R-:W-:-:S04]  /*24d70*/  IMAD.IADD R0, R0, 0x1, R250 ;  /* 0x0000000100007824 */ /* 0x001fc800078e02fa */
[----:B------:R-:W-:Y:S01]  /*24d80*/  IMAD.WIDE R250, R0, 0x2, R2 ;  /* 0x0000000200fa7825 */ /* 0x000fe200078e0202 */
[----:B------:R-:W-:Y:S02]  /*24d90*/  ISETP.LT.AND P6, PT, R223, R243, !P1 ;  /* 0x000000f3df00720c */ /* 0x000fe40004fc1270 */
[----:B------:R-:W0:Y:S02]  /*24da0*/  LDC R243, c[0x0][0x228] ;  /* 0x00008a00fff37b82 */ /* 0x000e240000000800 */
[----:B---3--:R2:W-:Y:S01]  /*24db0*/  @P5 STG.E.U16 desc[UR60][R250.64], R248 ;  /* 0x000000f8fa005986 */ /* 0x0085e2000c10153c */
[----:B------:R-:W-:Y:S02]  /*24dc0*/  PRMT R216, R248, 0x7632, R216 ;  /* 0x00007632f8d87816 */ /* 0x000fe400000000d8 */
[----:B-1----:R-:W-:-:S03]  /*24dd0*/  ISETP.LT.AND P5, PT, R222, R242, !P1 ;  /* 0x000000f2de00720c */ /* 0x002fc60004fa1270 */
[----:B------:R-:W1:Y:S01]  /*24de0*/  LDC R242, c[0x0][0x22c] ;  /* 0x00008b00fff27b82 */ /* 0x000e620000000800 */
[----:B--2---:R-:W-:-:S05]  /*24df0*/  IMAD.WIDE R250, R0, 0x2, R218 ;  /* 0x0000000200fa7825 */ /* 0x004fca00078e02da */
[----:B------:R2:W-:Y:S02]  /*24e00*/  @P6 STG.E.U16 desc[UR60][R250.64], R216 ;  /* 0x000000d8fa006986 */ /* 0x0005e4000c10153c */
[----:B--2---:R-:W-:-:S05]  /*24e10*/  IMAD.WIDE R250, R0, 0x2, R244 ;  /* 0x0000000200fa7825 */ /* 0x004fca00078e02f4 */
[----:B----4-:R2:W-:Y:S01]  /*24e20*/  @P5 STG.E.U16 desc[UR60][R250.64], R249 ;  /* 0x000000f9fa005986 */ /* 0x0105e2000c10153c */
[----:B0-----:R-:W-:Y:S01]  /*24e30*/  ISETP.LT.AND P5, PT, R221, R243, !P1 ;  /* 0x000000f3dd00720c */ /* 0x001fe20004fa1270 */
[----:B------:R-:W-:Y:S01]  /*24e40*/  VIADD R216, R217, 0x8 ;  /* 0x00000008d9d87836 */ /* 0x000fe20000000000 */
[----:B------:R-:W0:Y:S04]  /*24e50*/  LDC R243, c[0x0][0x228] ;  /* 0x00008a00fff37b82 */ /* 0x000e280000000800 */
[----:B-1----:R-:W-:Y:S02]  /*24e60*/  ISETP.GE.AND P1, PT, R216, R242, PT ;  /* 0x000000f2d800720c */ /* 0x002fe40003f26270 */
[----:B------:R-:W-:Y:S02]  /*24e70*/  PRMT R216, R249, 0x7632, R216 ;  /* 0x00007632f9d87816 */ /* 0x000fe400000000d8 */
[----:B------:R-:W1:Y:S01]  /*24e80*/  LDC R242, c[0x0][0x228] ;  /* 0x00008a00fff27b82 */ /* 0x000e620000000800 */
[----:B--2---:R-:W-:-:S05]  /*24e90*/  IMAD.WIDE R248, R0, 0x2, R246 ;  /* 0x0000000200f87825 */ /* 0x004fca00078e02f6 */
[----:B------:R2:W-:Y:S02]  /*24ea0*/  @P5 STG.E.U16 desc[UR60][R248.64], R216 ;  /* 0x000000d8f8005986 */ /* 0x0005e4000c10153c */
[----:B------:R-:W3:Y:S08]  /*24eb0*/  LDC R251, c[0x0][0x228] ;  /* 0x00008a00fffb7b82 */ /* 0x000ef00000000800 */
[----:B------:R-:W4:Y:S01]  /*24ec0*/  LDC R250, c[0x0][0x248] ;  /* 0x00009200fffa7b82 */ /* 0x000f220000000800 */
[----:B--2---:R-:W2:Y:S01]  /*24ed0*/  LDL.LU.64 R248, [R1+0x12d0] ;  /* 0x0012d00001f87983 */ /* 0x004ea20000300a00 */
[----:B0-----:R-:W-:-:S06]  /*24ee0*/  ISETP.LT.AND P5, PT, R223, R243, !P1 ;  /* 0x000000f3df00720c */ /* 0x001fcc0004fa1270 */
[----:B------:R-:W0:Y:S01]  /*24ef0*/  LDC R216, c[0x0][0x228] ;  /* 0x00008a00ffd87b82 */ /* 0x000e220000000800 */
[----:B---3--:R-:W-:Y:S01]  /*24f00*/  ISETP.LT.AND P6, PT, R220, R251, !P1 ;  /* 0x000000fbdc00720c */ /* 0x008fe20004fc1270 */
[----:B----4-:R-:W-:-:S04]  /*24f10*/  IMAD.IADD R0, R0, 0x1, R250 ;  /* 0x0000000100007824 */ /* 0x010fc800078e02fa */
[----:B------:R-:W-:-:S08]  /*24f20*/  IMAD.WIDE R250, R0, 0x2, R2 ;  /* 0x0000000200fa7825 */ /* 0x000fd000078e0202 */
[----:B--2---:R2:W-:Y:S01]  /*24f30*/  @P6 STG.E.U16 desc[UR60][R250.64], R248 ;  /* 0x000000f8fa006986 */ /* 0x0045e2000c10153c */
[----:B-1----:R-:W-:Y:S01]  /*24f40*/  ISETP.LT.AND P6, PT, R222, R242, !P1 ;  /* 0x000000f2de00720c */ /* 0x002fe20004fc1270 */
[----:B------:R-:W-:Y:S01]  /*24f50*/  IMAD.WIDE R242, R0, 0x2, R218 ;  /* 0x0000000200f27825 */ /* 0x000fe200078e02da */
[----:B--2---:R-:W-:Y:S01]  /*24f60*/  PRMT R248, R248, 0x7632, R248 ;  /* 0x00007632f8f87816 */ /* 0x004fe200000000f8 */
[----:B------:R-:W1:Y:S04]  /*24f70*/  LDC R251, c[0x0][0x248] ;  /* 0x00009200fffb7b82 */ /* 0x000e680000000800 */
[----:B------:R2:W-:Y:S04]  /*24f80*/  @P5 STG.E.U16 desc[UR60][R242.64], R248 ;  /* 0x000000f8f2005986 */ /* 0x0005e8000c10153c */
[----:B------:R-:W3:Y:S08]  /*24f90*/  LDC R250, c[0x0][0x228] ;  /* 0x00008a00fffa7b82 */ /* 0x000ef00000000800 */
[----:B--2---:R-:W2:Y:S01]  /*24fa0*/  LDC R248, c[0x0][0x22c] ;  /* 0x00008b00fff87b82 */ /* 0x004ea20000000800 */
[----:B0-----:R-:W-:Y:S01]  /*24fb0*/  ISETP.LT.AND P5, PT, R221, R216, !P1 ;  /* 0x000000d8dd00720c */ /* 0x001fe20004fa1270 */
[----:B------:R-:W-:-:S02]  /*24fc0*/  VIADD R216, R217, 0x9 ;  /* 0x00000009d9d87836 */ /* 0x000fc40000000000 */
[----:B------:R-:W-:-:S03]  /*24fd0*/  IMAD.WIDE R242, R0, 0x2, R244 ;  /* 0x0000000200f27825 */ /* 0x000fc600078e02f4 */
[----:B--2---:R-:W-:Y:S02]  /*24fe0*/  ISETP.GE.AND P1, PT, R216, R248, PT ;  /* 0x000000f8d800720c */ /* 0x004fe40003f26270 */
[----:B------:R-:W0:Y:S01]  /*24ff0*/  LDC R248, c[0x0][0x228] ;  /* 0x00008a00fff87b82 */ /* 0x000e220000000800 */
[----:B------:R2:W-:Y:S07]  /*25000*/  @P6 STG.E.U16 desc[UR60][R242.64], R240 ;  /* 0x000000f0f2006986 */ /* 0x0005ee000c10153c */
[----:B------:R-:W4:Y:S01]  /*25010*/  LDC R216, c[0x0][0x228] ;  /* 0x00008a00ffd87b82 */ /* 0x000f220000000800 */
[----:B--2---:R-:W-:Y:S01]  /*25020*/  PRMT R240, R240, 0x7632, R240 ;  /* 0x00007632f0f07816 */ /* 0x004fe200000000f0 */
[----:B------:R-:W-:-:S05]  /*25030*/  IMAD.WIDE R242, R0, 0x2, R246 ;  /* 0x0000000200f27825 */ /* 0x000fca00078e02f6 */
[----:B------:R2:W-:Y:S01]  /*25040*/  @P5 STG.E.U16 desc[UR60][R242.64], R240 ;  /* 0x000000f0f2005986 */ /* 0x0005e2000c10153c */
[----:B-1----:R-:W-:Y:S01]  /*25050*/  IMAD.IADD R0, R0, 0x1, R251 ;  /* 0x0000000100007824 */ /* 0x002fe200078e02fb */
[----:B0-----:R-:W-:Y:S02]  /*25060*/  ISETP.LT.AND P5, PT, R220, R248, !P1 ;  /* 0x000000f8dc00720c */ /* 0x001fe40004fa1270 */
[----:B---3--:R-:W-:Y:S01]  /*25070*/  ISETP.LT.AND P6, PT, R223, R250, !P1 ;  /* 0x000000fadf00720c */ /* 0x008fe20004fc1270 */
[----:B------:R-:W-:Y:S01]  /*25080*/  IMAD.WIDE R250, R0, 0x2, R2 ;  /* 0x0000000200fa7825 */ /* 0x000fe200078e0202 */
[----:B--2---:R-:W0:Y:S01]  /*25090*/  LDC R240, c[0x0][0x228] ;  /* 0x00008a00fff07b82 */ /* 0x004e220000000800 */
[----:B------:R-:W2:Y:S08]  /*250a0*/  LDL.LU.64 R242, [R1+0x12c8] ;  /* 0x0012c80001f27983 */ /* 0x000eb00000300a00 */
[----:B------:R1:W-:Y:S02]  /*250b0*/  @P5 STG.E.U16 desc[UR60][R250.64], R236 ;  /* 0x000000ecfa005986 */ /* 0x0003e4000c10153c */
[----:B-1----:R-:W-:Y:S01]  /*250c0*/  PRMT R236, R236, 0x7632, R236 ;  /* 0x00007632ecec7816 */ /* 0x002fe200000000ec */
[----:B------:R-:W-:-:S05]  /*250d0*/  IMAD.WIDE R250, R0, 0x2, R218 ;  /* 0x0000000200fa7825 */ /* 0x000fca00078e02da */
[----:B------:R1:W-:Y:S01]  /*250e0*/  @P6 STG.E.U16 desc[UR60][R250.64], R236 ;  /* 0x000000ecfa006986 */ /* 0x0003e2000c10153c */
[----:B----4-:R-:W-:Y:S01]  /*250f0*/  ISETP.LT.AND P5, PT, R222, R216, !P1 ;  /* 0x000000d8de00720c */ /* 0x010fe20004fa1270 */
[----:B-1----:R-:W1:Y:S01]  /*25100*/  LDC R236, c[0x0][0x22c] ;  /* 0x00008b00ffec7b82 */ /* 0x002e620000000800 */
[----:B------:R-:W-:-:S04]  /*25110*/  IMAD.WIDE R250, R0, 0x2, R244 ;  /* 0x0000000200fa7825 */ /* 0x000fc800078e02f4 */
[----:B------:R-:W-:-:S07]  /*25120*/  VIADD R216, R217, 0xa ;  /* 0x0000000ad9d87836 */ /* 0x000fce0000000000 */
[----:B------:R3:W-:Y:S01]  /*25130*/  @P5 STG.E.U16 desc[UR60][R250.64], R88 ;  /* 0x00000058fa005986 */ /* 0x0007e2000c10153c */
[----:B0-----:R-:W-:Y:S02]  /*25140*/  ISETP.LT.AND P1, PT, R221, R240, !P1 ;  /* 0x000000f0dd00720c */ /* 0x001fe40004f21270 */
[----:B------:R-:W0:Y:S01]  /*25150*/  LDC R240, c[0x0][0x228] ;  /* 0x00008a00fff07b82 */ /* 0x000e220000000800 */
[----:B-1----:R-:W-:-:S07]  /*25160*/  ISETP.GE.AND P5, PT, R216, R236, PT ;  /* 0x000000ecd800720c */ /* 0x002fce0003fa6270 */
[----:B------:R-:W1:Y:S08]  /*25170*/  LDC R216, c[0x0][0x228] ;  /* 0x00008a00ffd87b82 */ /* 0x000e700000000800 */
[----:B------:R-:W4:Y:S01]  /*25180*/  LDC R236, c[0x0][0x248] ;  /* 0x00009200ffec7b82 */ /* 0x000f220000000800 */
[----:B---3--:R-:W-:Y:S01]  /*25190*/  PRMT R88, R88, 0x7632, R88 ;  /* 0x0000763258587816 */ /* 0x008fe20000000058 */
[----:B------:R-:W-:-:S05]  /*251a0*/  IMAD.WIDE R250, R0, 0x2, R246 ;  /* 0x0000000200fa7825 */ /* 0x000fca00078e02f6 */
[----:B------:R3:W-:Y:S01]  /*251b0*/  @P1 STG.E.U16 desc[UR60][R250.64], R88 ;  /* 0x00000058fa001986 */ /* 0x0007e2000c10153c */
[----:B-1----:R-:W-:Y:S01]  /*251c0*/  ISETP.LT.AND P1, PT, R220, R216, !P5 ;  /* 0x000000d8dc00720c */ /* 0x002fe20006f21270 */
[----:B---3--:R-:W1:Y:S01]  /*251d0*/  LDC R88, c[0x0][0x228] ;  /* 0x00008a00ff587b82 */ /* 0x008e620000000800 */
[----:B----4-:R-:W-:Y:S01]  /*251e0*/  IMAD.IADD R216, R0, 0x1, R236 ;  /* 0x0000000100d87824 */ /* 0x010fe200078e02ec */
[----:B0-----:R-:W-:Y:S02]  /*251f0*/  ISETP.LT.AND P6, PT, R223, R240, !P5 ;  /* 0x000000f0df00720c */ /* 0x001fe40006fc1270 */
[----:B------:R-:W-:Y:S01]  /*25200*/  PRMT R0, R249, 0x7632, R0 ;  /* 0x00007632f9007816 */ /* 0x000fe20000000000 */
[----:B------:R-:W-:-:S03]  /*25210*/  IMAD.WIDE R250, R216, 0x2, R2 ;  /* 0x00000002d8fa7825 */ /* 0x000fc600078e0202 */
[----:B------:R-:W0:Y:S04]  /*25220*/  LDC R236, c[0x0][0x228] ;  /* 0x00008a00ffec7b82 */ /* 0x000e280000000800 */
[----:B------:R3:W-:Y:S04]  /*25230*/  @P1 STG.E.U16 desc[UR60][R250.64], R249 ;  /* 0x000000f9fa001986 */ /* 0x0007e8000c10153c */
[----:B---3--:R-:W3:Y:S01]  /*25240*/  LDL.LU.64 R250, [R1+0x12c0] ;  /* 0x0012c00001fa7983 */ /* 0x008ee20000300a00 */
[----:B------:R-:W-:-:S05]  /*25250*/  IMAD.WIDE R248, R216, 0x2, R218 ;  /* 0x00000002d8f87825 */ /* 0x000fca00078e02da */
[----:B------:R4:W-:Y:S01]  /*25260*/  @P6 STG.E.U16 desc[UR60][R248.64], R0 ;  /* 0x00000000f8006986 */ /* 0x0009e2000c10153c */
[----:B-1----:R-:W-:Y:S02]  /*25270*/  ISETP.LT.AND P1, PT, R222, R88, !P5 ;  /* 0x00000058de00720c */ /* 0x002fe40006f21270 */
[----:B------:R-:W1:Y:S08]  /*25280*/  LDC R88, c[0x0][0x22c] ;  /* 0x00008b00ff587b82 */ /* 0x000e700000000800 */
[----:B----4-:R-:W4:Y:S01]  /*25290*/  LDC R0, c[0x0][0x228] ;  /* 0x00008a00ff007b82 */ /* 0x010f220000000800 */
[----:B------:R-:W-:-:S05]  /*252a0*/  IMAD.WIDE R248, R216, 0x2, R244 ;  /* 0x00000002d8f87825 */ /* 0x000fca00078e02f4 */
[----:B------:R0:W-:Y:S02]  /*252b0*/  @P1 STG.E.U16 desc[UR60][R248.64], R241 ;  /* 0x000000f1f8001986 */ /* 0x0001e4000c10153c */
[----:B0-----:R-:W0:Y:S01]  /*252c0*/  LDC R248, c[0x0][0x248] ;  /* 0x00009200fff87b82 */ /* 0x001e220000000800 */
[----:B----4-:R-:W-:Y:S01]  /*252d0*/  ISETP.LT.AND P5, PT, R221, R0, !P5 ;  /* 0x00000000dd00720c */ /* 0x010fe20006fa1270 */
[----:B------:R-:W-:-:S06]  /*252e0*/  VIADD R0, R217, 0xb ;  /* 0x0000000bd9007836 */ /* 0x000fcc0000000000 */
[----:B------:R-:W4:Y:S01]  /*252f0*/  LDC R249, c[0x0][0x228] ;  /* 0x00008a00fff97b82 */ /* 0x000f220000000800 */
[----:B-1----:R-:W-:-:S07]  /*25300*/  ISETP.GE.AND P1, PT, R0, R88, PT ;  /* 0x000000580000720c */ /* 0x002fce0003f26270 */
[----:B------:R-:W1:Y:S01]  /*25310*/  LDC R88, c[0x0][0x228] ;  /* 0x00008a00ff587b82 */ /* 0x000e620000000800 */
[----:B------:R-:W-:Y:S02]  /*25320*/  ISETP.LT.AND P6, PT, R220, R236, !P1 ;  /* 0x000000ecdc00720c */ /* 0x000fe40004fc1270 */
[----:B------:R-:W-:Y:S01]  /*25330*/  PRMT R0, R241, 0x7632, R0 ;  /* 0x00007632f1007816 */ /* 0x000fe20000000000 */
[----:B------:R-:W-:-:S04]  /*25340*/  IMAD.WIDE R240, R216, 0x2, R246 ;  /* 0x00000002d8f07825 */ /* 0x000fc800078e02f6 */
[----:B0-----:R-:W-:Y:S01]  /*25350*/  IMAD.IADD R216, R216, 0x1, R248 ;  /* 0x00000001d8d87824 */ /* 0x001fe200078e02f8 */
[----:B------:R0:W-:Y:S01]  /*25360*/  @P5 STG.E.U16 desc[UR60][R240.64], R0 ;  /* 0x00000000f0005986 */ /* 0x0001e2000c10153c */
[----:B------:R-:W2:Y:S01]  /*25370*/  LDC R248, c[0x0][0x228] ;  /* 0x00008a00fff87b82 */ /* 0x000ea20000000800 */
[----:B----4-:R-:W-:Y:S01]  /*25380*/  ISETP.LT.AND P5, PT, R223, R249, !P1 ;  /* 0x000000f9df00720c */ /* 0x010fe20004fa1270 */
[----:B0-----:R-:W-:Y:S01]  /*25390*/  IMAD.WIDE R240, R216, 0x2, R2 ;  /* 0x00000002d8f07825 */ /* 0x001fe200078e0202 */
[----:B------:R-:W-:-:S04]  /*253a0*/  PRMT R0, R237, 0x7632, R0 ;  /* 0x00007632ed007816 */ /* 0x000fc80000000000 */
[----:B------:R0:W-:Y:S01]  /*253b0*/  @P6 STG.E.U16 desc[UR60][R240.64], R237 ;  /* 0x000000edf0006986 */ /* 0x0001e2000c10153c */
[----:B-1----:R-:W-:Y:S02]  /*253c0*/  ISETP.LT.AND P6, PT, R222, R88, !P1 ;  /* 0x00000058de00720c */ /* 0x002fe40004fc1270 */
[----:B------:R-:W1:Y:S01]  /*253d0*/  LDC R88, c[0x0][0x22c] ;  /* 0x00008b00ff587b82 */ /* 0x000e620000000800 */
[----:B0-----:R-:W-:-:S07]  /*253e0*/  IMAD.WIDE R236, R216, 0x2, R218 ;  /* 0x00000002d8ec7825 */ /* 0x001fce00078e02da */
[----:B------:R-:W0:Y:S01]  /*253f0*/  LDC R240, c[0x0][0x228] ;  /* 0x00008a00fff07b82 */ /* 0x000e220000000800 */
[----:B------:R4:W-:Y:S07]  /*25400*/  @P5 STG.E.U16 desc[UR60][R236.64], R0 ;  /* 0x00000000ec005986 */ /* 0x0009ee000c10153c */
[----:B------:R-:W3:Y:S01]  /*25410*/  LDC R241, c[0x0][0x228] ;  /* 0x00008a00fff17b82 */ /* 0x000ee20000000800 */
[----:B----4-:R-:W-:-:S05]  /*25420*/  IMAD.WIDE R236, R216, 0x2, R244 ;  /* 0x00000002d8ec7825 */ /* 0x010fca00078e02f4 */
[----:B------:R4:W-:Y:S01]  /*25430*/  @P6 STG.E.U16 desc[UR60][R236.64], R89 ;  /* 0x00000059ec006986 */ /* 0x0009e2000c10153c */
[----:B--2---:R-:W-:Y:S01]  /*25440*/  ISETP.LT.AND P5, PT, R221, R248, !P1 ;  /* 0x000000f8dd00720c */ /* 0x004fe20004fa1270 */
[----:B----4-:R-:W2:Y:S01]  /*25450*/  LDC R236, c[0x0][0x228] ;  /* 0x00008a00ffec7b82 */ /* 0x010ea20000000800 */
[----:B------:R-:W-:-:S07]  /*25460*/  VIADD R0, R217, 0xc ;  /* 0x0000000cd9007836 */ /* 0x000fce0000000000 */
[----:B------:R-:W4:Y:S01]  /*25470*/  LDC R237, c[0x0][0x248] ;  /* 0x00009200ffed7b82 */ /* 0x000f220000000800 */
[----:B-1----:R-:W-:Y:S02]  /*25480*/  ISETP.GE.AND P1, PT, R0, R88, PT ;  /* 0x000000580000720c */ /* 0x002fe40003f26270 */
[----:B------:R-:W-:Y:S01]  /*25490*/  PRMT R0, R89, 0x7632, R0 ;  /* 0x0000763259007816 */ /* 0x000fe20000000000 */
[----:B------:R-:W-:-:S05]  /*254a0*/  IMAD.WIDE R88, R216, 0x2, R246 ;  /* 0x00000002d8587825 */ /* 0x000fca00078e02f6 */
[----:B------:R1:W-:Y:S01]  /*254b0*/  @P5 STG.E.U16 desc[UR60][R88.64], R0 ;  /* 0x0000000058005986 */ /* 0x0003e2000c10153c */
[----:B0-----:R-:W-:Y:S02]  /*254c0*/  ISETP.LT.AND P6, PT, R223, R240, !P1 ;  /* 0x000000f0df00720c */ /* 0x001fe40004fc1270 */
[----:B------:R-:W0:Y:S01]  /*254d0*/  LDC R240, c[0x0][0x228] ;  /* 0x00008a00fff07b82 */ /* 0x000e220000000800 */
[----:B--2---:R-:W-:-:S07]  /*254e0*/  ISETP.LT.AND P5, PT, R220, R236, !P1 ;  /* 0x000000ecdc00720c */ /* 0x004fce0004fa1270 */
[----:B------:R-:W2:Y:S01]  /*254f0*/  LDC R236, c[0x0][0x228] ;  /* 0x00008a00ffec7b82 */ /* 0x000ea20000000800 */
[----:B----4-:R-:W-:-:S04]  /*25500*/  IMAD.IADD R216, R216, 0x1, R237 ;  /* 0x00000001d8d87824 */ /* 0x010fc800078e02ed */
[----:B-1----:R-:W-:-:S03]  /*25510*/  IMAD.WIDE R88, R216, 0x2, R2 ;  /* 0x00000002d8587825 */ /* 0x002fc600078e0202 */
[----:B------:R-:W1:Y:S08]  /*25520*/  LDC R0, c[0x0][0x228] ;  /* 0x00008a00ff007b82 */ /* 0x000e700000000800 */
[----:B------:R-:W4:Y:S01]  /*25530*/  LDC R237, c[0x0][0x248] ;  /* 0x00009200ffed7b82 */ /* 0x000f220000000800 */
[----:B---3--:R3:W-:Y:S02]  /*25540*/  @P5 STG.E.U16 desc[UR60][R88.64], R250 ;  /* 0x000000fa58005986 */ /* 0x0087e4000c10153c */
[----:B---3--:R-:W-:Y:S01]  /*25550*/  PRMT R250, R250, 0x7632, R250 ;  /* 0x00007632fafa7816 */ /* 0x008fe200000000fa */
[----:B------:R-:W-:-:S05]  /*25560*/  IMAD.WIDE R88, R216, 0x2, R218 ;  /* 0x00000002d8587825 */ /* 0x000fca00078e02da */
[----:B------:R3:W-:Y:S02]  /*25570*/  @P6 STG.E.U16 desc[UR60][R88.64], R250 ;  /* 0x000000fa58006986 */ /* 0x0007e4000c10153c */
[----:B---3--:R-:W3:Y:S08]  /*25580*/  LDC R88, c[0x0][0x228] ;  /* 0x00008a00ff587b82 */ /* 0x008ef00000000800 */
[----:B------:R-:W0:Y:S01]  /*25590*/  LDC R89, c[0x0][0x22c] ;  /* 0x00008b00ff597b82 */ /* 0x000e220000000800 */
[----:B-1----:R-:W-:Y:S01]  /*255a0*/  ISETP.LT.AND P5, PT, R222, R0, !P1 ;  /* 0x00000000de00720c */ /* 0x002fe20004fa1270 */
[----:B------:R-:W-:Y:S01]  /*255b0*/  VIADD R0, R217, 0xd ;  /* 0x0000000dd9007836 */ /* 0x000fe20000000000 */
[----:B---3--:R-:W-:-:S04]  /*255c0*/  ISETP.LT.AND P1, PT, R221, R88, !P1 ;  /* 0x00000058dd00720c */ /* 0x008fc80004f21270 */
[----:B0-----:R-:W-:Y:S01]  /*255d0*/  ISETP.GE.AND P6, PT, R0, R89, PT ;  /* 0x000000590000720c */ /* 0x001fe20003fc6270 */
[----:B------:R-:W-:-:S06]  /*255e0*/  IMAD.WIDE R88, R216, 0x2, R244 ;  /* 0x00000002d8587825 */ /* 0x000fcc00078e02f4 */
[----:B------:R0:W-:Y:S02]  /*255f0*/  @P5 STG.E.U16 desc[UR60][R88.64], R242 ;  /* 0x000000f258005986 */ /* 0x0001e4000c10153c */
[----:B0-----:R-:W-:Y:S01]  /*25600*/  PRMT R242, R242, 0x7632, R242 ;  /* 0x00007632f2f27816 */ /* 0x001fe200000000f2 */
[----:B------:R-:W-:-:S05]  /*25610*/  IMAD.WIDE R88, R216, 0x2, R246 ;  /* 0x00000002d8587825 */ /* 0x000fca00078e02f6 */
[----:B------:R0:W-:Y:S01]  /*25620*/  @P1 STG.E.U16 desc[UR60][R88.64], R242 ;  /* 0x000000f258001986 */ /* 0x0001e2000c10153c */
[----:B------:R-:W-:Y:S02]  /*25630*/  ISETP.LT.AND P1, PT, R223, R240, !P6 ;  /* 0x000000f0df00720c */ /* 0x000fe40007721270 */
[----:B------:R-:W1:Y:S01]  /*25640*/  LDC R240, c[0x0][0x228] ;  /* 0x00008a00fff07b82 */ /* 0x000e620000000800 */
[----:B--2---:R-:W-:Y:S01]  /*25650*/  ISETP.LT.AND P5, PT, R220, R236, !P6 ;  /* 0x000000ecdc00720c */ /* 0x004fe200077a1270 */
[----:B----4-:R-:W-:-:S06]  /*25660*/  IMAD.IADD R0, R216, 0x1, R237 ;  /* 0x00000001d8007824 */ /* 0x010fcc00078e02ed */
[----:B------:R-:W2:Y:S01]  /*25670*/  LDC R237, c[0x0][0x22c] ;  /* 0x00008b00ffed7b82 */ /* 0x000ea20000000800 */
[----:B0-----:R-:W-:-:S07]  /*25680*/  IMAD.WIDE R88, R0, 0x2, R2 ;  /* 0x0000000200587825 */ /* 0x001fce00078e0202 */
[----:B------:R-:W0:Y:S01]  /*25690*/  LDC R236, c[0x0][0x228] ;  /* 0x00008a00ffec7b82 */ /* 0x000e220000000800 */
[----:B------:R3:W-:Y:S07]  /*256a0*/  @P5 STG.E.U16 desc[UR60][R88.64], R238 ;  /* 0x000000ee58005986 */ /* 0x0007ee000c10153c */
[----:B------:R-:W4:Y:S01]  /*256b0*/  LDC R216, c[0x0][0x228] ;  /* 0x00008a00ffd87b82 */ /* 0x000f220000000800 */
[----:B---3--:R-:W-:Y:S01]  /*256c0*/  PRMT R238, R238, 0x7632, R238 ;  /* 0x00007632eeee7816 */ /* 0x008fe200000000ee */
[----:B------:R-:W-:Y:S01]  /*256d0*/  IMAD.WIDE R88, R0, 0x2, R218 ;  /* 0x0000000200587825 */ /* 0x000fe200078e02da */
[----:B-1----:R-:W-:-:S05]  /*256e0*/  ISETP.LT.AND P5, PT, R222, R240, !P6 ;  /* 0x000000f0de00720c */ /* 0x002fca00077a1270 */
[----:B------:R-:W1:Y:S01]  /*256f0*/  LDC R240, c[0x0][0x228] ;  /* 0x00008a00fff07b82 */ /* 0x000e620000000800 */
[----:B------:R3:W-:Y:S01]  /*25700*/  @P1 STG.E.U16 desc[UR60][R88.64], R238 ;  /* 0x000000ee58001986 */ /* 0x0007e2000c10153c */
[----:B0-----:R-:W-:-:S06]  /*25710*/  ISETP.LT.AND P6, PT, R221, R236, !P6 ;  /* 0x000000ecdd00720c */ /* 0x001fcc00077c1270 */
[----:B------:R-:W0:Y:S01]  /*25720*/  LDC R236, c[0x0][0x228] ;  /* 0x00008a00ffec7b82 */ /* 0x000e220000000800 */
[----:B---3--:R-:W-:-:S07]  /*25730*/  VIADD R88, R217, 0xe ;  /* 0x0000000ed9587836 */ /* 0x008fce0000000000 */
[----:B------:R-:W3:Y:S01]  /*25740*/  LDC R238, c[0x0][0x248] ;  /* 0x00009200ffee7b82 */ /* 0x000ee20000000800 */
[----:B--2---:R-:W-:Y:S01]  /*25750*/  ISETP.GE.AND P1, PT, R88, R237, PT ;  /* 0x000000ed5800720c */ /* 0x004fe20003f26270 */
[----:B------:R-:W-:-:S06]  /*25760*/  IMAD.WIDE R88, R0, 0x2, R244 ;  /* 0x0000000200587825 */ /* 0x000fcc00078e02f4 */
[----:B------:R-:W2:Y:S01]  /*25770*/  LDC R237, c[0x0][0x228] ;  /* 0x00008a00ffed7b82 */ /* 0x000ea20000000800 */
[----:B------:R1:W-:Y:S01]  /*25780*/  @P5 STG.E.U16 desc[UR60][R88.64], R90 ;  /* 0x0000005a58005986 */ /* 0x0003e2000c10153c */
[----:B----4-:R-:W-:-:S06]  /*25790*/  ISETP.LT.AND P5, PT, R220, R216, !P1 ;  /* 0x000000d8dc00720c */ /* 0x010fcc0004fa1270 */
[----:B------:R-:W4:Y:S01]  /*257a0*/  LDC R216, c[0x0][0x228] ;  /* 0x00008a00ffd87b82 */ /* 0x000f220000000800 */
[----:B-1----:R-:W-:Y:S01]  /*257b0*/  PRMT R90, R90, 0x7632, R90 ;  /* 0x000076325a5a7816 */ /* 0x002fe2000000005a */
[----:B------:R-:W-:-:S05]  /*257c0*/  IMAD.WIDE R88, R0, 0x2, R246 ;  /* 0x0000000200587825 */ /* 0x000fca00078e02f6 */
[----:B------:R1:W-:Y:S01]  /*257d0*/  @P6 STG.E.U16 desc[UR60][R88.64], R90 ;  /* 0x0000005a58006986 */ /* 0x0003e2000c10153c */
[----:B---3--:R-:W-:Y:S01]  /*257e0*/  IMAD.IADD R0, R0, 0x1, R238 ;  /* 0x0000000100007824 */ /* 0x008fe200078e02ee */
[----:B------:R-:W-:Y:S01]  /*257f0*/  ISETP.LT.AND P6, PT, R223, R240, !P1 ;  /* 0x000000f0df00720c */ /* 0x000fe20004fc1270 */
[----:B------:R-:W3:Y:S08]  /*25800*/  LDC R238, c[0x0][0x22c] ;  /* 0x00008b00ffee7b82 */ /* 0x000ef00000000800 */
[----:B------:R-:W3:Y:S08]  /*25810*/  LDC R240, c[0x0][0x248] ;  /* 0x00009200fff07b82 */ /* 0x000ef00000000800 */
[----:B-1----:R-:W1:Y:S01]  /*25820*/  LDC R90, c[0x0][0x22c] ;  /* 0x00008b00ff5a7b82 */ /* 0x002e620000000800 */
[----:B------:R-:W-:-:S05]  /*25830*/  IMAD.WIDE R88, R0, 0x2, R2 ;  /* 0x0000000200587825 */ /* 0x000fca00078e0202 */
[----:B------:R0:W-:Y:S01]  /*25840*/  @P5 STG.E.U16 desc[UR60][R88.64], R251 ;  /* 0x000000fb58005986 */ /* 0x0001e2000c10153c */
[----:B--2---:R-:W-:Y:S02]  /*25850*/  ISETP.LT.AND P5, PT, R222, R237, !P1 ;  /* 0x000000edde00720c */ /* 0x004fe40004fa1270 */
[----:B------:R-:W2:Y:S01]  /*25860*/  LDC R237, c[0x0][0x228] ;  /* 0x00008a00ffed7b82 */ /* 0x000ea20000000800 */
[----:B----4-:R-:W-:Y:S01]  /*25870*/  ISETP.LT.AND P1, PT, R221, R216, !P1 ;  /* 0x000000d8dd00720c */ /* 0x010fe20004f21270 */
[----:B------:R-:W-:Y:S01]  /*25880*/  VIADD R216, R217, 0xf ;  /* 0x0000000fd9d87836 */ /* 0x000fe20000000000 */
[----:B0-----:R-:W-:Y:S01]  /*25890*/  PRMT R251, R251, 0x7632, R251 ;  /* 0x00007632fbfb7816 */ /* 0x001fe200000000fb */
[----:B------:R-:W-:-:S05]  /*258a0*/  IMAD.WIDE R88, R0, 0x2, R218 ;  /* 0x0000000200587825 */ /* 0x000fca00078e02da */
[----:B------:R0:W-:Y:S01]  /*258b0*/  @P6 STG.E.U16 desc[UR60][R88.64], R251 ;  /* 0x000000fb58006986 */ /* 0x0001e2000c10153c */
[----:B-1----:R-:W-:Y:S02]  /*258c0*/  ISETP.GE.AND P6, PT, R216, R90, PT ;  /* 0x0000005ad800720c */ /* 0x002fe40003fc6270 */
[----:B------:R-:W1:Y:S08]  /*258d0*/  LDC R90, c[0x0][0x228] ;  /* 0x00008a00ff5a7b82 */ /* 0x000e700000000800 */
[----:B------:R-:W4:Y:S01]  /*258e0*/  LDC R216, c[0x0][0x228] ;  /* 0x00008a00ffd87b82 */ /* 0x000f220000000800 */
[----:B0-----:R-:W-:-:S05]  /*258f0*/  IMAD.WIDE R88, R0, 0x2, R244 ;  /* 0x0000000200587825 */ /* 0x001fca00078e02f4 */
[----:B------:R0:W-:Y:S01]  /*25900*/  @P5 STG.E.U16 desc[UR60][R88.64], R243 ;  /* 0x000000f358005986 */ /* 0x0001e2000c10153c */
[----:B------:R-:W-:Y:S02]  /*25910*/  ISETP.LT.AND P5, PT, R220, R236, !P6 ;  /* 0x000000ecdc00720c */ /* 0x000fe400077a1270 */
[----:B------:R-:W4:Y:S01]  /*25920*/  LDC R236, c[0x0][0x228] ;  /* 0x00008a00ffec7b82 */ /* 0x000f220000000800 */
[----:B0-----:R-:W-:Y:S01]  /*25930*/  PRMT R243, R243, 0x7632, R243 ;  /* 0x00007632f3f37816 */ /* 0x001fe200000000f3 */
[----:B------:R-:W-:-:S04]  /*25940*/  IMAD.WIDE R88, R0, 0x2, R246 ;  /* 0x0000000200587825 */ /* 0x000fc800078e02f6 */
[----:B---3--:R-:W-:Y:S01]  /*25950*/  IMAD.IADD R0, R0, 0x1, R240 ;  /* 0x0000000100007824 */ /* 0x008fe200078e02f0 */
[----:B------:R0:W-:Y:S01]  /*25960*/  @P1 STG.E.U16 desc[UR60][R88.64], R243 ;  /* 0x000000f358001986 */ /* 0x0001e2000c10153c */
[----:B--2---:R-:W-:Y:S01]  /*25970*/  ISETP.LT.AND P1, PT, R223, R237, !P6 ;  /* 0x000000eddf00720c */ /* 0x004fe20007721270 */
[----:B------:R-:W2:Y:S01]  /*25980*/  LDC R240, c[0x0][0x248] ;  /* 0x00009200fff07b82 */ /* 0x000ea20000000800 */
[----:B0-----:R-:W-:-:S05]  /*25990*/  IMAD.WIDE R88, R0, 0x2, R2 ;  /* 0x0000000200587825 */ /* 0x001fca00078e0202 */
[----:B------:R0:W-:Y:S01]  /*259a0*/  @P5 STG.E.U16 desc[UR60][R88.64], R239 ;  /* 0x000000ef58005986 */ /* 0x0001e2000c10153c */
[----:B------:R-:W-:Y:S02]  /*259b0*/  ISETP.LT.AND P5, PT, R222, R241, !P6 ;  /* 0x000000f1de00720c */ /* 0x000fe400077a1270 */
[----:B------:R-:W3:Y:S01]  /*259c0*/  LDC R241, c[0x0][0x228] ;  /* 0x00008a00fff17b82 */ /* 0x000ee20000000800 */
[----:B------:R-:W-:Y:S01]  /*259d0*/  VIADD R237, R217, 0x10 ;  /* 0x00000010d9ed7836 */ /* 0x000fe20000000000 */
[----:B-1----:R-:W-:Y:S02]  /*259e0*/  ISETP.LT.AND P6, PT, R221, R90, !P6 ;  /* 0x0000005add00720c */ /* 0x002fe400077c1270 */
[----:B0-----:R-:W-:Y:S01]  /*259f0*/  PRMT R239, R239, 0x7632, R239 ;  /* 0x00007632efef7816 */ /* 0x001fe200000000ef */
[----:B------:R-:W-:-:S05]  /*25a00*/  IMAD.WIDE R88, R0, 0x2, R218 ;  /* 0x0000000200587825 */ /* 0x000fca00078e02da */
[----:B------:R0:W-:Y:S01]  /*25a10*/  @P1 STG.E.U16 desc[UR60][R88.64], R239 ;  /* 0x000000ef58001986 */ /* 0x0001e2000c10153c */
[----:B------:R-:W-:Y:S02]  /*25a20*/  ISETP.GE.AND P1, PT, R237, R238, PT ;  /* 0x000000eeed00720c */ /* 0x000fe40003f26270 */
[----:B------:R-:W1:Y:S01]  /*25a30*/  LDC R237, c[0x0][0x22c] ;  /* 0x00008b00ffed7b82 */ /* 0x000e620000000800 */
[----:B------:R-:W-:-:S07]  /*25a40*/  PRMT R90, R91, 0x7632, R90 ;  /* 0x000076325b5a7816 */ /* 0x000fce000000005a */
[----:B------:R-:W1:Y:S01]  /*25a50*/  LDC R238, c[0x0][0x22c] ;  /* 0x00008b00ffee7b82 */ /* 0x000e620000000800 */
[----:B0-----:R-:W-:-:S05]  /*25a60*/  IMAD.WIDE R88, R0, 0x2, R244 ;  /* 0x0000000200587825 */ /* 0x001fca00078e02f4 */
[----:B------:R0:W-:Y:S01]  /*25a70*/  @P5 STG.E.U16 desc[UR60][R88.64], R91 ;  /* 0x0000005b58005986 */ /* 0x0001e2000c10153c */
[----:B----4-:R-:W-:Y:S01]  /*25a80*/  ISETP.LT.AND P5, PT, R220, R216, !P1 ;  /* 0x000000d8dc00720c */ /* 0x010fe20004fa1270 */
[----:B------:R-:W4:Y:S08]  /*25a90*/  LDC R239, c[0x0][0x228] ;  /* 0x00008a00ffef7b82 */ /* 0x000f300000000800 */
[----:B------:R-:W1:Y:S01]  /*25aa0*/  LDC R216, c[0x0][0x228] ;  /* 0x00008a00ffd87b82 */ /* 0x000e620000000800 */
[----:B0-----:R-:W-:-:S04]  /*25ab0*/  IMAD.WIDE R88, R0, 0x2, R246 ;  /* 0x0000000200587825 */ /* 0x001fc800078e02f6 */
[----:B--2---:R-:W-:-:S03]  /*25ac0*/  IMAD.IADD R0, R0, 0x1, R240 ;  /* 0x0000000100007824 */ /* 0x004fc600078e02f0 */
[----:B------:R-:W0:Y:S01]  /*25ad0*/  LDC R91, c[0x0][0x228] ;  /* 0x00008a00ff5b7b82 */ /* 0x000e220000000800 */
[----:B------:R2:W-:Y:S01]  /*25ae0*/  @P6 STG.E.U16 desc[UR60][R88.64], R90 ;  /* 0x0000005a58006986 */ /* 0x0005e2000c10153c */
[----:B---3--:R-:W-:-:S06]  /*25af0*/  ISETP.LT.AND P6, PT, R223, R241, !P1 ;  /* 0x000000f1df00720c */ /* 0x008fcc0004fc1270 */
[----:B------:R-:W3:Y:S01]  /*25b00*/  LDC R240, c[0x0][0x228] ;  /* 0x00008a00fff07b82 */ /* 0x000ee20000000800 */
[----:B--2---:R-:W-:-:S07]  /*25b10*/  IMAD.WIDE R88, R0, 0x2, R2 ;  /* 0x0000000200587825 */ /* 0x004fce00078e0202 */
[----:B------:R-:W2:Y:S01]  /*25b20*/  LDC R90, c[0x0][0x248] ;  /* 0x00009200ff5a7b82 */ /* 0x000ea20000000800 */
[----:B------:R4:W-:Y:S01]  /*25b30*/  @P5 STG.E.U16 desc[UR60][R88.64], R84 ;  /* 0x0000005458005986 */ /* 0x0009e2000c10153c */
[----:B------:R-:W-:Y:S02]  /*25b40*/  ISETP.LT.AND P5, PT, R222, R236, !P1 ;  /* 0x000000ecde00720c */ /* 0x000fe40004fa1270 */
[----:B------:R-:W-:-:S04]  /*25b50*/  PRMT R236, R84, 0x7632, R236 ;  /* 0x0000763254ec7816 */ /* 0x000fc800000000ec */
[----:B------:R-:W3:Y:S01]  /*25b60*/  LDC R241, c[0x0][0x228] ;  /* 0x00008a00fff17b82 */ /* 0x000ee20000000800 */
[----:B----4-:R-:W-:-:S04]  /*25b70*/  IMAD.WIDE R88, R0, 0x2, R218 ;  /* 0x0000000200587825 */ /* 0x010fc800078e02da */
[----:B------:R-:W-:Y:S01]  /*25b80*/  VIADD R84, R217, 0x11 ;  /* 0x00000011d9547836 */ /* 0x000fe20000000000 */
[----:B------:R4:W-:Y:S01]  /*25b90*/  @P6 STG.E.U16 desc[UR60][R88.64], R236 ;  /* 0x000000ec58006986 */ /* 0x0009e2000c10153c */
[----:B-1----:R-:W-:Y:S02]  /*25ba0*/  ISETP.LT.AND P1, PT, R221, R216, !P1 ;  /* 0x000000d8dd00720c */ /* 0x002fe40004f21270 */
[----:B------:R-:W1:Y:S01]  /*25bb0*/  LDC R216, c[0x0][0x248] ;  /* 0x00009200ffd87b82 */ /* 0x000e620000000800 */
[----:B------:R-:W-:Y:S01]  /*25bc0*/  ISETP.GE.AND P6, PT, R84, R237, PT ;  /* 0x000000ed5400720c */ /* 0x000fe20003fc6270 */
[----:B----4-:R-:W-:Y:S01]  /*25bd0*/  IMAD.WIDE R88, R0, 0x2, R244 ;  /* 0x0000000200587825 */ /* 0x010fe200078e02f4 */
[----:B------:R-:W-:-:S05]  /*25be0*/  PRMT R84, R76, 0x7632, R84 ;  /* 0x000076324c547816 */ /* 0x000fca0000000054 */
[----:B------:R-:W4:Y:S01]  /*25bf0*/  LDC R236, c[0x0][0x228] ;  /* 0x00008a00ffec7b82 */ /* 0x000f220000000800 */
[----:B------:R2:W-:Y:S01]  /*25c00*/  @P5 STG.E.U16 desc[UR60][R88.64], R76 ;  /* 0x0000004c58005986 */ /* 0x0005e2000c10153c */
[----:B0-----:R-:W-:Y:S01]  /*25c10*/  ISETP.LT.AND P5, PT, R220, R91, !P6 ;  /* 0x0000005bdc00720c */ /* 0x001fe200077a1270 */
[C---:B--2---:R-:W-:Y:S02]  /*25c20*/  IMAD.IADD R76, R0.reuse, 0x1, R90 ;  /* 0x00000001004c7824 */ /* 0x044fe400078e025a */
[----:B------:R-:W-:-:S03]  /*25c30*/  IMAD.WIDE R88, R0, 0x2, R246 ;  /* 0x0000000200587825 */ /* 0x000fc600078e02f6 */
[----:B------:R-:W0:Y:S01]  /*25c40*/  LDC R0, c[0x0][0x228] ;  /* 0x00008a00ff007b82 */ /* 0x000e220000000800 */
[----:B------:R-:W-:Y:S01]  /*25c50*/  IMAD.WIDE R90, R76, 0x2, R2 ;  /* 0x000000024c5a7825 */ /* 0x000fe200078e0202 */
[----:B------:R2:W-:Y:S01]  /*25c60*/  @P1 STG.E.U16 desc[UR60][R88.64], R84 ;  /* 0x0000005458001986 */ /* 0x0005e2000c10153c */
[----:B---3--:R-:W-:-:S04]  /*25c70*/  ISETP.LT.AND P1, PT, R223, R240, !P6 ;  /* 0x000000f0df00720c */ /* 0x008fc80007721270 */
[----:B------:R3:W-:Y:S01]  /*25c80*/  @P5 STG.E.U16 desc[UR60][R90.64], R80 ;  /* 0x000000505a005986 */ /* 0x0007e2000c10153c */
[----:B------:R-:W-:Y:S01]  /*25c90*/  ISETP.LT.AND P5, PT, R222, R241, !P6 ;  /* 0x000000f1de00720c */ /* 0x000fe200077a1270 */
[----:B------:R-:W-:Y:S01]  /*25ca0*/  VIADD R237, R217, 0x12 ;  /* 0x00000012d9ed7836 */ /* 0x000fe20000000000 */
[----:B--2---:R-:W2:Y:S01]  /*25cb0*/  LDC R84, c[0x0][0x228] ;  /* 0x00008a00ff547b82 */ /* 0x004ea20000000800 */
[----:B------:R-:W-:Y:S01]  /*25cc0*/  IMAD.WIDE R88, R76, 0x2, R218 ;  /* 0x000000024c587825 */ /* 0x000fe200078e02da */
[----:B---3--:R-:W-:-:S03]  /*25cd0*/  PRMT R80, R80, 0x7632, R80 ;  /* 0x0000763250507816 */ /* 0x008fc60000000050 */
[----:B------:R-:W-:Y:S01]  /*25ce0*/  IMAD.WIDE R90, R76, 0x2, R244 ;  /* 0x000000024c5a7825 */ /* 0x000fe200078e02f4 */
[----:B------:R-:W-:Y:S01]  /*25cf0*/  ISETP.LT.AND P6, PT, R221, R239, !P6 ;  /* 0x000000efdd00720c */ /* 0x000fe200077c1270 */
[----:B------:R3:W-:Y:S01]  /*25d00*/  @P1 STG.E.U16 desc[UR60][R88.64], R80 ;  /* 0x0000005058001986 */ /* 0x0007e2000c10153c */
[----:B------:R-:W-:-:S03]  /*25d10*/  ISETP.GE.AND P1, PT, R237, R238, PT ;  /* 0x000000eeed00720c */ /* 0x000fc60003f26270 */
[----:B------:R4:W-:Y:S01]  /*25d20*/  @P5 STG.E.U16 desc[UR60][R90.64], R72 ;  /* 0x000000485a005986 */ /* 0x0009e2000c10153c */
[----:B0-----:R-:W-:Y:S01]  /*25d30*/  ISETP.LT.AND P5, PT, R220, R0, !P1 ;  /* 0x00000000dc00720c */ /* 0x001fe20004fa1270 */
[C---:B-1----:R-:W-:Y:S02]  /*25d40*/  IMAD.IADD R0, R76.reuse, 0x1, R216 ;  /* 0x000000014c007824 */ /* 0x042fe400078e02d8 */
[----:B---3--:R-:W-:Y:S01]  /*25d50*/  IMAD.WIDE R88, R76, 0x2, R246 ;  /* 0x000000024c587825 */ /* 0x008fe200078e02f6 */
[----:B------:R-:W0:Y:S01]  /*25d60*/  LDC R80, c[0x0][0x248] ;  /* 0x00009200ff507b82 */ /* 0x000e220000000800 */
[----:B----4-:R-:W-:-:S07]  /*25d70*/  PRMT R91, R72, 0x7632, R91 ;  /* 0x00007632485b7816 */ /* 0x010fce000000005b */
[----:B------:R-:W1:Y:S01]  /*25d80*/  LDC R72, c[0x0][0x228] ;  /* 0x00008a00ff487b82 */ /* 0x000e620000000800 */
[----:B------:R3:W-:Y:S07]  /*25d90*/  @P6 STG.E.U16 desc[UR60][R88.64], R91 ;  /* 0x0000005b58006986 */ /* 0x0007ee000c10153c */
[----:B------:R-:W4:Y:S01]  /*25da0*/  LDC R90, c[0x0][0x22c] ;  /* 0x00008b00ff5a7b82 */ /* 0x000f220000000800 */
[----:B--2---:R-:W-:Y:S01]  /*25db0*/  ISETP.LT.AND P6, PT, R223, R84, !P1 ;  /* 0x00000054df00720c */ /* 0x004fe20004fc1270 */
[----:B---3--:R-:W-:-:S06]  /*25dc0*/  IMAD.WIDE R88, R0, 0x2, R2 ;  /* 0x0000000200587825 */ /* 0x008fcc00078e0202 */
[----:B------:R-:W2:Y:S01]  /*25dd0*/  LDC R76, c[0x0][0x228] ;  /* 0x00008a00ff4c7b82 */ /* 0x000ea20000000800 */
[----:B------:R3:W-:Y:S01]  /*25de0*/  @P5 STG.E.U16 desc[UR60][R88.64], R85 ;  /* 0x0000005558005986 */ /* 0x0007e2000c10153c */
[----:B------:R-:W-:Y:S01]  /*25df0*/  ISETP.LT.AND P5, PT, R222, R236, !P1 ;  /* 0x000000ecde00720c */ /* 0x000fe20004fa1270 */
[----:B------:R-:W-:-:S05]  /*25e00*/  VIADD R237, R217, 0x13 ;  /* 0x00000013d9ed7836 */ /* 0x000fca0000000000 */
[----:B------:R-:W0:Y:S08]  /*25e10*/  LDC R91, c[0x0][0x228] ;  /* 0x00008a00ff5b7b82 */ /* 0x000e300000000800 */
[----:B---3--:R-:W3:Y:S01]  /*25e20*/  LDC R88, c[0x0][0x228] ;  /* 0x00008a00ff587b82 */ /* 0x008ee20000000800 */
[----:B------:R-:W-:Y:S01]  /*25e30*/  PRMT R89, R85, 0x7632, R89 ;  /* 0x0000763255597816 */ /* 0x000fe20000000059 */
[----:B------:R-:W-:Y:S01]  /*25e40*/  IMAD.WIDE R84, R0, 0x2, R218 ;  /* 0x0000000200547825 */ /* 0x000fe200078e02da */
[----:B-1----:R-:W-:-:S04]  /*25e50*/  ISETP.LT.AND P1, PT, R221, R72, !P1 ;  /* 0x00000048dd00720c */ /* 0x002fc80004f21270 */
[----:B------:R1:W-:Y:S01]  /*25e60*/  @P6 STG.E.U16 desc[UR60][R84.64], R89 ;  /* 0x0000005954006986 */ /* 0x0003e2000c10153c */
[----:B----4-:R-:W-:Y:S01]  /*25e70*/  ISETP.GE.AND P6, PT, R237, R90, PT ;  /* 0x0000005aed00720c */ /* 0x010fe20003fc6270 */
[----:B------:R-:W4:Y:S01]  /*25e80*/  LDC R72, c[0x0][0x22c] ;  /* 0x00008b00ff487b82 */ /* 0x000f220000000800 */
[----:B------:R-:W-:-:S07]  /*25e90*/  PRMT R216, R77, 0x7632, R216 ;  /* 0x000076324dd87816 */ /* 0x000fce00000000d8 */
[----:B------:R-:W4:Y:S01]  /*25ea0*/  LDC R90, c[0x0][0x228] ;  /* 0x00008a00ff5a7b82 */ /* 0x000f220000000800 */
[----:B-1----:R-:W-:-:S05]  /*25eb0*/  IMAD.WIDE R84, R0, 0x2, R244 ;  /* 0x0000000200547825 */ /* 0x002fca00078e02f4 */
[----:B------:R1:W-:Y:S01]  /*25ec0*/  @P5 STG.E.U16 desc[UR60][R84.64], R77 ;  /* 0x0000004d54005986 */ /* 0x0003e2000c10153c */
[----:B--2---:R-:W-:Y:S01]  /*25ed0*/  ISETP.LT.AND P5, PT, R220, R76, !P6 ;  /* 0x0000004cdc00720c */ /* 0x004fe200077a1270 */
[----:B0-----:R-:W-:Y:S01]  /*25ee0*/  IMAD.IADD R89, R0, 0x1, R80 ;  /* 0x0000000100597824 */ /* 0x001fe200078e0250 */
[----:B------:R-:W0:Y:S01]  /*25ef0*/  LDC R237, c[0x0][0x228] ;  /* 0x00008a00ffed7b82 */ /* 0x000e220000000800 */
[----:B------:R-:W-:-:S07]  /*25f00*/  PRMT R236, R81, 0x7632, R236 ;  /* 0x0000763251ec7816 */ /* 0x000fce00000000ec */
[----:B------:R-:W2:Y:S01]  /*25f10*/  LDC R80, c[0x0][0x228] ;  /* 0x00008a00ff507b82 */ /* 0x000ea20000000800 */
[----:B-1----:R-:W-:-:S05]  /*25f20*/  IMAD.WIDE R76, R0, 0x2, R246 ;  /* 0x00000002004c7825 */ /* 0x002fca00078e02f6 */
[----:B------:R1:W-:Y:S01]  /*25f30*/  @P1 STG.E.U16 desc[UR60][R76.64], R216 ;  /* 0x000000d84c001986 */ /* 0x0003e2000c10153c */
[----:B---3--:R-:W-:Y:S01]  /*25f40*/  ISETP.LT.AND P1, PT, R223, R88, !P6 ;  /* 0x00000058df00720c */ /* 0x008fe20007721270 */
[----:B------:R-:W3:Y:S08]  /*25f50*/  LDC R0, c[0x0][0x248] ;  /* 0x00009200ff007b82 */ /* 0x000ef00000000800 */
[----:B------:R-:W2:Y:S01]  /*25f60*/  LDC R85, c[0x0][0x228] ;  /* 0x00008a00ff557b82 */ /* 0x000ea20000000800 */
[----:B-1----:R-:W-:-:S05]  /*25f70*/  IMAD.WIDE R76, R89, 0x2, R2 ;  /* 0x00000002594c7825 */ /* 0x002fca00078e0202 */
[----:B------:R1:W-:Y:S01]  /*25f80*/  @P5 STG.E.U16 desc[UR60][R76.64], R81 ;  /* 0x000000514c005986 */ /* 0x0003e2000c10153c */
[----:B------:R-:W-:Y:S01]  /*25f90*/  ISETP.LT.AND P5, PT, R222, R91, !P6 ;  /* 0x0000005bde00720c */ /* 0x000fe200077a1270 */
[----:B------:R-:W-:Y:S01]  /*25fa0*/  VIADD R91, R217, 0x14 ;  /* 0x00000014d95b7836 */ /* 0x000fe20000000000 */
[----:B----4-:R-:W-:Y:S01]  /*25fb0*/  ISETP.LT.AND P6, PT, R221, R90, !P6 ;  /* 0x0000005add00720c */ /* 0x010fe200077c1270 */
[----:B------:R-:W4:Y:S01]  /*25fc0*/  LDC R84, c[0x0][0x228] ;  /* 0x00008a00ff547b82 */ /* 0x000f220000000800 */
[----:B-1----:R-:W-:-:S07]  /*25fd0*/  IMAD.WIDE R76, R89, 0x2, R218 ;  /* 0x00000002594c7825 */ /* 0x002fce00078e02da */
[----:B------:R-:W1:Y:S01]  /*25fe0*/  LDC R88, c[0x0][0x22c] ;  /* 0x00008b00ff587b82 */ /* 0x000e620000000800 */
[----:B------:R0:W-:Y:S01]  /*25ff0*/  @P1 STG.E.U16 desc[UR60][R76.64], R236 ;  /* 0x000000ec4c001986 */ /* 0x0001e2000c10153c */
[----:B------:R-:W-:Y:S01]  /*26000*/  ISETP.GE.AND P1, PT, R91, R72, PT ;  /* 0x000000485b00720c */ /* 0x000fe20003f26270 */
[----:B---3--:R-:W-:Y:S01]  /*26010*/  IMAD.IADD R81, R89, 0x1, R0 ;  /* 0x0000000159517824 */ /* 0x008fe200078e0200 */
[----:B------:R-:W-:-:S04]  /*26020*/  PRMT R90, R73, 0x7632, R90 ;  /* 0x00007632495a7816 */ /* 0x000fc8000000005a */
[----:B------:R-:W3:Y:S01]  /*26030*/  LDC R0, c[0x0][0x248] ;  /* 0x00009200ff007b82 */ /* 0x000ee20000000800 */
[----:B0-----:R-:W-:-:S05]  /*26040*/  IMAD.WIDE R76, R89, 0x2, R244 ;  /* 0x00000002594c7825 */ /* 0x001fca00078e02f4 */
[----:B------:R0:W-:Y:S01]  /*26050*/  @P5 STG.E.U16 desc[UR60][R76.64], R73 ;  /* 0x000000494c005986 */ /* 0x0001e2000c10153c */
[----:B------:R-:W-:Y:S01]  /*26060*/  ISETP.LT.AND P5, PT, R220, R237, !P1 ;  /* 0x000000eddc00720c */ /* 0x000fe20004fa1270 */
[----:B0-----:R-:W-:Y:S02]  /*26070*/  IMAD.WIDE R72, R89, 0x2, R246 ;  /* 0x0000000259487825 */ /* 0x001fe400078e02f6 */
[----:B------:R-:W0:Y:S02]  /*26080*/  LDC R89, c[0x0][0x228] ;  /* 0x00008a00ff597b82 */ /* 0x000e240000000800 */
[----:B------:R-:W-:Y:S01]  /*26090*/  IMAD.WIDE R76, R81, 0x2, R2 ;  /* 0x00000002514c7825 */ /* 0x000fe200078e0202 */
[----:B------:R4:W-:Y:S01]  /*260a0*/  @P6 STG.E.U16 desc[UR60][R72.64], R90 ;  /* 0x0000005a48006986 */ /* 0x0009e2000c10153c */
[----:B--2---:R-:W-:-:S06]  /*260b0*/  ISETP.LT.AND P6, PT, R223, R80, !P1 ;  /* 0x00000050df00720c */ /* 0x004fcc0004fc1270 */
[----:B------:R2:W-:Y:S01]  /*260c0*/  @P5 STG.E.U16 desc[UR60][R76.64], R86 ;  /* 0x000000564c005986 */ /* 0x0005e2000c10153c */
[----:B------:R-:W3:Y:S01]  /*260d0*/  LDC R80, c[0x0][0x228] ;  /* 0x00008a00ff507b82 */ /* 0x000ee20000000800 */
[----:B------:R-:W-:Y:S01]  /*260e0*/  ISETP.LT.AND P5, PT, R222, R85, !P1 ;  /* 0x00000055de00720c */ /* 0x000fe20004fa1270 */
[----:B------:R-:W-:Y:S01]  /*260f0*/  VIADD R91, R217, 0x15 ;  /* 0x00000015d95b7836 */ /* 0x000fe20000000000 */
[----:B------:R-:W-:Y:S01]  /*26100*/  PRMT R216, R86, 0x7632, R216 ;  /* 0x0000763256d87816 */ /* 0x000fe200000000d8 */
[----:B----4-:R-:W-:-:S04]  /*26110*/  IMAD.WIDE R72, R81, 0x2, R218 ;  /* 0x0000000251487825 */ /* 0x010fc800078e02da */
[----:B------:R-:W4:Y:S01]  /*26120*/  LDC R85, c[0x0][0x228] ;  /* 0x00008a00ff557b82 */ /* 0x000f220000000800 */
[----:B------:R-:W-:Y:S01]  /*26130*/  ISETP.LT.AND P1, PT, R221, R84, !P1 ;  /* 0x00000054dd00720c */ /* 0x000fe20004f21270 */
[----:B--2---:R-:W-:Y:S01]  /*26140*/  IMAD.WIDE R76, R81, 0x2, R244 ;  /* 0x00000002514c7825 */ /* 0x004fe200078e02f4 */
[----:B------:R2:W-:Y:S01]  /*26150*/  @P6 STG.E.U16 desc[UR60][R72.64], R216 ;  /* 0x000000d848006986 */ /* 0x0005e2000c10153c */
[----:B-1----:R-:W-:-:S04]  /*26160*/  ISETP.GE.AND P6, PT, R91, R88, PT ;  /* 0x000000585b00720c */ /* 0x002fc80003fc6270 */
[----:B------:R-:W1:Y:S01]  /*26170*/  LDC R86, c[0x0][0x228] ;  /* 0x00008a00ff567b82 */ /* 0x000e620000000800 */
[----:B------:R2:W-:Y:S01]  /*26180*/  @P5 STG.E.U16 desc[UR60][R76.64], R78 ;  /* 0x0000004e4c005986 */ /* 0x0005e2000c10153c */
[----:B0-----:R-:W-:-:S06]  /*26190*/  ISETP.LT.AND P5, PT, R220, R89, !P6 ;  /* 0x00000059dc00720c */ /* 0x001fcc00077a1270 */
[----:B------:R-:W0:Y:S01]  /*261a0*/  LDC R84, c[0x0][0x22c] ;  /* 0x00008b00ff547b82 */ /* 0x000e220000000800 */
[----:B--2---:R-:W-:Y:S01]  /*261b0*/  IMAD.WIDE R72, R81, 0x2, R246 ;  /* 0x0000000251487825 */ /* 0x004fe200078e02f6 */
[----:B------:R-:W-:-:S03]  /*261c0*/  PRMT R77, R78, 0x7632, R77 ;  /* 0x000076324e4d7816 */ /* 0x000fc6000000004d */
[----:B---3--:R-:W-:-:S03]  /*261d0*/  IMAD.IADD R81, R81, 0x1, R0 ;  /* 0x0000000151517824 */ /* 0x008fc600078e0200 */
[----:B------:R-:W2:Y:S01]  /*261e0*/  LDC R89, c[0x0][0x228] ;  /* 0x00008a00ff597b82 */ /* 0x000ea20000000800 */
[----:B------:R3:W-:Y:S01]  /*261f0*/  @P1 STG.E.U16 desc[UR60][R72.64], R77 ;  /* 0x0000004d48001986 */ /* 0x0007e2000c10153c */
[----:B------:R-:W-:-:S06]  /*26200*/  ISETP.LT.AND P1, PT, R223, R80, !P6 ;  /* 0x00000050df00720c */ /* 0x000fcc0007721270 */
[----:B------:R-:W2:Y:S01]  /*26210*/  LDC R0, c[0x0][0x248] ;  /* 0x00009200ff007b82 */ /* 0x000ea20000000800 */
[----:B---3--:R-:W-:-:S07]  /*26220*/  IMAD.WIDE R72, R81, 0x2, R2 ;  /* 0x0000000251487825 */ /* 0x008fce00078e0202 */
[----:B------:R-:W3:Y:S01]  /*26230*/  LDC R76, c[0x0][0x228] ;  /* 0x00008a00ff4c7b82 */ /* 0x000ee20000000800 */
[----:B------:R1:W-:Y:S01]  /*26240*/  @P5 STG.E.U16 desc[UR60][R72.64], R82 ;  /* 0x0000005248005986 */ /* 0x0003e2000c10153c */
[----:B----4-:R-:W-:Y:S02]  /*26250*/  ISETP.LT.AND P5, PT, R222, R85, !P6 ;  /* 0x00000055de00720c */ /* 0x010fe400077a1270 */
[----:B------:R-:W-:Y:S01]  /*26260*/  PRMT R88, R82, 0x7632, R88 ;  /* 0x0000763252587816 */ /* 0x000fe20000000058 */
[----:B------:R-:W-:-:S03]  /*26270*/  VIADD R85, R217, 0x16 ;  /* 0x00000016d9557836 */ /* 0x000fc60000000000 */
[----:B------:R-:W4:Y:S01]  /*26280*/  LDC R77, c[0x0][0x228] ;  /* 0x00008a00ff4d7b82 */ /* 0x000f220000000800 */
[----:B-1----:R-:W-:Y:S01]  /*26290*/  ISETP.LT.AND P6, PT, R221, R86, !P6 ;  /* 0x00000056dd00720c */ /* 0x002fe200077c1270 */
[----:B------:R-:W-:-:S06]  /*262a0*/  IMAD.WIDE R72, R81, 0x2, R218 ;  /* 0x0000000251487825 */ /* 0x000fcc00078e02da */
[----:B------:R-:W1:Y:S01]  /*262b0*/  LDC R78, c[0x0][0x228] ;  /* 0x00008a00ff4e7b82 */ /* 0x000e620000000800 */
[----:B------:R2:W-:Y:S01]  /*262c0*/  @P1 STG.E.U16 desc[UR60][R72.64], R88 ;  /* 0x0000005848001986 */ /* 0x0005e2000c10153c */
[----:B0-----:R-:W-:-:S06]  /*262d0*/  ISETP.GE.AND P1, PT, R85, R84, PT ;  /* 0x000000545500720c */ /* 0x001fcc0003f26270 */
[----:B------:R-:W0:Y:S01]  /*262e0*/  LDC R80, c[0x0][0x22c] ;  /* 0x00008b00ff507b82 */ /* 0x000e220000000800 */
[----:B--2---:R-:W-:Y:S01]  /*262f0*/  IMAD.WIDE R72, R81, 0x2, R244 ;  /* 0x0000000251487825 */ /* 0x004fe200078e02f4 */
[----:B------:R-:W-:-:S06]  /*26300*/  PRMT R82, R74, 0x7632, R82 ;  /* 0x000076324a527816 */ /* 0x000fcc0000000052 */
[----:B------:R-:W2:Y:S01]  /*26310*/  LDC R85, c[0x0][0x228] ;  /* 0x00008a00ff557b82 */ /* 0x000ea20000000800 */
[----:B------:R3:W-:Y:S01]  /*26320*/  @P5 STG.E.U16 desc[UR60][R72.64], R74 ;  /* 0x0000004a48005986 */ /* 0x0007e2000c10153c */
[----:B------:R-:W-:-:S06]  /*26330*/  ISETP.LT.AND P5, PT, R220, R89, !P1 ;  /* 0x00000059dc00720c */ /* 0x000fcc0004fa1270 */
[----:B------:R-:W2:Y:S01]  /*26340*/  LDC R89, c[0x0][0x228] ;  /* 0x00008a00ff597b82 */ /* 0x000ea20000000800 */
[----:B---3--:R-:W-:-:S07]  /*26350*/  IMAD.WIDE R72, R81, 0x2, R246 ;  /* 0x0000000251487825 */ /* 0x008fce00078e02f6 */
[----:B------:R-:W3:Y:S01]  /*26360*/  LDC R74, c[0x0][0x248] ;  /* 0x00009200ff4a7b82 */ /* 0x000ee20000000800 */
[----:B------:R-:W-:Y:S01]  /*26370*/  IMAD.IADD R81, R81, 0x1, R0 ;  /* 0x0000000151517824 */ /* 0x000fe200078e0200 */
[----:B------:R4:W-:Y:S01]  /*26380*/  @P6 STG.E.U16 desc[UR60][R72.64], R82 ;  /* 0x0000005248006986 */ /* 0x0009e2000c10153c */
[----:B------:R-:W-:-:S05]  /*26390*/  ISETP.LT.AND P6, PT, R223, R76, !P1 ;  /* 0x0000004cdf00720c */ /* 0x000fca0004fc1270 */
[----:B------:R-:W3:Y:S01]  /*263a0*/  LDC R0, c[0x0][0x228] ;  /* 0x00008a00ff007b82 */ /* 0x000ee20000000800 */
[----:B----4-:R-:W-:Y:S01]  /*263b0*/  IMAD.WIDE R72, R81, 0x2, R2 ;  /* 0x0000000251487825 */ /* 0x010fe200078e0202 */
[----:B------:R-:W-:-:S06]  /*263c0*/  PRMT R84, R87, 0x7632, R84 ;  /* 0x0000763257547816 */ /* 0x000fcc0000000054 */
[----:B------:R-:W4:Y:S01]  /*263d0*/  LDC R91, c[0x0][0x228] ;  /* 0x00008a00ff5b7b82 */ /* 0x000f220000000800 */
[----:B------:R0:W-:Y:S01]  /*263e0*/  @P5 STG.E.U16 desc[UR60][R72.64], R87 ;  /* 0x0000005748005986 */ /* 0x0001e2000c10153c */
[----:B------:R-:W-:Y:S01]  /*263f0*/  ISETP.LT.AND P5, PT, R222, R77, !P1 ;  /* 0x0000004dde00720c */ /* 0x000fe20004fa1270 */
[----:B------:R-:W-:Y:S01]  /*26400*/  VIADD R77, R217, 0x17 ;  /* 0x00000017d94d7836 */ /* 0x000fe20000000000 */
[----:B-1----:R-:W-:-:S04]  /*26410*/  ISETP.LT.AND P1, PT, R221, R78, !P1 ;  /* 0x0000004edd00720c */ /* 0x002fc80004f21270 */
[----:B------:R-:W1:Y:S01]  /*26420*/  LDC R78, c[0x0][0x228] ;  /* 0x00008a00ff4e7b82 */ /* 0x000e620000000800 */
[----:B0-----:R-:W-:-:S07]  /*26430*/  IMAD.WIDE R72, R81, 0x2, R218 ;  /* 0x0000000251487825 */ /* 0x001fce00078e02da */
[----:B------:R-:W0:Y:S01]  /*26440*/  LDC R86, c[0x0][0x228] ;  /* 0x00008a00ff567b82 */ /* 0x000e220000000800 */
[----:B------:R2:W-:Y:S01]  /*26450*/  @P6 STG.E.U16 desc[UR60][R72.64], R84 ;  /* 0x0000005448006986 */ /* 0x0005e2000c10153c */
[----:B------:R-:W-:Y:S01]  /*26460*/  ISETP.GE.AND P6, PT, R77, R80, PT ;  /* 0x000000504d00720c */ /* 0x000fe20003fc6270 */
[----:B------:R-:W-:Y:S01]  /*26470*/  IMAD.WIDE R76, R81, 0x2, R246 ;  /* 0x00000002514c7825 */ /* 0x000fe200078e02f6 */
[----:B------:R-:W-:-:S03]  /*26480*/  PRMT R82, R79, 0x7632, R82 ;  /* 0x000076324f527816 */ /* 0x000fc60000000052 */
[----:B--2---:R-:W-:Y:S01]  /*26490*/  IMAD.WIDE R72, R81, 0x2, R244 ;  /* 0x0000000251487825 */ /* 0x004fe200078e02f4 */
[----:B------:R-:W2:Y:S04]  /*264a0*/  LDC R84, c[0x0][0x228] ;  /* 0x00008a00ff547b82 */ /* 0x000ea80000000800 */
[----:B------:R4:W-:Y:S01]  /*264b0*/  @P5 STG.E.U16 desc[UR60][R72.64], R79 ;  /* 0x0000004f48005986 */ /* 0x0009e2000c10153c */
[----:B------:R-:W-:-:S03]  /*264c0*/  ISETP.LT.AND P5, PT, R220, R89, !P6 ;  /* 0x00000059dc00720c */ /* 0x000fc600077a1270 */
[----:B------:R-:W0:Y:S01]  /*264d0*/  LDC R89, c[0x0][0x22c] ;  /* 0x00008b00ff597b82 */ /* 0x000e220000000800 */
[----:B---3--:R-:W-:Y:S01]  /*264e0*/  IMAD.IADD R87, R81, 0x1, R74 ;  /* 0x0000000151577824 */ /* 0x008fe200078e024a */
[----:B------:R3:W-:Y:S01]  /*264f0*/  @P1 STG.E.U16 desc[UR60][R76.64], R82 ;  /* 0x000000524c001986 */ /* 0x0007e2000c10153c */
[----:B------:R-:W-:Y:S02]  /*26500*/  ISETP.LT.AND P1, PT, R223, R0, !P6 ;  /* 0x00000000df00720c */ /* 0x000fe40007721270 */
[----:B------:R-:W-:-:S03]  /*26510*/  IMAD.WIDE R80, R87, 0x2, R2 ;  /* 0x0000000257507825 */ /* 0x000fc600078e0202 */
[----:B------:R-:W2:Y:S02]  /*26520*/  LDC R74, c[0x0][0x248] ;  /* 0x00009200ff4a7b82 */ /* 0x000ea40000000800 */
[----:B------:R0:W-:Y:S01]  /*26530*/  @P5 STG.E.U16 desc[UR60][R80.64], R83 ;  /* 0x0000005350005986 */ /* 0x0001e2000c10153c */
[----:B------:R-:W-:Y:S01]  /*26540*/  ISETP.LT.AND P5, PT, R222, R85, !P6 ;  /* 0x00000055de00720c */ /* 0x000fe200077a1270 */
[----:B----4-:R-:W-:Y:S01]  /*26550*/  IMAD.WIDE R72, R87, 0x2, R218 ;  /* 0x0000000257487825 */ /* 0x010fe200078e02da */
[----:B---3--:R-:W-:-:S03]  /*26560*/  PRMT R77, R83, 0x7632, R77 ;  /* 0x00007632534d7816 */ /* 0x008fc6000000004d */
[----:B------:R-:W3:Y:S01]  /*26570*/  LDC R85, c[0x0][0x228] ;  /* 0x00008a00ff557b82 */ /* 0x000ee20000000800 */
[----:B------:R-:W-:Y:S01]  /*26580*/  VIADD R0, R217, 0x18 ;  /* 0x00000018d9007836 */ /* 0x000fe20000000000 */
[----:B-1----:R-:W-:Y:S01]  /*26590*/  ISETP.LT.AND P6, PT, R221, R78, !P6 ;  /* 0x0000004edd00720c */ /* 0x002fe200077c1270 */
[----:B------:R1:W-:Y:S03]  /*265a0*/  @P1 STG.E.U16 desc[UR60][R72.64], R77 ;  /* 0x0000004d48001986 */ /* 0x0003e6000c10153c */
[----:B0-----:R-:W-:Y:S02]  /*265b0*/  ISETP.GE.AND P1, PT, R0, R89, PT ;  /* 0x000000590000720c */ /* 0x001fe40003f26270 */
[----:B------:R-:W0:Y:S01]  /*265c0*/  LDC R83, c[0x0][0x22c] ;  /* 0x00008b00ff537b82 */ /* 0x000e220000000800 */
[----:B-1----:R-:W-:Y:S01]  /*265d0*/  IMAD.WIDE R76, R87, 0x2, R244 ;  /* 0x00000002574c7825 */ /* 0x002fe200078e02f4 */
[----:B------:R-:W-:-:S06]  /*265e0*/  PRMT R73, R75, 0x7632, R73 ;  /* 0x000076324b497816 */ /* 0x000fcc0000000049 */
[----:B------:R-:W1:Y:S01]  /*265f0*/  LDC R89, c[0x0][0x228] ;  /* 0x00008a00ff597b82 */ /* 0x000e620000000800 */
[----:B------:R4:W-:Y:S01]  /*26600*/  @P5 STG.E.U16 desc[UR60][R76.64], R75 ;  /* 0x0000004b4c005986 */ /* 0x0009e2000c10153c */
[----:B------:R-:W-:Y:S01]  /*26610*/  ISETP.LT.AND P5, PT, R220, R91, !P1 ;  /* 0x0000005bdc00720c */ /* 0x000fe20004fa1270 */
[----:B------:R-:W-:-:S05]  /*26620*/  IMAD.WIDE R78, R87, 0x2, R246 ;  /* 0x00000002574e7825 */ /* 0x000fca00078e02f6 */
[----:B------:R-:W1:Y:S01]  /*26630*/  LDC R82, c[0x0][0x248] ;  /* 0x00009200ff527b82 */ /* 0x000e620000000800 */
[----:B--2---:R-:W-:Y:S01]  /*26640*/  IMAD.IADD R87, R87, 0x1, R74 ;  /* 0x0000000157577824 */ /* 0x004fe200078e024a */
[----:B------:R2:W-:Y:S01]  /*26650*/  @P6 STG.E.U16 desc[UR60][R78.64], R73 ;  /* 0x000000494e006986 */ /* 0x0005e2000c10153c */
[----:B------:R-:W-:Y:S02]  /*26660*/  ISETP.LT.AND P6, PT, R223, R84, !P1 ;  /* 0x00000054df00720c */ /* 0x000fe40004fc1270 */
[----:B------:R-:W-:-:S03]  /*26670*/  IMAD.WIDE R80, R87, 0x2, R2 ;  /* 0x0000000257507825 */ /* 0x000fc600078e0202 */
[----:B------:R-:W1:Y:S02]  /*26680*/  LDC R84, c[0x0][0x228] ;  /* 0x00008a00ff547b82 */ /* 0x000e640000000800 */
[----:B------:R0:W-:Y:S01]  /*26690*/  @P5 STG.E.U16 desc[UR60][R80.64], R36 ;  /* 0x0000002450005986 */ /* 0x0001e2000c10153c */
[----:B---3--:R-:W-:Y:S02]  /*266a0*/  ISETP.LT.AND P5, PT, R222, R85, !P1 ;  /* 0x00000055de00720c */ /* 0x008fe40004fa1270 */
[----:B----4-:R-:W-:Y:S01]  /*266b0*/  PRMT R75, R36, 0x7632, R75 ;  /* 0x00007632244b7816 */ /* 0x010fe2000000004b */
[----:B--2---:R-:W-:Y:S02]  /*266c0*/  IMAD.WIDE R72, R87, 0x2, R218 ;  /* 0x0000000257487825 */ /* 0x004fe400078e02da */
[----:B------:R-:W2:Y:S02]  /*266d0*/  LDC R85, c[0x0][0x228] ;  /* 0x00008a00ff557b82 */ /* 0x000ea40000000800 */
[----:B------:R-:W-:Y:S01]  /*266e0*/  VIADD R0, R217, 0x19 ;  /* 0x00000019d9007836 */ /* 0x000fe20000000000 */
[----:B------:R3:W-:Y:S01]  /*266f0*/  @P6 STG.E.U16 desc[UR60][R72.64], R75 ;  /* 0x0000004b48006986 */ /* 0x0007e2000c10153c */
[----:B------:R-:W-:-:S03]  /*26700*/  ISETP.LT.AND P1, PT, R221, R86, !P1 ;  /* 0x00000056dd00720c */ /* 0x000fc60004f21270 */
[----:B0-----:R-:W-:Y:S01]  /*26710*/  ISETP.GE.AND P6, PT, R0, R83, PT ;  /* 0x000000530000720c */ /* 0x001fe20003fc6270 */
[----:B------:R-:W0:Y:S01]  /*26720*/  LDC R80, c[0x0][0x228] ;  /* 0x00008a00ff507b82 */ /* 0x000e220000000800 */
[----:B---3--:R-:W-:-:S07]  /*26730*/  IMAD.WIDE R74, R87, 0x2, R244 ;  /* 0x00000002574a7825 */ /* 0x008fce00078e02f4 */
[----:B------:R-:W3:Y:S01]  /*26740*/  LDC R83, c[0x0][0x22c] ;  /* 0x00008b00ff537b82 */ /* 0x000ee20000000800 */
[----:B------:R4:W-:Y:S01]  /*26750*/  @P5 STG.E.U16 desc[UR60][R74.64], R28 ;  /* 0x0000001c4a005986 */ /* 0x0009e2000c10153c */
[----:B-1----:R-:W-:Y:S01]  /*26760*/  ISETP.LT.AND P5, PT, R220, R89, !P6 ;  /* 0x00000059dc00720c */ /* 0x002fe200077a1270 */
[C---:B------:R-:W-:Y:S01]  /*26770*/  IMAD.IADD R81, R87.reuse, 0x1, R82 ;  /* 0x0000000157517824 */ /* 0x040fe200078e0252 */
[----:B------:R-:W-:Y:S01]  /*26780*/  PRMT R73, R28, 0x7632, R73 ;  /* 0x000076321c497816 */ /* 0x000fe20000000049 */
[----:B------:R-:W-:-:S03]  /*26790*/  IMAD.WIDE R78, R87, 0x2, R246 ;  /* 0x00000002574e7825 */ /* 0x000fc600078e02f6 */
[----:B------:R-:W1:Y:S01]  /*267a0*/  LDC R36, c[0x0][0x248] ;  /* 0x00009200ff247b82 */ /* 0x000e620000000800 */
[----:B------:R-:W-:-:S07]  /*267b0*/  IMAD.WIDE R76, R81, 0x2, R2 ;  /* 0x00000002514c7825 */ /* 0x000fce00078e0202 */
[----:B------:R-:W1:Y:S01]  /*267c0*/  LDC R87, c[0x0][0x228] ;  /* 0x00008a00ff577b82 */ /* 0x000e620000000800 */
[----:B------:R4:W-:Y:S01]  /*267d0*/  @P1 STG.E.U16 desc[UR60][R78.64], R73 ;  /* 0x000000494e001986 */ /* 0x0009e2000c10153c */
[----:B------:R-:W-:-:S03]  /*267e0*/  ISETP.LT.AND P1, PT, R223, R84, !P6 ;  /* 0x00000054df00720c */ /* 0x000fc60007721270 */
[----:B------:R0:W-:Y:S01]  /*267f0*/  @P5 STG.E.U16 desc[UR60][R76.64], R32 ;  /* 0x000000204c005986 */ /* 0x0001e2000c10153c */
[----:B--2---:R-:W-:Y:S02]  /*26800*/  ISETP.LT.AND P5, PT, R222, R85, !P6 ;  /* 0x00000055de00720c */ /* 0x004fe400077a1270 */
[----:B----4-:R-:W2:Y:S01]  /*26810*/  LDC R28, c[0x0][0x228] ;  /* 0x00008a00ff1c7b82 */ /* 0x010ea20000000800 */
[----:B------:R-:W-:Y:S02]  /*26820*/  VIADD R0, R217, 0x1a ;  /* 0x0000001ad9007836 */ /* 0x000fe40000000000 */
[----:B------:R-:W-:-:S05]  /*26830*/  IMAD.WIDE R72, R81, 0x2, R218 ;  /* 0x0000000251487825 */ /* 0x000fca00078e02da */
[----:B------:R-:W4:Y:S01]  /*26840*/  LDC R85, c[0x0][0x228] ;  /* 0x00008a00ff557b82 */ /* 0x000f220000000800 */
[----:B0-----:R-:W-:Y:S01]  /*26850*/  PRMT R77, R32, 0x7632, R77 ;  /* 0x00007632204d7816 */ /* 0x001fe2000000004d */
[----:B------:R-:W-:Y:S01]  /*26860*/  IMAD.WIDE R74, R81, 0x2, R244 ;  /* 0x00000002514a7825 */ /* 0x000fe200078e02f4 */
[----:B------:R-:W-:-:S03]  /*26870*/  ISETP.LT.AND P6, PT, R221, R80, !P6 ;  /* 0x00000050dd00720c */ /* 0x000fc600077c1270 */
[----:B------:R0:W-:Y:S01]  /*26880*/  @P1 STG.E.U16 desc[UR60][R72.64], R77 ;  /* 0x0000004d48001986 */ /* 0x0001e2000c10153c */
[----:B---3--:R-:W-:Y:S01]  /*26890*/  ISETP.GE.AND P1, PT, R0, R83, PT ;  /* 0x000000530000720c */ /* 0x008fe20003f26270 */
[----:B------:R-:W3:Y:S02]  /*268a0*/  LDC R32, c[0x0][0x228] ;  /* 0x00008a00ff207b82 */ /* 0x000ee40000000800 */
[----:B------:R2:W-:Y:S01]  /*268b0*/  @P5 STG.E.U16 desc[UR60][R74.64], R24 ;  /* 0x000000184a005986 */ /* 0x0005e2000c10153c */
[----:B-1----:R-:W-:-:S05]  /*268c0*/  ISETP.LT.AND P5, PT, R220, R87, !P1 ;  /* 0x00000057dc00720c */ /* 0x002fca0004fa1270 */
[----:B------:R-:W1:Y:S01]  /*268d0*/  LDC R83, c[0x0][0x22c] ;  /* 0x00008b00ff537b82 */ /* 0x000e620000000800 */
[----:B------:R-:W-:Y:S01]  /*268e0*/  PRMT R0, R24, 0x7632, R0 ;  /* 0x0000763218007816 */ /* 0x000fe20000000000 */
[----:B0-----:R-:W-:-:S04]  /*268f0*/  IMAD.WIDE R76, R81, 0x2, R246 ;  /* 0x00000002514c7825 */ /* 0x001fc800078e02f6 */
[----:B------:R-:W-:Y:S02]  /*26900*/  IMAD.IADD R81, R81, 0x1, R36 ;  /* 0x0000000151517824 */ /* 0x000fe400078e0224 */
[----:B------:R-:W0:Y:S01]  /*26910*/  LDC R87, c[0x0][0x228] ;  /* 0x00008a00ff577b82 */ /* 0x000e220000000800 */
[----:B------:R3:W-:Y:S01]  /*26920*/  @P6 STG.E.U16 desc[UR60][R76.64], R0 ;  /* 0x000000004c006986 */ /* 0x0007e2000c10153c */
[----:B------:R-:W-:Y:S01]  /*26930*/  IMAD.WIDE R72, R81, 0x2, R2 ;  /* 0x0000000251487825 */ /* 0x000fe200078e0202 */
[----:B--2---:R-:W-:-:S05]  /*26940*/  ISETP.LT.AND P6, PT, R223, R28, !P1 ;  /* 0x0000001cdf00720c */ /* 0x004fca0004fc1270 */
[----:B------:R-:W2:Y:S01]  /*26950*/  LDC R24, c[0x0][0x248] ;  /* 0x00009200ff187b82 */ /* 0x000ea20000000800 */
[----:B------:R0:W-:Y:S01]  /*26960*/  @P5 STG.E.U16 desc[UR60][R72.64], R37 ;  /* 0x0000002548005986 */ /* 0x0001e2000c10153c */
[----:B----4-:R-:W-:-:S06]  /*26970*/  ISETP.LT.AND P5, PT, R222, R85, !P1 ;  /* 0x00000055de00720c */ /* 0x010fcc0004fa1270 */
[----:B------:R-:W4:Y:S01]  /*26980*/  LDC R28, c[0x0][0x228] ;  /* 0x00008a00ff1c7b82 */ /* 0x000f220000000800 */
[----:B------:R-:W-:Y:S01]  /*26990*/  PRMT R36, R37, 0x7632, R36 ;  /* 0x0000763225247816 */ /* 0x000fe20000000024 */
[----:B------:R-:W-:Y:S01]  /*269a0*/  IMAD.WIDE R78, R81, 0x2, R218 ;  /* 0x00000002514e7825 */ /* 0x000fe200078e02da */
[----:B---3--:R-:W-:-:S03]  /*269b0*/  ISETP.LT.AND P1, PT, R221, R32, !P1 ;  /* 0x00000020dd00720c */ /* 0x008fc60004f21270 */
[----:B------:R-:W-:Y:S02]  /*269c0*/  VIADD R0, R217, 0x1b ;  /* 0x0000001bd9007836 */ /* 0x000fe40000000000 */
[----:B------:R-:W3:Y:S01]  /*269d0*/  LDC R85, c[0x0][0x228] ;  /* 0x00008a00ff557b82 */ /* 0x000ee20000000800 */
[----:B------:R-:W-:Y:S01]  /*269e0*/  IMAD.WIDE R74, R81, 0x2, R244 ;  /* 0x00000002514a7825 */ /* 0x000fe200078e02f4 */
[----:B------:R0:W-:Y:S01]  /*269f0*/  @P6 STG.E.U16 desc[UR60][R78.64], R36 ;  /* 0x000000244e006986 */ /* 0x0001e2000c10153c */
[----:B-1----:R-:W-:-:S03]  /*26a00*/  ISETP.GE.AND P6, PT, R0, R83, PT ;  /* 0x000000530000720c */ /* 0x002fc60003fc6270 */
[----:B------:R-:W-:Y:S01]  /*26a10*/  @P5 STG.E.U16 desc[UR60][R74.64], R29 ;  /* 0x0000001d4a005986 */ /* 0x000fe2000c10153c */
[----:B0-----:R-:W-:Y:S01]  /*26a20*/  ISETP.LT.AND P5, PT, R220, R87, !P6 ;  /* 0x00000057dc00720c */ /* 0x001fe200077a1270 */
[----:B------:R-:W0:Y:S01]  /*26a30*/  LDC R32, c[0x0][0x228] ;  /* 0x00008a00ff207b82 */ /* 0x000e220000000800 */
[----:B------:R-:W-:Y:S01]  /*26a40*/  PRMT R73, R29, 0x7632, R73 ;  /* 0x000076321d497816 */ /* 0x000fe20000000049 */
[----:B------:R-:W-:-:S06]  /*26a50*/  IMAD.WIDE R36, R81, 0x2, R246 ;  /* 0x0000000251247825 */ /* 0x000fcc00078e02f6 */
[----:B------:R-:W1:Y:S01]  /*26a60*/  LDC R77, c[0x0][0x22c] ;  /* 0x00008b00ff4d7b82 */ /* 0x000e620000000800 */
[----:B--2---:R-:W-:Y:S01]  /*26a70*/  IMAD.IADD R81, R81, 0x1, R24 ;  /* 0x0000000151517824 */ /* 0x004fe200078e0218 */
[----:B------:R2:W-:Y:S01]  /*26a80*/  @P1 STG.E.U16 desc[UR60][R36.64], R73 ;  /* 0x0000004924001986 */ /* 0x0005e2000c10153c */
[----:B----4-:R-:W-:-:S05]  /*26a90*/  ISETP.LT.AND P1, PT, R223, R28, !P6 ;  /* 0x0000001cdf00720c */ /* 0x010fca0007721270 */
[----:B------:R-:W4:Y:S01]  /*26aa0*/  LDC R79, c[0x0][0x228] ;  /* 0x00008a00ff4f7b82 */ /* 0x000f220000000800 */
[----:B--2---:R-:W-:-:S07]  /*26ab0*/  IMAD.WIDE R72, R81, 0x2, R2 ;  /* 0x0000000251487825 */ /* 0x004fce00078e0202 */
[----:B------:R-:W2:Y:S01]  /*26ac0*/  LDC R24, c[0x0][0x248] ;  /* 0x00009200ff187b82 */ /* 0x000ea20000000800 */
[----:B------:R-:W-:Y:S01]  /*26ad0*/  PRMT R37, R33, 0x7632, R37 ;  /* 0x0000763221257816 */ /* 0x000fe20000000025 */
[----:B------:R-:W-:Y:S01]  /*26ae0*/  @P5 STG.E.U16 desc[UR60][R72.64], R33 ;  /* 0x0000002148005986 */ /* 0x000fe2000c10153c */
[----:B---3--:R-:W-:Y:S01]  /*26af0*/  ISETP.LT.AND P5, PT, R222, R85, !P6 ;  /* 0x00000055de00720c */ /* 0x008fe200077a1270 */
[----:B------:R-:W-:-:S04]  /*26b00*/  IMAD.WIDE R28, R81, 0x2, R218 ;  /* 0x00000002511c7825 */ /* 0x000fc800078e02da */
[----:B------:R-:W3:Y:S01]  /*26b10*/  LDC R74, c[0x0][0x228] ;  /* 0x00008a00ff4a7b82 */ /* 0x000ee20000000800 */
[----:B------:R-:W-:Y:S01]  /*26b20*/  VIADD R0, R217, 0x1c ;  /* 0x0000001cd9007836 */ /* 0x000fe20000000000 */
[----:B------:R1:W-:Y:S06]  /*26b30*/  @P1 STG.E.U16 desc[UR60][R28.64], R37 ;  /* 0x000000251c001986 */ /* 0x0003ec000c10153c */
[----:B------:R-:W3:Y:S01]  /*26b40*/  LDC R83, c[0x0][0x228] ;  /* 0x00008a00ff537b82 */ /* 0x000ee20000000800 */
[----:B0-----:R-:W-:Y:S02]  /*26b50*/  ISETP.LT.AND P6, PT, R221, R32, !P6 ;  /* 0x00000020dd00720c */ /* 0x001fe400077c1270 */
[----:B-1----:R-:W-:Y:S01]  /*26b60*/  ISETP.GE.AND P1, PT, R0, R77, PT ;  /* 0x0000004d0000720c */ /* 0x002fe20003f26270 */
[----:B------:R-:W-:-:S04]  /*26b70*/  IMAD.WIDE R36, R81, 0x2, R244 ;  /* 0x0000000251247825 */ /* 0x000fc800078e02f4 */
[----:B------:R-:W0:Y:S01]  /*26b80*/  LDC R76, c[0x0][0x228] ;  /* 0x00008a00ff4c7b82 */ /* 0x000e220000000800 */
[----:B------:R1:W-:Y:S01]  /*26b90*/  @P5 STG.E.U16 desc[UR60][R36.64], R25 ;  /* 0x0000001924005986 */ /* 0x0003e2000c10153c */
[----:B----4-:R-:W-:-:S06]  /*26ba0*/  ISETP.LT.AND P5, PT, R220, R79, !P1 ;  /* 0x0000004fdc00720c */ /* 0x010fcc0004fa1270 */
[----:B------:R-:W4:Y:S01]  /*26bb0*/  LDC R75, c[0x0][0x22c] ;  /* 0x00008b00ff4b7b82 */ /* 0x000f220000000800 */
[----:B------:R-:W-:Y:S01]  /*26bc0*/  PRMT R78, R25, 0x7632, R78 ;  /* 0x00007632194e7816 */ /* 0x000fe2000000004e */
[C---:B--2---:R-:W-:Y:S02]  /*26bd0*/  IMAD.IADD R73, R81.reuse, 0x1, R24 ;  /* 0x0000000151497824 */ /* 0x044fe400078e0218 */
[----:B------:R-:W-:-:S04]  /*26be0*/  IMAD.WIDE R32, R81, 0x2, R246 ;  /* 0x0000000251207825 */ /* 0x000fc800078e02f6 */
[----:B------:R-:W2:Y:S01]  /*26bf0*/  LDC R77, c[0x0][0x228] ;  /* 0x00008a00ff4d7b82 */ /* 0x000ea20000000800 */
[----:B------:R-:W-:Y:S01]  /*26c00*/  IMAD.WIDE R28, R73, 0x2, R2 ;  /* 0x00000002491c7825 */ /* 0x000fe200078e0202 */
[----:B------:R-:W-:Y:S01]  /*26c10*/  @P6 STG.E.U16 desc[UR60][R32.64], R78 ;  /* 0x0000004e20006986 */ /* 0x000fe2000c10153c */
[----:B---3--:R-:W-:-:S05]  /*26c20*/  ISETP.LT.AND P6, PT, R223, R74, !P1 ;  /* 0x0000004adf00720c */ /* 0x008fca0004fc1270 */
[----:B------:R-:W3:Y:S01]  /*26c30*/  LDC R72, c[0x0][0x248] ;  /* 0x00009200ff487b82 */ /* 0x000ee20000000800 */
[----:B------:R0:W-:Y:S01]  /*26c40*/  @P5 STG.E.U16 desc[UR60][R28.64], R38 ;  /* 0x000000261c005986 */ /* 0x0001e2000c10153c */
[----:B------:R-:W-:-:S06]  /*26c50*/  ISETP.LT.AND P5, PT, R222, R83, !P1 ;  /* 0x00000053de00720c */ /* 0x000fcc0004fa1270 */
[----:B-1----:R-:W1:Y:S01]  /*26c60*/  LDC R36, c[0x0][0x228] ;  /* 0x00008a00ff247b82 */ /* 0x002e620000000800 */
[----:B------:R-:W-:Y:S01]  /*26c70*/  IMAD.WIDE R24, R73, 0x2, R218 ;  /* 0x0000000249187825 */ /* 0x000fe200078e02da */
[----:B0-----:R-:W-:Y:S02]  /*26c80*/  ISETP.LT.AND P1, PT, R221, R76, !P1 ;  /* 0x0000004cdd00720c */ /* 0x001fe40004f21270 */
[----:B------:R-:W-:Y:S01]  /*26c90*/  PRMT R29, R38, 0x7632, R29 ;  /* 0x00007632261d7816 */ /* 0x000fe2000000001d */
[----:B------:R-:W-:-:S03]  /*26ca0*/  VIADD R0, R217, 0x1d ;  /* 0x0000001dd9007836 */ /* 0x000fc60000000000 */
[----:B------:R-:W0:Y:S01]  /*26cb0*/  LDC R79, c[0x0][0x228] ;  /* 0x00008a00ff4f7b82 */ /* 0x000e220000000800 */
[----:B------:R-:W-:Y:S01]  /*26cc0*/  IMAD.WIDE R32, R73, 0x2, R244 ;  /* 0x0000000249207825 */ /* 0x000fe200078e02f4 */
[----:B------:R2:W-:Y:S01]  /*26cd0*/  @P6 STG.E.U16 desc[UR60][R24.64], R29 ;  /* 0x0000001d18006986 */ /* 0x0005e2000c10153c */
[----:B----4-:R-:W-:-:S03]  /*26ce0*/  ISETP.GE.AND P6, PT, R0, R75, PT ;  /* 0x0000004b0000720c */ /* 0x010fc60003fc6270 */
[----:B------:R4:W-:Y:S02]  /*26cf0*/  @P5 STG.E.U16 desc[UR60][R32.64], R30 ;  /* 0x0000001e20005986 */ /* 0x0009e4000c10153c */
[----:B------:R-:W0:Y:S01]  /*26d00*/  LDC R38, c[0x0][0x228] ;  /* 0x00008a00ff267b82 */ /* 0x000e220000000800 */
[----:B--2---:R-:W-:Y:S02]  /*26d10*/  ISETP.LT.AND P5, PT, R220, R77, !P6 ;  /* 0x0000004ddc00720c */ /* 0x004fe400077a1270 */
[----:B------:R-:W-:Y:S01]  /*26d20*/  PRMT R0, R30, 0x7632, R0 ;  /* 0x000076321e007816 */ /* 0x000fe20000000000 */
[----:B------:R-:W-:-:S04]  /*26d30*/  IMAD.WIDE R28, R73, 0x2, R246 ;  /* 0x00000002491c7825 */ /* 0x000fc800078e02f6 */
[----:B------:R-:W2:Y:S01]  /*26d40*/  LDC R75, c[0x0][0x22c] ;  /* 0x00008b00ff4b7b82 */ /* 0x000ea20000000800 */
[----:B---3--:R-:W-:Y:S01]  /*26d50*/  IMAD.IADD R73, R73, 0x1, R72 ;  /* 0x0000000149497824 */ /* 0x008fe200078e0248 */
[----:B------:R3:W-:Y:S01]  /*26d60*/  @P1 STG.E.U16 desc[UR60][R28.64], R0 ;  /* 0x000000001c001986 */ /* 0x0007e2000c10153c */
[----:B-1----:R-:W-:-:S05]  /*26d70*/  ISETP.LT.AND P1, PT, R223, R36, !P6 ;  /* 0x00000024df00720c */ /* 0x002fca0007721270 */
[----:B------:R-:W1:Y:S01]  /*26d80*/  LDC R77, c[0x0][0x228] ;  /* 0x00008a00ff4d7b82 */ /* 0x000e620000000800 */
[----:B------:R-:W-:-:S07]  /*26d90*/  IMAD.WIDE R36, R73, 0x2, R2 ;  /* 0x0000000249247825 */ /* 0x000fce00078e0202 */
[----:B----4-:R-:W4:Y:S01]  /*26da0*/  LDC R30, c[0x0][0x248] ;  /* 0x00009200ff1e7b82 */ /* 0x010f220000000800 */
[----:B------:R-:W-:Y:S01]  /*26db0*/  @P5 STG.E.U16 desc[UR60][R36.64], R34 ;  /* 0x0000002224005986 */ /* 0x000fe2000c10153c */
[----:B0-----:R-:W-:Y:S01]  /*26dc0*/  ISETP.LT.AND P5, PT, R222, R79, !P6 ;  /* 0x0000004fde00720c */ /* 0x001fe200077a1270 */
[----:B------:R-:W-:Y:S01]  /*26dd0*/  IMAD.WIDE R32, R73, 0x2, R218 ;  /* 0x0000000249207825 */ /* 0x000fe200078e02da */
[----:B------:R-:W-:-:S04]  /*26de0*/  PRMT R25, R34, 0x7632, R25 ;  /* 0x0000763222197816 */ /* 0x000fc80000000019 */
[----:B------:R-:W0:Y:S01]  /*26df0*/  LDC R72, c[0x0][0x228] ;  /* 0x00008a00ff487b82 */ /* 0x000e220000000800 */
[----:B---3--:R-:W-:Y:S01]  /*26e00*/  VIADD R0, R217, 0x1e ;  /* 0x0000001ed9007836 */ /* 0x008fe20000000000 */
[----:B------:R3:W-:Y:S01]  /*26e10*/  @P1 STG.E.U16 desc[UR60][R32.64], R25 ;  /* 0x0000001920001986 */ /* 0x0007e2000c10153c */
[----:B------:R-:W-:-:S05]  /*26e20*/  ISETP.LT.AND P6, PT, R221, R38, !P6 ;  /* 0x00000026dd00720c */ /* 0x000fca00077c1270 */
[----:B------:R-:W0:Y:S01]  /*26e30*/  LDC R79, c[0x0][0x228] ;  /* 0x00008a00ff4f7b82 */ /* 0x000e220000000800 */
[----:B--2---:R-:W-:Y:S01]  /*26e40*/  ISETP.GE.AND P1, PT, R0, R75, PT ;  /* 0x0000004b0000720c */ /* 0x004fe20003f26270 */
[----:B---3--:R-:W-:-:S06]  /*26e50*/  IMAD.WIDE R24, R73, 0x2, R244 ;  /* 0x0000000249187825 */ /* 0x008fcc00078e02f4 */
[----:B------:R-:W2:Y:S01]  /*26e60*/  LDC R34, c[0x0][0x228] ;  /* 0x00008a00ff227b82 */ /* 0x000ea20000000800 */
[----:B------:R-:W-:Y:S01]  /*26e70*/  @P5 STG.E.U16 desc[UR60][R24.64], R26 ;  /* 0x0000001a18005986 */ /* 0x000fe2000c10153c */
[----:B-1----:R-:W-:Y:S01]  /*26e80*/  ISETP.LT.AND P5, PT, R220, R77, !P1 ;  /* 0x0000004ddc00720c */ /* 0x002fe20004fa1270 */
[----:B------:R-:W-:Y:S01]  /*26e90*/  IMAD.WIDE R28, R73, 0x2, R246 ;  /* 0x00000002491c7825 */ /* 0x000fe200078e02f6 */
[----:B------:R-:W-:-:S04]  /*26ea0*/  PRMT R33, R26, 0x7632, R33 ;  /* 0x000076321a217816 */ /* 0x000fc80000000021 */
[----:B------:R-:W1:Y:S01]  /*26eb0*/  LDC R37, c[0x0][0x22c] ;  /* 0x00008b00ff257b82 */ /* 0x000e620000000800 */
[----:B----4-:R-:W-:Y:S01]  /*26ec0*/  IMAD.IADD R73, R73, 0x1, R30 ;  /* 0x0000000149497824 */ /* 0x010fe200078e021e */
[----:B------:R3:W-:Y:S01]  /*26ed0*/  @P6 STG.E.U16 desc[UR60][R28.64], R33 ;  /* 0x000000211c006986 */ /* 0x0007e2000c10153c */
[----:B0-----:R-:W-:-:S05]  /*26ee0*/  ISETP.LT.AND P6, PT, R223, R72, !P1 ;  /* 0x00000048df00720c */ /* 0x001fca0004fc1270 */
[----:B------:R-:W0:Y:S01]  /*26ef0*/  LDC R75, c[0x0][0x228] ;  /* 0x00008a00ff4b7b82 */ /* 0x000e220000000800 */
[----:B---3--:R-:W-:-:S07]  /*26f00*/  IMAD.WIDE R32, R73, 0x2, R2 ;  /* 0x0000000249207825 */ /* 0x008fce00078e0202 */
[----:B------:R-:W3:Y:S01]  /*26f10*/  LDC R26, c[0x0][0x248] ;  /* 0x00009200ff1a7b82 */ /* 0x000ee20000000800 */
[----:B------:R-:W-:Y:S01]  /*26f20*/  PRMT R29, R39, 0x7632, R29 ;  /* 0x00007632271d7816 */ /* 0x000fe2000000001d */
[----:B------:R4:W-:Y:S01]  /*26f30*/  @P5 STG.E.U16 desc[UR60][R32.64], R39 ;  /* 0x0000002720005986 */ /* 0x0009e2000c10153c */
[----:B------:R-:W-:-:S05]  /*26f40*/  ISETP.LT.AND P5, PT, R222, R79, !P1 ;  /* 0x0000004fde00720c */ /* 0x000fca0004fa1270 */
[----:B------:R-:W3:Y:S01]  /*26f50*/  LDC R30, c[0x0][0x228] ;  /* 0x00008a00ff1e7b82 */ /* 0x000ee20000000800 */
[----:B------:R-:W-:Y:S01]  /*26f60*/  IMAD.WIDE R24, R73, 0x2, R218 ;  /* 0x0000000249187825 */ /* 0x000fe200078e02da */
[----:B--2---:R-:W-:-:S03]  /*26f70*/  ISETP.LT.AND P1, PT, R221, R34, !P1 ;  /* 0x00000022dd00720c */ /* 0x004fc60004f21270 */
[----:B------:R-:W-:-:S03]  /*26f80*/  VIADD R0, R217, 0x1f ;  /* 0x0000001fd9007836 */ /* 0x000fc60000000000 */
[----:B------:R-:W2:Y:S01]  /*26f90*/  LDC R77, c[0x0][0x228] ;  /* 0x00008a00ff4d7b82 */ /* 0x000ea20000000800 */
[----:B------:R4:W-:Y:S01]  /*26fa0*/  @P6 STG.E.U16 desc[UR60][R24.64], R29 ;  /* 0x0000001d18006986 */ /* 0x0009e2000c10153c */
[----:B-1----:R-:W-:Y:S01]  /*26fb0*/  ISETP.GE.AND P6, PT, R0, R37, PT ;  /* 0x000000250000720c */ /* 0x002fe20003fc6270 */
[----:B----4-:R-:W-:-:S05]  /*26fc0*/  IMAD.WIDE R32, R73, 0x2, R246 ;  /* 0x0000000249207825 */ /* 0x010fca00078e02f6 */
[----:B------:R-:W1:Y:S01]  /*26fd0*/  LDC R34, c[0x0][0x228] ;  /* 0x00008a00ff227b82 */ /* 0x000e620000000800 */
[----:B------:R-:W-:Y:S01]  /*26fe0*/  IMAD.WIDE R28, R73, 0x2, R244 ;  /* 0x00000002491c7825 */ /* 0x000fe200078e02f4 */
[----:B------:R-:W-:-:S06]  /*26ff0*/  PRMT R25, R31, 0x7632, R25 ;  /* 0x000076321f197816 */ /* 0x000fcc0000000019 */
[----:B------:R-:W4:Y:S01]  /*27000*/  LDC R37, c[0x0][0x22c] ;  /* 0x00008b00ff257b82 */ /* 0x000f220000000800 */
[----:B------:R-:W-:Y:S01]  /*27010*/  @P5 STG.E.U16 desc[UR60][R28.64], R31 ;  /* 0x0000001f1c005986 */ /* 0x000fe2000c10153c */
[----:B0-----:R-:W-:Y:S01]  /*27020*/  ISETP.LT.AND P5, PT, R220, R75, !P6 ;  /* 0x0000004bdc00720c */ /* 0x001fe200077a1270 */
[----:B---3--:R-:W-:-:S05]  /*27030*/  IMAD.IADD R73, R73, 0x1, R26 ;  /* 0x0000000149497824 */ /* 0x008fca00078e021a */
[----:B------:R-:W0:Y:S01]  /*27040*/  LDC R39, c[0x0][0x228] ;  /* 0x00008a00ff277b82 */ /* 0x000e220000000800 */
[----:B------:R3:W-:Y:S01]  /*27050*/  @P1 STG.E.U16 desc[UR60][R32.64], R25 ;  /* 0x0000001920001986 */ /* 0x0007e2000c10153c */
[----:B------:R-:W-:-:S06]  /*27060*/  ISETP.LT.AND P1, PT, R223, R30, !P6 ;  /* 0x0000001edf00720c */ /* 0x000fcc0007721270 */
[----:B------:R-:W0:Y:S01]  /*27070*/  LDC R26, c[0x0][0x248] ;  /* 0x00009200ff1a7b82 */ /* 0x000e220000000800 */
[----:B---3--:R-:W-:-:S07]  /*27080*/  IMAD.WIDE R24, R73, 0x2, R2 ;  /* 0x0000000249187825 */ /* 0x008fce00078e0202 */
[----:B------:R-:W3:Y:S01]  /*27090*/  LDC R36, c[0x0][0x228] ;  /* 0x00008a00ff247b82 */ /* 0x000ee20000000800 */
[----:B------:R-:W-:Y:S01]  /*270a0*/  @P5 STG.E.U16 desc[UR60][R24.64], R35 ;  /* 0x0000002318005986 */ /* 0x000fe2000c10153c */
[----:B--2---:R-:W-:Y:S01]  /*270b0*/  ISETP.LT.AND P5, PT, R222, R77, !P6 ;  /* 0x0000004dde00720c */ /* 0x004fe200077a1270 */
[----:B------:R-:W-:Y:S01]  /*270c0*/  IMAD.WIDE R28, R73, 0x2, R218 ;  /* 0x00000002491c7825 */ /* 0x000fe200078e02da */
[----:B------:R-:W-:-:S04]  /*270d0*/  PRMT R31, R35, 0x7632, R31 ;  /* 0x00007632231f7816 */ /* 0x000fc8000000001f */
[----:B------:R-:W2:Y:S01]  /*270e0*/  LDC R75, c[0x0][0x228] ;  /* 0x00008a00ff4b7b82 */ /* 0x000ea20000000800 */
[----:B------:R-:W-:Y:S01]  /*270f0*/  VIADD R0, R217, 0x20 ;  /* 0x00000020d9007836 */ /* 0x000fe20000000000 */
[----:B------:R4:W-:Y:S01]  /*27100*/  @P1 STG.E.U16 desc[UR60][R28.64], R31 ;  /* 0x0000001f1c001986 */ /* 0x0009e2000c10153c */
[----:B-1----:R-:W-:-:S03]  /*27110*/  ISETP.LT.AND P6, PT, R221, R34, !P6 ;  /* 0x00000022dd00720c */ /* 0x002fc600077c1270 */
[----:B----4-:R-:W-:Y:S02]  /*27120*/  ISETP.GE.AND P1, PT, R0, R37, PT ;  /* 0x000000250000720c */ /* 0x010fe40003f26270 */
[----:B------:R-:W1:Y:S01]  /*27130*/  LDC R34, c[0x0][0x228] ;  /* 0x00008a00ff227b82 */ /* 0x000e620000000800 */
[----:B------:R-:W-:-:S07]  /*27140*/  IMAD.WIDE R30, R73, 0x2, R244 ;  /* 0x00000002491e7825 */ /* 0x000fce00078e02f4 */
[----:B------:R-:W4:Y:S01]  /*27150*/  LDC R33, c[0x0][0x22c] ;  /* 0x00008b00ff217b82 */ /* 0x000f220000000800 */
[----:B------:R-:W-:Y:S01]  /*27160*/  @P5 STG.E.U16 desc[UR60][R30.64], R27 ;  /* 0x0000001b1e005986 */ /* 0x000fe2000c10153c */
[----:B0-----:R-:W-:Y:S01]  /*27170*/  ISETP.LT.AND P5, PT, R220, R39, !P1 ;  /* 0x00000027dc00720c */ /* 0x001fe20004fa1270 */
[----:B------:R-:W-:Y:S01]  /*27180*/  IMAD.WIDE R24, R73, 0x2, R246 ;  /* 0x0000000249187825 */ /* 0x000fe200078e02f6 */
[----:B------:R-:W-:-:S04]  /*27190*/  PRMT R29, R27, 0x7632, R29 ;  /* 0x000076321b1d7816 */ /* 0x000fc8000000001d */
[----:B------:R-:W0:Y:S01]  /*271a0*/  LDC R35, c[0x0][0x228] ;  /* 0x00008a00ff237b82 */ /* 0x000e220000000800 */
[----:B------:R-:W-:Y:S01]  /*271b0*/  IMAD.IADD R73, R73, 0x1, R26 ;  /* 0x0000000149497824 */ /* 0x000fe200078e021a */
[----:B------:R2:W-:Y:S01]  /*271c0*/  @P6 STG.E.U16 desc[UR60][R24.64], R29 ;  /* 0x0000001d18006986 */ /* 0x0005e2000c10153c */
[----:B---3--:R-:W-:-:S05]  /*271d0*/  ISETP.LT.AND P6, PT, R223, R36, !P1 ;  /* 0x00000024df00720c */ /* 0x008fca0004fc1270 */
[----:B------:R-:W3:Y:S01]  /*271e0*/  LDC R32, c[0x0][0x248] ;  /* 0x00009200ff207b82 */ /* 0x000ee20000000800 */
[----:B--2---:R-:W-:-:S07]  /*271f0*/  IMAD.WIDE R28, R73, 0x2, R2 ;  /* 0x00000002491c7825 */ /* 0x004fce00078e0202 */
[----:B------:R-:W2:Y:S01]  /*27200*/  LDC R36, c[0x0][0x228] ;  /* 0x00008a00ff247b82 */ /* 0x000ea20000000800 */
[----:B------:R-:W-:Y:S01]  /*27210*/  PRMT R25, R68, 0x7632, R25 ;  /* 0x0000763244197816 */ /* 0x000fe20000000019 */
[----:B------:R-:W-:Y:S01]  /*27220*/  @P5 STG.E.U16 desc[UR60][R28.64], R68 ;  /* 0x000000441c005986 */ /* 0x000fe2000c10153c */
[----:B------:R-:W-:Y:S01]  /*27230*/  ISETP.LT.AND P5, PT, R222, R75, !P1 ;  /* 0x0000004bde00720c */ /* 0x000fe20004fa1270 */
[----:B------:R-:W-:-:S04]  /*27240*/  IMAD.WIDE R26, R73, 0x2, R218 ;  /* 0x00000002491a7825 */ /* 0x000fc800078e02da */
[----:B------:R-:W2:Y:S01]  /*27250*/  LDC R37, c[0x0][0x228] ;  /* 0x00008a00ff257b82 */ /* 0x000ea20000000800 */
[----:B------:R-:W-:Y:S01]  /*27260*/  VIADD R0, R217, 0x21 ;  /* 0x00000021d9007836 */ /* 0x000fe20000000000 */
[----:B------:R0:W-:Y:S01]  /*27270*/  @P6 STG.E.U16 desc[UR60][R26.64], R25 ;  /* 0x000000191a006986 */ /* 0x0001e2000c10153c */
[----:B-1----:R-:W-:-:S03]  /*27280*/  ISETP.LT.AND P1, PT, R221, R34, !P1 ;  /* 0x00000022dd00720c */ /* 0x002fc60004f21270 */
[----:B----4-:R-:W-:Y:S02]  /*27290*/  ISETP.GE.AND P6, PT, R0, R33, PT ;  /* 0x000000210000720c */ /* 0x010fe40003fc6270 */
[----:B------:R-:W1:Y:S01]  /*272a0*/  LDC R34, c[0x0][0x228] ;  /* 0x00008a00ff227b82 */ /* 0x000e620000000800 */
[----:B0-----:R-:W-:-:S07]  /*272b0*/  IMAD.WIDE R24, R73, 0x2, R244 ;  /* 0x0000000249187825 */ /* 0x001fce00078e02f4 */
[----:B------:R-:W0:Y:S01]  /*272c0*/  LDC R33, c[0x0][0x22c] ;  /* 0x00008b00ff217b82 */ /* 0x000e220000000800 */
[----:B------:R4:W-:Y:S01]  /*272d0*/  @P5 STG.E.U16 desc[UR60][R24.64], R40 ;  /* 0x0000002818005986 */ /* 0x0009e2000c10153c */
[----:B------:R-:W-:Y:S01]  /*272e0*/  ISETP.LT.AND P5, PT, R220, R35, !P6 ;  /* 0x00000023dc00720c */ /* 0x000fe200077a1270 */
[C---:B---3--:R-:W-:Y:S01]  /*272f0*/  IMAD.IADD R31, R73.reuse, 0x1, R32 ;  /* 0x00000001491f7824 */ /* 0x048fe200078e0220 */
[----:B------:R-:W-:Y:S01]  /*27300*/  PRMT R38, R40, 0x7632, R38 ;  /* 0x0000763228267816 */ /* 0x000fe20000000026 */
[----:B------:R-:W-:-:S03]  /*27310*/  IMAD.WIDE R28, R73, 0x2, R246 ;  /* 0x00000002491c7825 */ /* 0x000fc600078e02f6 */
[----:B------:R-:W3:Y:S01]  /*27320*/  LDC R35, c[0x0][0x228] ;  /* 0x00008a00ff237b82 */ /* 0x000ee20000000800 */
[----:B------:R-:W-:Y:S01]  /*27330*/  IMAD.WIDE R26, R31, 0x2, R2 ;  /* 0x000000021f1a7825 */ /* 0x000fe200078e0202 */
[----:B------:R-:W-:Y:S01]  /*27340*/  @P1 STG.E.U16 desc[UR60][R28.64], R38 ;  /* 0x000000261c001986 */ /* 0x000fe2000c10153c */
[----:B--2---:R-:W-:-:S05]  /*27350*/  ISETP.LT.AND P1, PT, R223, R36, !P6 ;  /* 0x00000024df00720c */ /* 0x004fca0007721270 */
[----:B------:R-:W2:Y:S01]  /*27360*/  LDC R30, c[0x0][0x248] ;  /* 0x00009200ff1e7b82 */ /* 0x000ea20000000800 */
[----:B------:R1:W-:Y:S01]  /*27370*/  @P5 STG.E.U16 desc[UR60][R26.64], R60 ;  /* 0x0000003c1a005986 */ /* 0x0003e2000c10153c */
[----:B------:R-:W-:Y:S01]  /*27380*/  ISETP.LT.AND P5, PT, R222, R37, !P6 ;  /* 0x00000025de00720c */ /* 0x000fe200077a1270 */
[----:B----4-:R-:W-:-:S05]  /*27390*/  IMAD.WIDE R24, R31, 0x2, R218 ;  /* 0x000000021f187825 */ /* 0x010fca00078e02da */
[----:B------:R-:W4:Y:S01]  /*273a0*/  LDC R32, c[0x0][0x228] ;  /* 0x00008a00ff207b82 */ /* 0x000f220000000800 */
[----:B------:R-:W-:Y:S01]  /*273b0*/  VIADD R0, R217, 0x22 ;  /* 0x00000022d9007836 */ /* 0x000fe20000000000 */
[----:B-1----:R-:W-:-:S06]  /*273c0*/  PRMT R27, R60, 0x7632, R27 ;  /* 0x000076323c1b7816 */ /* 0x002fcc000000001b */
[----:B------:R-:W1:Y:S01]  /*273d0*/  LDC R37, c[0x0][0x228] ;  /* 0x00008a00ff257b82 */ /* 0x000e620000000800 */
[----:B------:R-:W-:Y:S01]  /*273e0*/  IMAD.WIDE R28, R31, 0x2, R244 ;  /* 0x000000021f1c7825 */ /* 0x000fe200078e02f4 */
[----:B------:R3:W-:Y:S01]  /*273f0*/  @P1 STG.E.U16 desc[UR60][R24.64], R27 ;  /* 0x0000001b18001986 */ /* 0x0007e2000c10153c */
[----:B------:R-:W-:Y:S02]  /*27400*/  ISETP.LT.AND P6, PT, R221, R34, !P6 ;  /* 0x00000022dd00720c */ /* 0x000fe400077c1270 */
[----:B0-----:R-:W-:Y:S01]  /*27410*/  ISETP.GE.AND P1, PT, R0, R33, PT ;  /* 0x000000210000720c */ /* 0x001fe20003f26270 */
[----:B------:R0:W-:Y:S02]  /*27420*/  @P5 STG.E.U16 desc[UR60][R28.64], R64 ;  /* 0x000000401c005986 */ /* 0x0001e4000c10153c */
[----:B------:R-:W0:Y:S01]  /*27430*/  LDC R34, c[0x0][0x228] ;  /* 0x00008a00ff227b82 */ /* 0x000e220000000800 */
[----:B---3--:R-:W-:Y:S02]  /*27440*/  ISETP.LT.AND P5, PT, R220, R35, !P1 ;  /* 0x00000023dc00720c */ /* 0x008fe40004fa1270 */
[----:B------:R-:W-:-:S05]  /*27450*/  PRMT R0, R64, 0x7632, R0 ;  /* 0x0000763240007816 */ /* 0x000fca0000000000 */
[----:B------:R-:W3:Y:S01]  /*27460*/  LDC R33, c[0x0][0x22c] ;  /* 0x00008b00ff217b82 */ /* 0x000ee20000000800 */
[----:B------:R-:W-:-:S04]  /*27470*/  IMAD.WIDE R26, R31, 0x2, R246 ;  /* 0x000000021f1a7825 */ /* 0x000fc800078e02f6 */
[----:B--2---:R-:W-:-:S03]  /*27480*/  IMAD.IADD R31, R31, 0x1, R30 ;  /* 0x000000011f1f7824 */ /* 0x004fc600078e021e */
[----:B------:R-:W2:Y:S01]  /*27490*/  LDC R35, c[0x0][0x228] ;  /* 0x00008a00ff237b82 */ /* 0x000ea20000000800 */
[----:B------:R-:W-:Y:S01]  /*274a0*/  IMAD.WIDE R24, R31, 0x2, R2 ;  /* 0x000000021f187825 */ /* 0x000fe200078e0202 */
[----:B------:R-:W-:Y:S01]  /*274b0*/  @P6 STG.E.U16 desc[UR60][R26.64], R0 ;  /* 0x000000001a006986 */ /* 0x000fe2000c10153c */
[----:B----4-:R-:W-:-:S05]  /*274c0*/  ISETP.LT.AND P6, PT, R223, R32, !P1 ;  /* 0x00000020df00720c */ /* 0x010fca0004fc1270 */
[----:B------:R-:W4:Y:S01]  /*274d0*/  LDC R30, c[0x0][0x248] ;  /* 0x00009200ff1e7b82 */ /* 0x000f220000000800 */
[----:B------:R0:W-:Y:S01]  /*274e0*/  @P5 STG.E.U16 desc[UR60][R24.64], R69 ;  /* 0x0000004518005986 */ /* 0x0001e2000c10153c */
[----:B-1----:R-:W-:-:S06]  /*274f0*/  ISETP.LT.AND P5, PT, R222, R37, !P1 ;  /* 0x00000025de00720c */ /* 0x002fcc0004fa1270 */
[----:B------:R-:W1:Y:S01]  /*27500*/  LDC R32, c[0x0][0x228] ;  /* 0x00008a00ff207b82 */ /* 0x000e620000000800 */
[----:B0-----:R-:W-:Y:S01]  /*27510*/  IMAD.WIDE R28, R31, 0x2, R218 ;  /* 0x000000021f1c7825 */ /* 0x001fe200078e02da */
[----:B------:R-:W-:-:S03]  /*27520*/  PRMT R25, R69, 0x7632, R25 ;  /* 0x0000763245197816 */ /* 0x000fc60000000019 */
[----:B------:R-:W-:-:S03]  /*27530*/  VIADD R0, R217, 0x23 ;  /* 0x00000023d9007836 */ /* 0x000fc60000000000 */
[----:B------:R-:W0:Y:S01]  /*27540*/  LDC R37, c[0x0][0x228] ;  /* 0x00008a00ff257b82 */ /* 0x000e220000000800 */
[----:B------:R-:W-:Y:S01]  /*27550*/  IMAD.WIDE R26, R31, 0x2, R244 ;  /* 0x000000021f1a7825 */ /* 0x000fe200078e02f4 */
[----:B------:R-:W-:Y:S01]  /*27560*/  ISETP.LT.AND P1, PT, R221, R34, !P1 ;  /* 0x00000022dd00720c */ /* 0x000fe20004f21270 */
[----:B------:R2:W-:Y:S01]  /*27570*/  @P6 STG.E.U16 desc[UR60][R28.64], R25 ;  /* 0x000000191c006986 */ /* 0x0005e2000c10153c */
[----:B---3--:R-:W-:-:S03]  /*27580*/  ISETP.GE.AND P6, PT, R0, R33, PT ;  /* 0x000000210000720c */ /* 0x008fc60003fc6270 */
[----:B------:R3:W-:Y:S01]  /*27590*/  @P5 STG.E.U16 desc[UR60][R26.64], R41 ;  /* 0x000000291a005986 */ /* 0x0007e2000c10153c */
[----:B--2---:R-:W-:Y:S01]  /*275a0*/  ISETP.LT.AND P5, PT, R220, R35, !P6 ;  /* 0x00000023dc00720c */ /* 0x004fe200077a1270 */
[----:B------:R-:W2:Y:S01]  /*275b0*/  LDC R33, c[0x0][0x22c] ;  /* 0x00008b00ff217b82 */ /* 0x000ea20000000800 */
[----:B------:R-:W-:-:S07]  /*275c0*/  IMAD.WIDE R24, R31, 0x2, R246 ;  /* 0x000000021f187825 */ /* 0x000fce00078e02f6 */
[----:B------:R-:W2:Y:S01]  /*275d0*/  LDC R34, c[0x0][0x228] ;  /* 0x00008a00ff227b82 */ /* 0x000ea20000000800 */
[----:B---3--:R-:W-:Y:S01]  /*275e0*/  PRMT R27, R41, 0x7632, R27 ;  /* 0x00007632291b7816 */ /* 0x008fe2000000001b */
[----:B----4-:R-:W-:-:S06]  /*275f0*/  IMAD.IADD R31, R31, 0x1, R30 ;  /* 0x000000011f1f7824 */ /* 0x010fcc00078e021e */
[----:B------:R-:W3:Y:S01]  /*27600*/  LDC R35, c[0x0][0x228] ;  /* 0x00008a00ff237b82 */ /* 0x000ee20000000800 */
[----:B------:R4:W-:Y:S01]  /*27610*/  @P1 STG.E.U16 desc[UR60][R24.64], R27 ;  /* 0x0000001b18001986 */ /* 0x0009e2000c10153c */
[----:B------:R-:W-:Y:S01]  /*27620*/  IMAD.WIDE R28, R31, 0x2, R2 ;  /* 0x000000021f1c7825 */ /* 0x000fe200078e0202 */
[----:B-1----:R-:W-:-:S05]  /*27630*/  ISETP.LT.AND P1, PT, R223, R32, !P6 ;  /* 0x00000020df00720c */ /* 0x002fca0007721270 */
[----:B------:R-:W1:Y:S01]  /*27640*/  LDC R30, c[0x0][0x248] ;  /* 0x00009200ff1e7b82 */ /* 0x000e620000000800 */
[----:B------:R-:W-:Y:S01]  /*27650*/  @P5 STG.E.U16 desc[UR60][R28.64], R61 ;  /* 0x0000003d1c005986 */ /* 0x000fe2000c10153c */
[----:B0-----:R-:W-:Y:S02]  /*27660*/  ISETP.LT.AND P5, PT, R222, R37, !P6 ;  /* 0x00000025de00720c */ /* 0x001fe400077a1270 */
[----:B----4-:R-:W-:Y:S01]  /*27670*/  PRMT R25, R61, 0x7632, R25 ;  /* 0x000076323d197816 */ /* 0x010fe20000000019 */
[----:B------:R-:W-:-:S03]  /*27680*/  IMAD.WIDE R26, R31, 0x2, R218 ;  /* 0x000000021f1a7825 */ /* 0x000fc600078e02da */
[----:B------:R-:W0:Y:S01]  /*27690*/  LDC R32, c[0x0][0x228] ;  /* 0x00008a00ff207b82 */ /* 0x000e220000000800 */
[----:B------:R-:W-:Y:S01]  /*276a0*/  VIADD R0, R217, 0x24 ;  /* 0x00000024d9007836 */ /* 0x000fe20000000000 */
[----:B------:R4:W-:Y:S06]  /*276b0*/  @P1 STG.E.U16 desc[UR60][R26.64], R25 ;  /* 0x000000191a001986 */ /* 0x0009ec000c10153c */
[----:B------:R-:W0:Y:S01]  /*276c0*/  LDC R37, c[0x0][0x228] ;  /* 0x00008a00ff257b82 */ /* 0x000e220000000800 */
[----:B--2---:R-:W-:Y:S02]  /*276d0*/  ISETP.GE.AND P1, PT, R0, R33, PT ;  /* 0x000000210000720c */ /* 0x004fe40003f26270 */
[----:B------:R-:W-:Y:S01]  /*276e0*/  ISETP.LT.AND P6, PT, R221, R34, !P6 ;  /* 0x00000022dd00720c */ /* 0x000fe200077c1270 */
[----:B----4-:R-:W-:-:S04]  /*276f0*/  IMAD.WIDE R24, R31, 0x2, R244 ;  /* 0x000000021f187825 */ /* 0x010fc800078e02f4 */
[----:B------:R-:W2:Y:S01]  /*27700*/  LDC R34, c[0x0][0x228] ;  /* 0x00008a00ff227b82 */ /* 0x000ea20000000800 */
[----:B------:R4:W-:Y:S01]  /*27710*/  @P5 STG.E.U16 desc[UR60][R24.64], R65 ;  /* 0x0000004118005986 */ /* 0x0009e2000c10153c */
[----:B---3--:R-:W-:-:S06]  /*27720*/  ISETP.LT.AND P5, PT, R220, R35, !P1 ;  /* 0x00000023dc00720c */ /* 0x008fcc0004fa1270 */
[----:B------:R-:W3:Y:S01]  /*27730*/  LDC R35, c[0x0][0x22c] ;  /* 0x00008b00ff237b82 */ /* 0x000ee20000000800 */
[----:B-1----:R-:W-:Y:S01]  /*27740*/  IMAD.IADD R33, R31, 0x1, R30 ;  /* 0x000000011f217824 */ /* 0x002fe200078e021e */
[----:B------:R-:W-:Y:S01]  /*27750*/  PRMT R36, R65, 0x7632, R36 ;  /* 0x0000763241247816 */ /* 0x000fe20000000024 */
[----:B------:R-:W-:-:S05]  /*27760*/  IMAD.WIDE R28, R31, 0x2, R246 ;  /* 0x000000021f1c7825 */ /* 0x000fca00078e02f6 */
[----:B------:R-:W1:Y:S01]  /*27770*/  LDC R31, c[0x0][0x228] ;  /* 0x00008a00ff1f7b82 */ /* 0x000e620000000800 */
[----:B------:R-:W-:Y:S01]  /*27780*/  IMAD.WIDE R26, R33, 0x2, R2 ;  /* 0x00000002211a7825 */ /* 0x000fe200078e0202 */
[----:B------:R-:W-:Y:S01]  /*27790*/  @P6 STG.E.U16 desc[UR60][R28.64], R36 ;  /* 0x000000241c006986 */ /* 0x000fe2000c10153c */
[----:B0-----:R-:W-:-:S05]  /*277a0*/  ISETP.LT.AND P6, PT, R223, R32, !P1 ;  /* 0x00000020df00720c */ /* 0x001fca0004fc1270 */
[----:B------:R-:W0:Y:S01]  /*277b0*/  LDC R30, c[0x0][0x248] ;  /* 0x00009200ff1e7b82 */ /* 0x000e220000000800 */
[----:B------:R2:W-:Y:S01]  /*277c0*/  @P5 STG.E.U16 desc[UR60][R26.64], R70 ;  /* 0x000000461a005986 */ /* 0x0005e2000c10153c */
[----:B------:R-:W-:Y:S01]  /*277d0*/  ISETP.LT.AND P5, PT, R222, R37, !P1 ;  /* 0x00000025de00720c */ /* 0x000fe20004fa1270 */
[----:B----4-:R-:W-:-:S05]  /*277e0*/  IMAD.WIDE R24, R33, 0x2, R218 ;  /* 0x0000000221187825 */ /* 0x010fca00078e02da */
[----:B------:R-:W4:Y:S01]  /*277f0*/  LDC R32, c[0x0][0x228] ;  /* 0x00008a00ff207b82 */ /* 0x000f220000000800 */
[----:B------:R-:W-:Y:S01]  /*27800*/  VIADD R0, R217, 0x25 ;  /* 0x00000025d9007836 */ /* 0x000fe20000000000 */
[----:B--2---:R-:W-:-:S06]  /*27810*/  PRMT R27, R70, 0x7632, R27 ;  /* 0x00007632461b7816 */ /* 0x004fcc000000001b */
[----:B------:R-:W2:Y:S01]  /*27820*/  LDC R37, c[0x0][0x228] ;  /* 0x00008a00ff257b82 */ /* 0x000ea20000000800 */
[----:B------:R-:W-:Y:S01]  /*27830*/  IMAD.WIDE R28, R33, 0x2, R244 ;  /* 0x00000002211c7825 */ /* 0x000fe200078e02f4 */
[----:B------:R1:W-:Y:S01]  /*27840*/  @P6 STG.E.U16 desc[UR60][R24.64], R27 ;  /* 0x0000001b18006986 */ /* 0x0003e2000c10153c */
[----:B---3--:R-:W-:Y:S02]  /*27850*/  ISETP.GE.AND P6, PT, R0, R35, PT ;  /* 0x000000230000720c */ /* 0x008fe40003fc6270 */
[----:B------:R-:W-:Y:S01]  /*27860*/  ISETP.LT.AND P1, PT, R221, R34, !P1 ;  /* 0x00000022dd00720c */ /* 0x000fe20004f21270 */
[----:B------:R3:W-:Y:S01]  /*27870*/  @P5 STG.E.U16 desc[UR60][R28.64], R42 ;  /* 0x0000002a1c005986 */ /* 0x0007e2000c10153c */
[----:B-1----:R-:W-:Y:S01]  /*27880*/  ISETP.LT.AND P5, PT, R220, R31, !P6 ;  /* 0x0000001fdc00720c */ /* 0x002fe200077a1270 */
[----:B------:R-:W1:Y:S01]  /*27890*/  LDC R34, c[0x0][0x228] ;  /* 0x00008a00ff227b82 */ /* 0x000e620000000800 */
[----:B------:R-:W-:-:S07]  /*278a0*/  PRMT R0, R42, 0x7632, R0 ;  /* 0x000076322a007816 */ /* 0x000fce0000000000 */
[----:B------:R-:W1:Y:S01]  /*278b0*/  LDC R31, c[0x0][0x22c] ;  /* 0x00008b00ff1f7b82 */ /* 0x000e620000000800 */
[----:B------:R-:W-:-:S04]  /*278c0*/  IMAD.WIDE R26, R33, 0x2, R246 ;  /* 0x00000002211a7825 */ /* 0x000fc800078e02f6 */
[----:B0-----:R-:W-:-:S03]  /*278d0*/  IMAD.IADD R33, R33, 0x1, R30 ;  /* 0x0000000121217824 */ /* 0x001fc600078e021e */
[----:B------:R-:W0:Y:S01]  /*278e0*/  LDC R35, c[0x0][0x228] ;  /* 0x00008a00ff237b82 */ /* 0x000e220000000800 */
[----:B------:R-:W-:Y:S01]  /*278f0*/  IMAD.WIDE R24, R33, 0x2, R2 ;  /* 0x0000000221187825 */ /* 0x000fe200078e0202 */
[----:B------:R-:W-:Y:S01]  /*27900*/  @P1 STG.E.U16 desc[UR60][R26.64], R0 ;  /* 0x000000001a001986 */ /* 0x000fe2000c10153c */
[----:B----4-:R-:W-:-:S05]  /*27910*/  ISETP.LT.AND P1, PT, R223, R32, !P6 ;  /* 0x00000020df00720c */ /* 0x010fca0007721270 */
[----:B------:R-:W4:Y:S01]  /*27920*/  LDC R30, c[0x0][0x248] ;  /* 0x00009200ff1e7b82 */ /* 0x000f220000000800 */
[----:B------:R3:W-:Y:S01]  /*27930*/  @P5 STG.E.U16 desc[UR60][R24.64], R62 ;  /* 0x0000003e18005986 */ /* 0x0007e2000c10153c */
[----:B--2---:R-:W-:-:S06]  /*27940*/  ISETP.LT.AND P5, PT, R222, R37, !P6 ;  /* 0x00000025de00720c */ /* 0x004fcc00077a1270 */
[----:B------:R-:W2:Y:S01]  /*27950*/  LDC R32, c[0x0][0x228] ;  /* 0x00008a00ff207b82 */ /* 0x000ea20000000800 */
[----:B---3--:R-:W-:Y:S01]  /*27960*/  IMAD.WIDE R28, R33, 0x2, R218 ;  /* 0x00000002211c7825 */ /* 0x008fe200078e02da */
[----:B------:R-:W-:-:S03]  /*27970*/  PRMT R25, R62, 0x7632, R25 ;  /* 0x000076323e197816 */ /* 0x000fc60000000019 */
[----:B------:R-:W-:-:S03]  /*27980*/  VIADD R0, R217, 0x26 ;  /* 0x00000026d9007836 */ /* 0x000fc60000000000 */
[----:B------:R-:W3:Y:S01]  /*27990*/  LDC R37, c[0x0][0x228] ;  /* 0x00008a00ff257b82 */ /* 0x000ee20000000800 */
[----:B------:R-:W-:Y:S01]  /*279a0*/  IMAD.WIDE R26, R33, 0x2, R244 ;  /* 0x00000002211a7825 */ /* 0x000fe200078e02f4 */
[----:B-1----:R-:W-:Y:S01]  /*279b0*/  ISETP.LT.AND P6, PT, R221, R34, !P6 ;  /* 0x00000022dd00720c */ /* 0x002fe200077c1270 */
[----:B------:R1:W-:Y:S01]  /*279c0*/  @P1 STG.E.U16 desc[UR60][R28.64], R25 ;  /* 0x000000191c001986 */ /* 0x0003e2000c10153c */
[----:B------:R-:W-:-:S03]  /*279d0*/  ISETP.GE.AND P1, PT, R0, R31, PT ;  /* 0x0000001f0000720c */ /* 0x000fc60003f26270 */
[----:B------:R1:W-:Y:S01]  /*279e0*/  @P5 STG.E.U16 desc[UR60][R26.64], R66 ;  /* 0x000000421a005986 */ /* 0x0003e2000c10153c */
[----:B------:R-:W3:Y:S01]  /*279f0*/  LDC R34, c[0x0][0x228] ;  /* 0x00008a00ff227b82 */ /* 0x000ee20000000800 */
[----:B0-----:R-:W-:-:S07]  /*27a00*/  ISETP.LT.AND P5, PT, R220, R35, !P1 ;  /* 0x00000023dc00720c */ /* 0x001fce0004fa1270 */
[----:B------:R-:W0:Y:S01]  /*27a10*/  LDC R31, c[0x0][0x22c] ;  /* 0x00008b00ff1f7b82 */ /* 0x000e220000000800 */
[----:B-1----:R-:W-:Y:S01]  /*27a20*/  IMAD.WIDE R24, R33, 0x2, R246 ;  /* 0x0000000221187825 */ /* 0x002fe200078e02f6 */
[----:B------:R-:W-:-:S03]  /*27a30*/  PRMT R27, R66, 0x7632, R27 ;  /* 0x00007632421b7816 */ /* 0x000fc6000000001b */
[----:B----4-:R-:W-:-:S03]  /*27a40*/  IMAD.IADD R33, R33, 0x1, R30 ;  /* 0x0000000121217824 */ /* 0x010fc600078e021e */
[----:B------:R-:W1:Y:S01]  /*27a50*/  LDC R35, c[0x0][0x228] ;  /* 0x00008a00ff237b82 */ /* 0x000e620000000800 */
[----:B------:R4:W-:Y:S01]  /*27a60*/  @P6 STG.E.U16 desc[UR60][R24.64], R27 ;  /* 0x0000001b18006986 */ /* 0x0009e2000c10153c */
[----:B------:R-:W-:Y:S01]  /*27a70*/  IMAD.WIDE R28, R33, 0x2, R2 ;  /* 0x00000002211c7825 */ /* 0x000fe200078e0202 */
[----:B--2---:R-:W-:-:S05]  /*27a80*/  ISETP.LT.AND P6, PT, R223, R32, !P1 ;  /* 0x00000020df00720c */ /* 0x004fca0004fc1270 */
[----:B------:R-:W2:Y:S01]  /*27a90*/  LDC R30, c[0x0][0x248] ;  /* 0x00009200ff1e7b82 */ /* 0x000ea20000000800 */
[----:B------:R0:W-:Y:S01]  /*27aa0*/  @P5 STG.E.U16 desc[UR60][R28.64], R71 ;  /* 0x000000471c005986 */ /* 0x0001e2000c10153c */
[----:B---3--:R-:W-:-:S06]  /*27ab0*/  ISETP.LT.AND P5, PT, R222, R37, !P1 ;  /* 0x00000025de00720c */ /* 0x008fcc0004fa1270 */
[----:B------:R-:W3:Y:S01]  /*27ac0*/  LDC R32, c[0x0][0x228] ;  /* 0x00008a00ff207b82 */ /* 0x000ee20000000800 */
[----:B----4-:R-:W-:Y:S01]  /*27ad0*/  PRMT R25, R71, 0x7632, R25 ;  /* 0x0000763247197816 */ /* 0x010fe20000000019 */
[----:B------:R-:W-:Y:S01]  /*27ae0*/  IMAD.WIDE R26, R33, 0x2, R218 ;  /* 0x00000002211a7825 */ /* 0x000fe200078e02da */
[----:B------:R-:W-:-:S03]  /*27af0*/  ISETP.LT.AND P1, PT, R221, R34, !P1 ;  /* 0x00000022dd00720c */ /* 0x000fc60004f21270 */
[----:B------:R-:W-:Y:S02]  /*27b00*/  VIADD R0, R217, 0x27 ;  /* 0x00000027d9007836 */ /* 0x000fe40000000000 */
[----:B------:R-:W4:Y:S01]  /*27b10*/  LDC R37, c[0x0][0x228] ;  /* 0x00008a00ff257b82 */ /* 0x000f220000000800 */
[----:B------:R1:W-:Y:S02]  /*27b20*/  @P6 STG.E.U16 desc[UR60][R26.64], R25 ;  /* 0x000000191a006986 */ /* 0x0003e4000c10153c */
[----:B0-----:R-:W-:Y:S01]  /*27b30*/  ISETP.GE.AND P6, PT, R0, R31, PT ;  /* 0x0000001f0000720c */ /* 0x001fe20003fc6270 */
[----:B------:R-:W-:-:S04]  /*27b40*/  IMAD.WIDE R28, R33, 0x2, R246 ;  /* 0x00000002211c7825 */ /* 0x000fc800078e02f6 */
[----:B------:R-:W0:Y:S01]  /*27b50*/  LDC R34, c[0x0][0x228] ;  /* 0x00008a00ff227b82 */ /* 0x000e220000000800 */
[----:B-1----:R-:W-:Y:S01]  /*27b60*/  IMAD.WIDE R24, R33, 0x2, R244 ;  /* 0x0000000221187825 */ /* 0x002fe200078e02f4 */
[----:B------:R-:W-:-:S06]  /*27b70*/  PRMT R27, R43, 0x7632, R27 ;  /* 0x000076322b1b7816 */ /* 0x000fcc000000001b */
[----:B------:R-:W1:Y:S01]  /*27b80*/  LDC R31, c[0x0][0x22c] ;  /* 0x00008b00ff1f7b82 */ /* 0x000e620000000800 */
[----:B------:R-:W-:Y:S01]  /*27b90*/  @P5 STG.E.U16 desc[UR60][R24.64], R43 ;  /* 0x0000002b18005986 */ /* 0x000fe2000c10153c */
[----:B------:R-:W-:Y:S01]  /*27ba0*/  ISETP.LT.AND P5, PT, R220, R35, !P6 ;  /* 0x00000023dc00720c */ /* 0x000fe200077a1270 */
[----:B--2---:R-:W-:-:S05]  /*27bb0*/  IMAD.IADD R33, R33, 0x1, R30 ;  /* 0x0000000121217824 */ /* 0x004fca00078e021e */
[----:B------:R-:W2:Y:S01]  /*27bc0*/  LDC R35, c[0x0][0x228] ;  /* 0x00008a00ff237b82 */ /* 0x000ea20000000800 */
[----:B------:R4:W-:Y:S01]  /*27bd0*/  @P1 STG.E.U16 desc[UR60][R28.64], R27 ;  /* 0x0000001b1c001986 */ /* 0x0009e2000c10153c */
[----:B---3--:R-:W-:-:S06]  /*27be0*/  ISETP.LT.AND P1, PT, R223, R32, !P6 ;  /* 0x00000020df00720c */ /* 0x008fcc0007721270 */
[----:B------:R-:W3:Y:S01]  /*27bf0*/  LDC R30, c[0x0][0x248] ;  /* 0x00009200ff1e7b82 */ /* 0x000ee20000000800 */
[----:B----4-:R-:W-:-:S07]  /*27c00*/  IMAD.WIDE R26, R33, 0x2, R2 ;  /* 0x00000002211a7825 */ /* 0x010fce00078e0202 */
[----:B------:R-:W4:Y:S01]  /*27c10*/  LDC R32, c[0x0][0x228] ;  /* 0x00008a00ff207b82 */ /* 0x000f220000000800 */
[----:B------:R-:W-:Y:S01]  /*27c20*/  @P5 STG.E.U16 desc[UR60][R26.64], R63 ;  /* 0x0000003f1a005986 */ /* 0x000fe2000c10153c */
[----:B------:R-:W-:Y:S01]  /*27c30*/  ISETP.LT.AND P5, PT, R222, R37, !P6 ;  /* 0x00000025de00720c */ /* 0x000fe200077a1270 */
[----:B------:R-:W-:Y:S01]  /*27c40*/  IMAD.WIDE R24, R33, 0x2, R218 ;  /* 0x0000000221187825 */ /* 0x000fe200078e02da */
[----:B------:R-:W-:-:S04]  /*27c50*/  PRMT R29, R63, 0x7632, R29 ;  /* 0x000076323f1d7816 */ /* 0x000fc8000000001d */
[----:B------:R-:W4:Y:S01]  /*27c60*/  LDC R37, c[0x0][0x228] ;  /* 0x00008a00ff257b82 */ /* 0x000f220000000800 */
[----:B------:R-:W-:Y:S01]  /*27c70*/  VIADD R0, R217, 0x28 ;  /* 0x00000028d9007836 */ /* 0x000fe20000000000 */
[----:B------:R1:W-:Y:S01]  /*27c80*/  @P1 STG.E.U16 desc[UR60][R24.64], R29 ;  /* 0x0000001d18001986 */ /* 0x0003e2000c10153c */
[----:B0-----:R-:W-:-:S03]  /*27c90*/  ISETP.LT.AND P6, PT, R221, R34, !P6 ;  /* 0x00000022dd00720c */ /* 0x001fc600077c1270 */
[----:B-1----:R-:W-:Y:S02]  /*27ca0*/  ISETP.GE.AND P1, PT, R0, R31, PT ;  /* 0x0000001f0000720c */ /* 0x002fe40003f26270 */
[----:B------:R-:W0:Y:S01]  /*27cb0*/  LDC R31, c[0x0][0x22c] ;  /* 0x00008b00ff1f7b82 */ /* 0x000e220000000800 */
[----:B------:R-:W-:Y:S01]  /*27cc0*/  IMAD.WIDE R28, R33, 0x2, R244 ;  /* 0x00000002211c7825 */ /* 0x000fe200078e02f4 */
[----:B------:R-:W-:-:S06]  /*27cd0*/  PRMT R25, R67, 0x7632, R25 ;  /* 0x0000763243197816 */ /* 0x000fcc0000000019 */
[----:B------:R-:W1:Y:S01]  /*27ce0*/  LDC R34, c[0x0][0x228] ;  /* 0x00008a00ff227b82 */ /* 0x000e620000000800 */
[----:B------:R-:W-:Y:S01]  /*27cf0*/  @P5 STG.E.U16 desc[UR60][R28.64], R67 ;  /* 0x000000431c005986 */ /* 0x000fe2000c10153c */
[----:B--2---:R-:W-:Y:S01]  /*27d00*/  ISETP.LT.AND P5, PT, R220, R35, !P1 ;  /* 0x00000023dc00720c */ /* 0x004fe20004fa1270 */
[----:B------:R-:W-:-:S05]  /*27d10*/  IMAD.WIDE R26, R33, 0x2, R246 ;  /* 0x00000002211a7825 */ /* 0x000fca00078e02f6 */
[----:B------:R-:W2:Y:S01]  /*27d20*/  LDC R35, c[0x0][0x228] ;  /* 0x00008a00ff237b82 */ /* 0x000ea20000000800 */
[----:B---3--:R-:W-:Y:S01]  /*27d30*/  IMAD.IADD R33, R33, 0x1, R30 ;  /* 0x0000000121217824 */ /* 0x008fe200078e021e */
[----:B------:R3:W-:Y:S01]  /*27d40*/  @P6 STG.E.U16 desc[UR60][R26.64], R25 ;  /* 0x000000191a006986 */ /* 0x0007e2000c10153c */
[----:B----4-:R-:W-:-:S05]  /*27d50*/  ISETP.LT.AND P6, PT, R223, R32, !P1 ;  /* 0x00000020df00720c */ /* 0x010fca0004fc1270 */
[----:B------:R-:W4:Y:S01]  /*27d60*/  LDC R30, c[0x0][0x248] ;  /* 0x00009200ff1e7b82 */ /* 0x000f220000000800 */
[----:B---3--:R-:W-:Y:S01]  /*27d70*/  IMAD.WIDE R24, R33, 0x2, R2 ;  /* 0x0000000221187825 */ /* 0x008fe200078e0202 */
[----:B------:R-:W-:-:S06]  /*27d80*/  PRMT R27, R56, 0x7632, R27 ;  /* 0x00007632381b7816 */ /* 0x000fcc000000001b */
[----:B------:R-:W3:Y:S01]  /*27d90*/  LDC R32, c[0x0][0x228] ;  /* 0x00008a00ff207b82 */ /* 0x000ee20000000800 */
[----:B------:R-:W-:Y:S01]  /*27da0*/  @P5 STG.E.U16 desc[UR60][R24.64], R56 ;  /* 0x0000003818005986 */ /* 0x000fe2000c10153c */
[----:B------:R-:W-:Y:S01]  /*27db0*/  ISETP.LT.AND P5, PT, R222, R37, !P1 ;  /* 0x00000025de00720c */ /* 0x000fe20004fa1270 */
[----:B------:R-:W-:-:S05]  /*27dc0*/  IMAD.WIDE R28, R33, 0x2, R218 ;  /* 0x00000002211c7825 */ /* 0x000fca00078e02da */
[----:B------:R-:W3:Y:S01]  /*27dd0*/  LDC R37, c[0x0][0x228] ;  /* 0x00008a00ff257b82 */ /* 0x000ee20000000800 */
[----:B------:R-:W-:Y:S01]  /*27de0*/  VIADD R0, R217, 0x29 ;  /* 0x00000029d9007836 */ /* 0x000fe20000000000 */
[----:B------:R0:W-:Y:S01]  /*27df0*/  @P6 STG.E.U16 desc[UR60][R28.64], R27 ;  /* 0x0000001b1c006986 */ /* 0x0001e2000c10153c */
[----:B-1----:R-:W-:-:S03]  /*27e00*/  ISETP.LT.AND P1, PT, R221, R34, !P1 ;  /* 0x00000022dd00720c */ /* 0x002fc60004f21270 */
[----:B0-----:R-:W-:Y:S02]  /*27e10*/  ISETP.GE.AND P6, PT, R0, R31, PT ;  /* 0x0000001f0000720c */ /* 0x001fe40003fc6270 */
[----:B------:R-:W0:Y:S01]  /*27e20*/  LDC R34, c[0x0][0x228] ;  /* 0x00008a00ff227b82 */ /* 0x000e220000000800 */
[----:B------:R-:W-:-:S05]  /*27e30*/  IMAD.WIDE R26, R33, 0x2, R244 ;  /* 0x00000002211a7825 */ /* 0x000fca00078e02f4 */
[----:B------:R1:W-:Y:S01]  /*27e40*/  @P5 STG.E.U16 desc[UR60][R26.64], R44 ;  /* 0x0000002c1a005986 */ /* 0x0003e2000c10153c */
[----:B--2---:R-:W-:Y:S02]  /*27e50*/  ISETP.LT.AND P5, PT, R220, R35, !P6 ;  /* 0x00000023dc00720c */ /* 0x004fe400077a1270 */
[----:B------:R-:W2:Y:S01]  /*27e60*/  LDC R35, c[0x0][0x22c] ;  /* 0x00008b00ff237b82 */ /* 0x000ea20000000800 */
[C---:B----4-:R-:W-:Y:S01]  /*27e70*/  IMAD.IADD R31, R33.reuse, 0x1, R30 ;  /* 0x00000001211f7824 */ /* 0x050fe200078e021e */
[----:B------:R-:W-:Y:S01]  /*27e80*/  PRMT R36, R44, 0x7632, R36 ;  /* 0x000076322c247816 */ /* 0x000fe20000000024 */
[----:B------:R-:W-:-:S05]  /*27e90*/  IMAD.WIDE R24, R33, 0x2, R246 ;  /* 0x0000000221187825 */ /* 0x000fca00078e02f6 */
[----:B------:R-:W4:Y:S01]  /*27ea0*/  LDC R33, c[0x0][0x228] ;  /* 0x00008a00ff217b82 */ /* 0x000f220000000800 */
[----:B------:R-:W-:Y:S01]  /*27eb0*/  IMAD.WIDE R28, R31, 0x2, R2 ;  /* 0x000000021f1c7825 */ /* 0x000fe200078e0202 */
[----:B------:R-:W-:Y:S01]  /*27ec0*/  @P1 STG.E.U16 desc[UR60][R24.64], R36 ;  /* 0x0000002418001986 */ /* 0x000fe2000c10153c */
[----:B---3--:R-:W-:-:S05]  /*27ed0*/  ISETP.LT.AND P1, PT, R223, R32, !P6 ;  /* 0x00000020df00720c */ /* 0x008fca0007721270 */
[----:B------:R-:W3:Y:S01]  /*27ee0*/  LDC R30, c[0x0][0x248] ;  /* 0x00009200ff1e7b82 */ /* 0x000ee20000000800 */
[----:B------:R0:W-:Y:S01]  /*27ef0*/  @P5 STG.E.U16 desc[UR60][R28.64], R48 ;  /* 0x000000301c005986 */ /* 0x0001e2000c10153c */
[----:B------:R-:W-:Y:S01]  /*27f00*/  ISETP.LT.AND P5, PT, R222, R37, !P6 ;  /* 0x00000025de00720c */ /* 0x000fe200077a1270 */
[----:B-1----:R-:W-:-:S05]  /*27f10*/  IMAD.WIDE R26, R31, 0x2, R218 ;  /* 0x000000021f1a7825 */ /* 0x002fca00078e02da */
[----:B------:R-:W1:Y:S01]  /*27f20*/  LDC R32, c[0x0][0x228] ;  /* 0x00008a00ff207b82 */ /* 0x000e620000000800 */
[----:B------:R-:W-:Y:S01]  /*27f30*/  VIADD R0, R217, 0x2a ;  /* 0x0000002ad9007836 */ /* 0x000fe20000000000 */
[----:B0-----:R-:W-:-:S06]  /*27f40*/  PRMT R29, R48, 0x7632, R29 ;  /* 0x00007632301d7816 */ /* 0x001fcc000000001d */
[----:B------:R-:W0:Y:S01]  /*27f50*/  LDC R37, c[0x0][0x228] ;  /* 0x00008a00ff257b82 */ /* 0x000e220000000800 */
[----:B------:R-:W-:Y:S01]  /*27f60*/  IMAD.WIDE R24, R31, 0x2, R244 ;  /* 0x000000021f187825 */ /* 0x000fe200078e02f4 */
[----:B------:R4:W-:Y:S01]  /*27f70*/  @P1 STG.E.U16 desc[UR60][R26.64], R29 ;  /* 0x0000001d1a001986 */ /* 0x0009e2000c10153c */
[----:B--2---:R-:W-:Y:S02]  /*27f80*/  ISETP.GE.AND P1, PT, R0, R35, PT ;  /* 0x000000230000720c */ /* 0x004fe40003f26270 */
[----:B------:R-:W-:Y:S01]  /*27f90*/  ISETP.LT.AND P6, PT, R221, R34, !P6 ;  /* 0x00000022dd00720c */ /* 0x000fe200077c1270 */
[----:B------:R2:W-:Y:S01]  /*27fa0*/  @P5 STG.E.U16 desc[UR60][R24.64], R52 ;  /* 0x0000003418005986 */ /* 0x0005e2000c10153c */
[----:B----4-:R-:W-:Y:S01]  /*27fb0*/  ISETP.LT.AND P5, PT, R220, R33, !P1 ;  /* 0x00000021dc00720c */ /* 0x010fe20004fa1270 */
[----:B------:R-:W4:Y:S01]  /*27fc0*/  LDC R34, c[0x0][0x228] ;  /* 0x00008a00ff227b82 */ /* 0x000f220000000800 */
[----:B------:R-:W-:-:S07]  /*27fd0*/  PRMT R0, R52, 0x7632, R0 ;  /* 0x0000763234007816 */ /* 0x000fce0000000000 */
[----:B------:R-:W4:Y:S01]  /*27fe0*/  LDC R33, c[0x0][0x22c] ;  /* 0x00008b00ff217b82 */ /* 0x000f220000000800 */
[----:B------:R-:W-:-:S04]  /*27ff0*/  IMAD.WIDE R28, R31, 0x2, R246 ;  /* 0x000000021f1c7825 */ /* 0x000fc800078e02f6 */
[----:B---3--:R-:W-:-:S03]  /*28000*/  IMAD.IADD R31, R31, 0x1, R30 ;  /* 0x000000011f1f7824 */ /* 0x008fc600078e021e */
[----:B------:R-:W3:Y:S01]  /*28010*/  LDC R35, c[0x0][0x228] ;  /* 0x00008a00ff237b82 */ /* 0x000ee20000000800 */
[----:B------:R-:W-:Y:S01]  /*28020*/  IMAD.WIDE R26, R31, 0x2, R2 ;  /* 0x000000021f1a7825 */ /* 0x000fe200078e0202 */
[----:B------:R-:W-:Y:S01]  /*28030*/  @P6 STG.E.U16 desc[UR60][R28.64], R0 ;  /* 0x000000001c006986 */ /* 0x000fe2000c10153c */
[----:B-1----:R-:W-:-:S05]  /*28040*/  ISETP.LT.AND P6, PT, R223, R32, !P1 ;  /* 0x00000020df00720c */ /* 0x002fca0004fc1270 */
[----:B------:R-:W1:Y:S01]  /*28050*/  LDC R30, c[0x0][0x248] ;  /* 0x00009200ff1e7b82 */ /* 0x000e620000000800 */
[----:B------:R2:W-:Y:S01]  /*28060*/  @P5 STG.E.U16 desc[UR60][R26.64], R57 ;  /* 0x000000391a005986 */ /* 0x0005e2000c10153c */
[----:B0-----:R-:W-:-:S06]  /*28070*/  ISETP.LT.AND P5, PT, R222, R37, !P1 ;  /* 0x00000025de00720c */ /* 0x001fcc0004fa1270 */
[----:B------:R-:W0:Y:S01]  /*28080*/  LDC R32, c[0x0][0x228] ;  /* 0x00008a00ff207b82 */ /* 0x000e220000000800 */
[----:B--2---:R-:W-:Y:S01]  /*28090*/  IMAD.WIDE R24, R31, 0x2, R218 ;  /* 0x000000021f187825 */ /* 0x004fe200078e02da */
[----:B------:R-:W-:-:S03]  /*280a0*/  PRMT R27, R57, 0x7632, R27 ;  /* 0x00007632391b7816 */ /* 0x000fc6000000001b */
[----:B------:R-:W-:-:S03]  /*280b0*/  VIADD R0, R217, 0x2b ;  /* 0x0000002bd9007836 */ /* 0x000fc60000000000 */
[----:B------:R-:W2:Y:S01]  /*280c0*/  LDC R37, c[0x0][0x228] ;  /* 0x00008a00ff257b82 */ /* 0x000ea20000000800 */
[----:B------:R-:W-:Y:S01]  /*280d0*/  IMAD.WIDE R28, R31, 0x2, R244 ;  /* 0x000000021f1c7825 */ /* 0x000fe200078e02f4 */
[----:B----4-:R-:W-:Y:S01]  /*280e0*/  ISETP.LT.AND P1, PT, R221, R34, !P1 ;  /* 0x00000022dd00720c */ /* 0x010fe20004f21270 */
[----:B------:R4:W-:Y:S01]  /*280f0*/  @P6 STG.E.U16 desc[UR60][R24.64], R27 ;  /* 0x0000001b18006986 */ /* 0x0009e2000c10153c */
[----:B------:R-:W-:-:S03]  /*28100*/  ISETP.GE.AND P6, PT, R0, R33, PT ;  /* 0x000000210000720c */ /* 0x000fc60003fc6270 */
[----:B------:R1:W-:Y:S01]  /*28110*/  @P5 STG.E.U16 desc[UR60][R28.64], R45 ;  /* 0x0000002d1c005986 */ /* 0x0003e2000c10153c */
[----:B---3--:R-:W-:Y:S01]  /*28120*/  ISETP.LT.AND P5, PT, R220, R35, !P6 ;  /* 0x00000023dc00720c */ /* 0x008fe200077a1270 */
[----:B------:R-:W3:Y:S01]  /*28130*/  LDC R33, c[0x0][0x22c] ;  /* 0x00008b00ff217b82 */ /* 0x000ee20000000800 */
[----:B----4-:R-:W-:-:S07]  /*28140*/  IMAD.WIDE R24, R31, 0x2, R246 ;  /* 0x000000021f187825 */ /* 0x010fce00078e02f6 */
[----:B------:R-:W4:Y:S01]  /*28150*/  LDC R34, c[0x0][0x228] ;  /* 0x00008a00ff227b82 */ /* 0x000f220000000800 */
[----:B-1----:R-:W-:Y:S01]  /*28160*/  PRMT R29, R45, 0x7632, R29 ;  /* 0x000076322d1d7816 */ /* 0x002fe2000000001d */
[----:B------:R-:W-:-:S06]  /*28170*/  IMAD.IADD R31, R31, 0x1, R30 ;  /* 0x000000011f1f7824 */ /* 0x000fcc00078e021e */
[----:B------:R-:W1:Y:S01]  /*28180*/  LDC R35, c[0x0][0x228] ;  /* 0x00008a00ff237b82 */ /* 0x000e620000000800 */
[----:B------:R2:W-:Y:S01]  /*28190*/  @P1 STG.E.U16 desc[UR60][R24.64], R29 ;  /* 0x0000001d18001986 */ /* 0x0005e2000c10153c */
[----:B------:R-:W-:Y:S01]  /*281a0*/  IMAD.WIDE R26, R31, 0x2, R2 ;  /* 0x000000021f1a7825 */ /* 0x000fe200078e0202 */
[----:B0-----:R-:W-:-:S05]  /*281b0*/  ISETP.LT.AND P1, PT, R223, R32, !P6 ;  /* 0x00000020df00720c */ /* 0x001fca0007721270 */
[----:B------:R-:W0:Y:S01]  /*281c0*/  LDC R30, c[0x0][0x248] ;  /* 0x00009200ff1e7b82 */ /* 0x000e220000000800 */
[----:B------:R-:W-:Y:S01]  /*281d0*/  @P5 STG.E.U16 desc[UR60][R26.64], R49 ;  /* 0x000000311a005986 */ /* 0x000fe2000c10153c */
[----:B--2---:R-:W-:Y:S02]  /*281e0*/  ISETP.LT.AND P5, PT, R222, R37, !P6 ;  /* 0x00000025de00720c */ /* 0x004fe400077a1270 */
[----:B------:R-:W-:Y:S01]  /*281f0*/  PRMT R25, R49, 0x7632, R25 ;  /* 0x0000763231197816 */ /* 0x000fe20000000019 */
[----:B------:R-:W-:-:S03]  /*28200*/  IMAD.WIDE R28, R31, 0x2, R218 ;  /* 0x000000021f1c7825 */ /* 0x000fc600078e02da */
[----:B------:R-:W2:Y:S01]  /*28210*/  LDC R32, c[0x0][0x228] ;  /* 0x00008a00ff207b82 */ /* 0x000ea20000000800 */
[----:B------:R-:W-:Y:S01]  /*28220*/  VIADD R0, R217, 0x2c ;  /* 0x0000002cd9007836 */ /* 0x000fe20000000000 */
[----:B------:R4:W-:Y:S06]  /*28230*/  @P1 STG.E.U16 desc[UR60][R28.64], R25 ;  /* 0x000000191c001986 */ /* 0x0009ec000c10153c */
[----:B------:R-:W2:Y:S01]  /*28240*/  LDC R37, c[0x0][0x228] ;  /* 0x00008a00ff257b82 */ /* 0x000ea20000000800 */
[----:B---3--:R-:W-:Y:S02]  /*28250*/  ISETP.GE.AND P1, PT, R0, R33, PT ;  /* 0x000000210000720c */ /* 0x008fe40003f26270 */
[----:B----4-:R-:W-:Y:S01]  /*28260*/  ISETP.LT.AND P6, PT, R221, R34, !P6 ;  /* 0x00000022dd00720c */ /* 0x010fe200077c1270 */
[----:B------:R-:W-:-:S04]  /*28270*/  IMAD.WIDE R24, R31, 0x2, R244 ;  /* 0x000000021f187825 */ /* 0x000fc800078e02f4 */
[----:B------:R-:W3:Y:S01]  /*28280*/  LDC R34, c[0x0][0x228] ;  /* 0x00008a00ff227b82 */ /* 0x000ee20000000800 */
[----:B------:R4:W-:Y:S01]  /*28290*/  @P5 STG.E.U16 desc[UR60][R24.64], R53 ;  /* 0x0000003518005986 */ /* 0x0009e2000c10153c */
[----:B-1----:R-:W-:-:S06]  /*282a0*/  ISETP.LT.AND P5, PT, R220, R35, !P1 ;  /* 0x00000023dc00720c */ /* 0x002fcc0004fa1270 */
[----:B------:R-:W1:Y:S01]  /*282b0*/  LDC R35, c[0x0][0x22c] ;  /* 0x00008b00ff237b82 */ /* 0x000e620000000800 */
[----:B0-----:R-:W-:Y:S01]  /*282c0*/  IMAD.IADD R33, R31, 0x1, R30 ;  /* 0x000000011f217824 */ /* 0x001fe200078e021e */
[----:B------:R-:W-:Y:S01]  /*282d0*/  PRMT R36, R53, 0x7632, R36 ;  /* 0x0000763235247816 */ /* 0x000fe20000000024 */
[----:B------:R-:W-:-:S05]  /*282e0*/  IMAD.WIDE R26, R31, 0x2, R246 ;  /* 0x000000021f1a7825 */ /* 0x000fca00078e02f6 */
[----:B------:R-:W0:Y:S01]  /*282f0*/  LDC R31, c[0x0][0x228] ;  /* 0x00008a00ff1f7b82 */ /* 0x000e220000000800 */
        /* <DEDUP_REMOVED lines=9> */
[----:B---3--:R-:W-:-:S06]  /*28390*/  PRMT R29, R58, 0x7632, R29 ;  /* 0x000076323a1d7816 */ /* 0x008fcc000000001d */
[----:B------:R-:W3:Y:S01]  /*283a0*/  LDC R37, c[0x0][0x228] ;  /* 0x00008a00ff257b82 */ /* 0x000ee20000000800 */
[----:B------:R-:W-:Y:S01]  /*283b0*/  IMAD.WIDE R26, R33, 0x2, R244 ;  /* 0x00000002211a7825 */ /* 0x000fe200078e02f4 */
[----:B------:R0:W-:Y:S01]  /*283c0*/  @P6 STG.E.U16 desc[UR60][R24.64], R29 ;  /* 0x0000001d18006986 */ /* 0x0001e2000c10153c */
[----:B-1----:R-:W-:Y:S02]  /*283d0*/  ISETP.GE.AND P6, PT, R0, R35, PT ;  /* 0x000000230000720c */ /* 0x002fe40003fc6270 */
[----:B------:R-:W-:Y:S01]  /*283e0*/  ISETP.LT.AND P1, PT, R221, R34, !P1 ;  /* 0x00000022dd00720c */ /* 0x000fe20004f21270 */
[----:B------:R1:W-:Y:S01]  /*283f0*/  @P5 STG.E.U16 desc[UR60][R26.64], R46 ;  /* 0x0000002e1a005986 */ /* 0x0003e2000c10153c */
[----:B0-----:R-:W-:Y:S01]  /*28400*/  ISETP.LT.AND P5, PT, R220, R31, !P6 ;  /* 0x0000001fdc00720c */ /* 0x001fe200077a1270 */
[----:B------:R-:W0:Y:S01]  /*28410*/  LDC R34, c[0x0][0x228] ;  /* 0x00008a00ff227b82 */ /* 0x000e220000000800 */
[----:B------:R-:W-:-:S07]  /*28420*/  PRMT R0, R46, 0x7632, R0 ;  /* 0x000076322e007816 */ /* 0x000fce0000000000 */
[----:B------:R-:W0:Y:S01]  /*28430*/  LDC R31, c[0x0][0x22c] ;  /* 0x00008b00ff1f7b82 */ /* 0x000e220000000800 */
        /* <DEDUP_REMOVED lines=8> */
[----:B---3--:R-:W-:-:S06]  /*284c0*/  ISETP.LT.AND P5, PT, R222, R37, !P6 ;  /* 0x00000025de00720c */ /* 0x008fcc00077a1270 */
[----:B------:R-:W3:Y:S01]  /*284d0*/  LDC R32, c[0x0][0x228] ;  /* 0x00008a00ff207b82 */ /* 0x000ee20000000800 */
[----:B-1----:R-:W-:Y:S01]  /*284e0*/  IMAD.WIDE R26, R33, 0x2, R218 ;  /* 0x00000002211a7825 */ /* 0x002fe200078e02da */
[----:B------:R-:W-:-:S03]  /*284f0*/  PRMT R25, R50, 0x7632, R25 ;  /* 0x0000763232197816 */ /* 0x000fc60000000019 */
[----:B------:R-:W-:-:S03]  /*28500*/  VIADD R0, R217, 0x2e ;  /* 0x0000002ed9007836 */ /* 0x000fc60000000000 */
[----:B------:R-:W1:Y:S01]  /*28510*/  LDC R37, c[0x0][0x228] ;  /* 0x00008a00ff257b82 */ /* 0x000e620000000800 */
[----:B------:R-:W-:Y:S01]  /*28520*/  IMAD.WIDE R28, R33, 0x2, R244 ;  /* 0x00000002211c7825 */ /* 0x000fe200078e02f4 */
[----:B0-----:R-:W-:Y:S01]  /*28530*/  ISETP.LT.AND P6, PT, R221, R34, !P6 ;  /* 0x00000022dd00720c */ /* 0x001fe200077c1270 */
[----:B------:R0:W-:Y:S01]  /*28540*/  @P1 STG.E.U16 desc[UR60][R26.64], R25 ;  /* 0x000000191a001986 */ /* 0x0001e2000c10153c */
[----:B------:R-:W-:-:S03]  /*28550*/  ISETP.GE.AND P1, PT, R0, R31, PT ;  /* 0x0000001f0000720c */ /* 0x000fc60003f26270 */
[----:B------:R-:W-:Y:S01]  /*28560*/  @P5 STG.E.U16 desc[UR60][R28.64], R54 ;  /* 0x000000361c005986 */ /* 0x000fe2000c10153c */
[----:B------:R-:W1:Y:S01]  /*28570*/  LDC R34, c[0x0][0x228] ;  /* 0x00008a00ff227b82 */ /* 0x000e620000000800 */
[----:B--2---:R-:W-:-:S07]  /*28580*/  ISETP.LT.AND P5, PT, R220, R35, !P1 ;  /* 0x00000023dc00720c */ /* 0x004fce0004fa1270 */
[----:B------:R-:W2:Y:S01]  /*28590*/  LDC R31, c[0x0][0x22c] ;  /* 0x00008b00ff1f7b82 */ /* 0x000ea20000000800 */
[----:B0-----:R-:W-:Y:S01]  /*285a0*/  PRMT R27, R54, 0x7632, R27 ;  /* 0x00007632361b7816 */ /* 0x001fe2000000001b */
[----:B------:R-:W-:-:S04]  /*285b0*/  IMAD.WIDE R24, R33, 0x2, R246 ;  /* 0x0000000221187825 */ /* 0x000fc800078e02f6 */
[----:B----4-:R-:W-:Y:S02]  /*285c0*/  IMAD.IADD R33, R33, 0x1, R30 ;  /* 0x0000000121217824 */ /* 0x010fe400078e021e */
[----:B------:R-:W0:Y:S01]  /*285d0*/  LDC R35, c[0x0][0x228] ;  /* 0x00008a00ff237b82 */ /* 0x000e220000000800 */
[----:B------:R4:W-:Y:S01]  /*285e0*/  @P6 STG.E.U16 desc[UR60][R24.64], R27 ;  /* 0x0000001b18006986 */ /* 0x0009e2000c10153c */
[----:B---3--:R-:W-:-:S06]  /*285f0*/  ISETP.LT.AND P6, PT, R223, R32, !P1 ;  /* 0x00000020df00720c */ /* 0x008fcc0004fc1270 */
[----:B------:R-:W3:Y:S01]  /*28600*/  LDC R30, c[0x0][0x248] ;  /* 0x00009200ff1e7b82 */ /* 0x000ee20000000800 */
[----:B----4-:R-:W-:-:S07]  /*28610*/  IMAD.WIDE R26, R33, 0x2, R2 ;  /* 0x00000002211a7825 */ /* 0x010fce00078e0202 */
[----:B------:R-:W4:Y:S01]  /*28620*/  LDC R32, c[0x0][0x228] ;  /* 0x00008a00ff207b82 */ /* 0x000f220000000800 */
[----:B------:R-:W-:Y:S01]  /*28630*/  @P5 STG.E.U16 desc[UR60][R26.64], R59 ;  /* 0x0000003b1a005986 */ /* 0x000fe2000c10153c */
[----:B-1----:R-:W-:Y:S01]  /*28640*/  ISETP.LT.AND P5, PT, R222, R37, !P1 ;  /* 0x00000025de00720c */ /* 0x002fe20004fa1270 */
[----:B------:R-:W-:Y:S01]  /*28650*/  IMAD.WIDE R28, R33, 0x2, R218 ;  /* 0x00000002211c7825 */ /* 0x000fe200078e02da */
[----:B------:R-:W-:-:S04]  /*28660*/  PRMT R25, R59, 0x7632, R25 ;  /* 0x000076323b197816 */ /* 0x000fc80000000019 */
[----:B------:R-:W1:Y:S01]  /*28670*/  LDC R37, c[0x0][0x228] ;  /* 0x00008a00ff257b82 */ /* 0x000e620000000800 */
[----:B------:R-:W-:Y:S01]  /*28680*/  VIADD R0, R217, 0x2f ;  /* 0x0000002fd9007836 */ /* 0x000fe20000000000 */
[----:B------:R2:W-:Y:S01]  /*28690*/  @P6 STG.E.U16 desc[UR60][R28.64], R25 ;  /* 0x000000191c006986 */ /* 0x0005e2000c10153c */
[----:B------:R-:W-:-:S03]  /*286a0*/  ISETP.LT.AND P1, PT, R221, R34, !P1 ;  /* 0x00000022dd00720c */ /* 0x000fc60004f21270 */
[----:B--2---:R-:W-:Y:S02]  /*286b0*/  ISETP.GE.AND P6, PT, R0, R31, PT ;  /* 0x0000001f0000720c */ /* 0x004fe40003fc6270 */
[----:B------:R-:W2:Y:S01]  /*286c0*/  LDC R34, c[0x0][0x228] ;  /* 0x00008a00ff227b82 */ /* 0x000ea20000000800 */
[----:B------:R-:W-:-:S07]  /*286d0*/  IMAD.WIDE R24, R33, 0x2, R244 ;  /* 0x0000000221187825 */ /* 0x000fce00078e02f4 */
[----:B------:R-:W2:Y:S01]  /*286e0*/  LDC R31, c[0x0][0x22c] ;  /* 0x00008b00ff1f7b82 */ /* 0x000ea20000000800 */
[----:B------:R-:W-:Y:S01]  /*286f0*/  @P5 STG.E.U16 desc[UR60][R24.64], R47 ;  /* 0x0000002f18005986 */ /* 0x000fe2000c10153c */
[----:B0-----:R-:W-:Y:S01]  /*28700*/  ISETP.LT.AND P5, PT, R220, R35, !P6 ;  /* 0x00000023dc00720c */ /* 0x001fe200077a1270 */
[----:B------:R-:W-:Y:S01]  /*28710*/  IMAD.WIDE R26, R33, 0x2, R246 ;  /* 0x00000002211a7825 */ /* 0x000fe200078e02f6 */
[----:B------:R-:W-:-:S04]  /*28720*/  PRMT R29, R47, 0x7632, R29 ;  /* 0x000076322f1d7816 */ /* 0x000fc8000000001d */
[----:B------:R-:W0:Y:S01]  /*28730*/  LDC R35, c[0x0][0x228] ;  /* 0x00008a00ff237b82 */ /* 0x000e220000000800 */
[----:B---3--:R-:W-:Y:S01]  /*28740*/  IMAD.IADD R33, R33, 0x1, R30 ;  /* 0x0000000121217824 */ /* 0x008fe200078e021e */
[----:B------:R3:W-:Y:S01]  /*28750*/  @P1 STG.E.U16 desc[UR60][R26.64], R29 ;  /* 0x0000001d1a001986 */ /* 0x0007e2000c10153c */
[----:B----4-:R-:W-:-:S05]  /*28760*/  ISETP.LT.AND P1, PT, R223, R32, !P6 ;  /* 0x00000020df00720c */ /* 0x010fca0007721270 */
[----:B------:R-:W4:Y:S01]  /*28770*/  LDC R30, c[0x0][0x248] ;  /* 0x00009200ff1e7b82 */ /* 0x000f220000000800 */
[----:B---3--:R-:W-:-:S07]  /*28780*/  IMAD.WIDE R28, R33, 0x2, R2 ;  /* 0x00000002211c7825 */ /* 0x008fce00078e0202 */
[----:B------:R-:W3:Y:S01]  /*28790*/  LDC R32, c[0x0][0x228] ;  /* 0x00008a00ff207b82 */ /* 0x000ee20000000800 */
[----:B------:R-:W-:Y:S01]  /*287a0*/  PRMT R27, R51, 0x7632, R27 ;  /* 0x00007632331b7816 */ /* 0x000fe2000000001b */
[----:B------:R-:W-:Y:S01]  /*287b0*/  @P5 STG.E.U16 desc[UR60][R28.64], R51 ;  /* 0x000000331c005986 */ /* 0x000fe2000c10153c */
[----:B-1----:R-:W-:Y:S01]  /*287c0*/  ISETP.LT.AND P5, PT, R222, R37, !P6 ;  /* 0x00000025de00720c */ /* 0x002fe200077a1270 */
[----:B------:R-:W-:-:S04]  /*287d0*/  IMAD.WIDE R24, R33, 0x2, R218 ;  /* 0x0000000221187825 */ /* 0x000fc800078e02da */
[----:B------:R-:W1:Y:S01]  /*287e0*/  LDC R37, c[0x0][0x228] ;  /* 0x00008a00ff257b82 */ /* 0x000e620000000800 */
[----:B------:R-:W-:Y:S01]  /*287f0*/  VIADD R0, R217, 0x30 ;  /* 0x00000030d9007836 */ /* 0x000fe20000000000 */
[----:B------:R0:W-:Y:S01]  /*28800*/  @P1 STG.E.U16 desc[UR60][R24.64], R27 ;  /* 0x0000001b18001986 */ /* 0x0001e2000c10153c */
[----:B--2---:R-:W-:-:S03]  /*28810*/  ISETP.LT.AND P6, PT, R221, R34, !P6 ;  /* 0x00000022dd00720c */ /* 0x004fc600077c1270 */
[----:B------:R-:W-:Y:S02]  /*28820*/  ISETP.GE.AND P1, PT, R0, R31, PT ;  /* 0x0000001f0000720c */ /* 0x000fe40003f26270 */
[----:B------:R-:W2:Y:S01]  /*28830*/  LDC R34, c[0x0][0x228] ;  /* 0x00008a00ff227b82 */ /* 0x000ea20000000800 */
[----:B0-----:R-:W-:-:S07]  /*28840*/  IMAD.WIDE R26, R33, 0x2, R244 ;  /* 0x00000002211a7825 */ /* 0x001fce00078e02f4 */
[----:B------:R-:W0:Y:S01]  /*28850*/  LDC R31, c[0x0][0x22c] ;  /* 0x00008b00ff1f7b82 */ /* 0x000e220000000800 */
[----:B------:R-:W-:Y:S01]  /*28860*/  PRMT R25, R55, 0x7632, R25 ;  /* 0x0000763237197816 */ /* 0x000fe20000000019 */
[----:B------:R-:W-:Y:S01]  /*28870*/  @P5 STG.E.U16 desc[UR60][R26.64], R55 ;  /* 0x000000371a005986 */ /* 0x000fe2000c10153c */
[----:B------:R-:W-:Y:S01]  /*28880*/  ISETP.LT.AND P5, PT, R220, R35, !P1 ;  /* 0x00000023dc00720c */ /* 0x000fe20004fa1270 */
[----:B------:R-:W-:-:S04]  /*28890*/  IMAD.WIDE R28, R33, 0x2, R246 ;  /* 0x00000002211c7825 */ /* 0x000fc800078e02f6 */
[----:B------:R-:W0:Y:S01]  /*288a0*/  LDC R35, c[0x0][0x228] ;  /* 0x00008a00ff237b82 */ /* 0x000e220000000800 */
[----:B----4-:R-:W-:Y:S01]  /*288b0*/  IMAD.IADD R33, R33, 0x1, R30 ;  /* 0x0000000121217824 */ /* 0x010fe200078e021e */
[----:B------:R4:W-:Y:S01]  /*288c0*/  @P6 STG.E.U16 desc[UR60][R28.64], R25 ;  /* 0x000000191c006986 */ /* 0x0009e2000c10153c */
[----:B---3--:R-:W-:-:S05]  /*288d0*/  ISETP.LT.AND P6, PT, R223, R32, !P1 ;  /* 0x00000020df00720c */ /* 0x008fca0004fc1270 */
[----:B------:R-:W3:Y:S01]  /*288e0*/  LDC R30, c[0x0][0x248] ;  /* 0x00009200ff1e7b82 */ /* 0x000ee20000000800 */
[----:B----4-:R-:W-:-:S07]  /*288f0*/  IMAD.WIDE R24, R33, 0x2, R2 ;  /* 0x0000000221187825 */ /* 0x010fce00078e0202 */
[----:B------:R-:W4:Y:S01]  /*28900*/  LDC R32, c[0x0][0x228] ;  /* 0x00008a00ff207b82 */ /* 0x000f220000000800 */
        /* <DEDUP_REMOVED lines=8> */
[----:B0-----:R-:W-:Y:S02]  /*28990*/  ISETP.GE.AND P6, PT, R0, R31, PT ;  /* 0x0000001f0000720c */ /* 0x001fe40003fc6270 */
[----:B------:R-:W0:Y:S01]  /*289a0*/  LDC R34, c[0x0][0x228] ;  /* 0x00008a00ff227b82 */ /* 0x000e220000000800 */
[----:B------:R-:W-:Y:S01]  /*289b0*/  IMAD.WIDE R28, R33, 0x2, R244 ;  /* 0x00000002211c7825 */ /* 0x000fe200078e02f4 */
[----:B------:R-:W-:-:S06]  /*289c0*/  PRMT R36, R16, 0x7632, R36 ;  /* 0x0000763210247816 */ /* 0x000fcc0000000024 */
[----:B------:R-:W2:Y:S01]  /*289d0*/  LDC R20, c[0x0][0x248] ;  /* 0x00009200ff147b82 */ /* 0x000ea20000000800 */
[----:B------:R1:W-:Y:S01]  /*289e0*/  @P5 STG.E.U16 desc[UR60][R28.64], R16 ;  /* 0x000000101c005986 */ /* 0x0003e2000c10153c */
[----:B------:R-:W-:Y:S01]  /*289f0*/  ISETP.LT.AND P5, PT, R220, R35, !P6 ;  /* 0x00000023dc00720c */ /* 0x000fe200077a1270 */
[----:B---3--:R-:W-:-:S05]  /*28a00*/  IMAD.IADD R31, R33, 0x1, R30 ;  /* 0x00000001211f7824 */ /* 0x008fca00078e021e */
[----:B------:R-:W3:Y:S01]  /*28a10*/  LDC R35, c[0x0][0x22c] ;  /* 0x00008b00ff237b82 */ /* 0x000ee20000000800 */
[----:B------:R-:W-:-:S07]  /*28a20*/  IMAD.WIDE R24, R33, 0x2, R246 ;  /* 0x0000000221187825 */ /* 0x000fce00078e02f6 */
[----:B------:R-:W2:Y:S01]  /*28a30*/  LDC R33, c[0x0][0x228] ;  /* 0x00008a00ff217b82 */ /* 0x000ea20000000800 */
[----:B------:R-:W-:Y:S01]  /*28a40*/  IMAD.WIDE R26, R31, 0x2, R2 ;  /* 0x000000021f1a7825 */ /* 0x000fe200078e0202 */
[----:B------:R-:W-:Y:S01]  /*28a50*/  @P1 STG.E.U16 desc[UR60][R24.64], R36 ;  /* 0x0000002418001986 */ /* 0x000fe2000c10153c */
[----:B----4-:R-:W-:-:S03]  /*28a60*/  ISETP.LT.AND P1, PT, R223, R32, !P6 ;  /* 0x00000020df00720c */ /* 0x010fc60007721270 */
[----:B------:R4:W-:Y:S01]  /*28a70*/  @P5 STG.E.U16 desc[UR60][R26.64], R12 ;  /* 0x0000000c1a005986 */ /* 0x0009e2000c10153c */
[----:B-1----:R-:W-:Y:S01]  /*28a80*/  ISETP.LT.AND P5, PT, R222, R37, !P6 ;  /* 0x00000025de00720c */ /* 0x002fe200077a1270 */
[----:B------:R-:W1:Y:S01]  /*28a90*/  LDC R16, c[0x0][0x228] ;  /* 0x00008a00ff107b82 */ /* 0x000e620000000800 */
[----:B------:R-:W-:-:S04]  /*28aa0*/  IMAD.WIDE R28, R31, 0x2, R218 ;  /* 0x000000021f1c7825 */ /* 0x000fc800078e02da */
[----:B------:R-:W-:-:S03]  /*28ab0*/  VIADD R0, R217, 0x32 ;  /* 0x00000032d9007836 */ /* 0x000fc60000000000 */
[----:B------:R-:W1:Y:S01]  /*28ac0*/  LDC R37, c[0x0][0x228] ;  /* 0x00008a00ff257b82 */ /* 0x000e620000000800 */
[----:B----4-:R-:W-:Y:S01]  /*28ad0*/  PRMT R27, R12, 0x7632, R27 ;  /* 0x000076320c1b7816 */ /* 0x010fe2000000001b */
[----:B------:R-:W-:Y:S01]  /*28ae0*/  IMAD.WIDE R24, R31, 0x2, R244 ;  /* 0x000000021f187825 */ /* 0x000fe200078e02f4 */
[----:B0-----:R-:W-:-:S03]  /*28af0*/  ISETP.LT.AND P6, PT, R221, R34, !P6 ;  /* 0x00000022dd00720c */ /* 0x001fc600077c1270 */
[----:B------:R0:W-:Y:S01]  /*28b00*/  @P1 STG.E.U16 desc[UR60][R28.64], R27 ;  /* 0x0000001b1c001986 */ /* 0x0001e2000c10153c */
[----:B---3--:R-:W-:Y:S01]  /*28b10*/  ISETP.GE.AND P1, PT, R0, R35, PT ;  /* 0x000000230000720c */ /* 0x008fe20003f26270 */
[----:B------:R-:W3:Y:S02]  /*28b20*/  LDC R12, c[0x0][0x228] ;  /* 0x00008a00ff0c7b82 */ /* 0x000ee40000000800 */
[----:B------:R4:W-:Y:S01]  /*28b30*/  @P5 STG.E.U16 desc[UR60][R24.64], R8 ;  /* 0x0000000818005986 */ /* 0x0009e2000c10153c */
[----:B--2---:R-:W-:-:S05]  /*28b40*/  ISETP.LT.AND P5, PT, R220, R33, !P1 ;  /* 0x00000021dc00720c */ /* 0x004fca0004fa1270 */
[----:B------:R-:W2:Y:S01]  /*28b50*/  LDC R33, c[0x0][0x22c] ;  /* 0x00008b00ff217b82 */ /* 0x000ea20000000800 */
[----:B------:R-:W-:Y:S01]  /*28b60*/  PRMT R0, R8, 0x7632, R0 ;  /* 0x0000763208007816 */ /* 0x000fe20000000000 */
[----:B0-----:R-:W-:-:S04]  /*28b70*/  IMAD.WIDE R26, R31, 0x2, R246 ;  /* 0x000000021f1a7825 */ /* 0x001fc800078e02f6 */
[----:B------:R-:W-:Y:S02]  /*28b80*/  IMAD.IADD R31, R31, 0x1, R20 ;  /* 0x000000011f1f7824 */ /* 0x000fe400078e0214 */
[----:B------:R-:W0:Y:S01]  /*28b90*/  LDC R35, c[0x0][0x228] ;  /* 0x00008a00ff237b82 */ /* 0x000e220000000800 */
[----:B------:R3:W-:Y:S01]  /*28ba0*/  @P6 STG.E.U16 desc[UR60][R26.64], R0 ;  /* 0x000000001a006986 */ /* 0x0007e2000c10153c */
[----:B------:R-:W-:Y:S01]  /*28bb0*/  IMAD.WIDE R28, R31, 0x2, R2 ;  /* 0x000000021f1c7825 */ /* 0x000fe200078e0202 */
[----:B-1----:R-:W-:-:S05]  /*28bc0*/  ISETP.LT.AND P6, PT, R223, R16, !P1 ;  /* 0x00000010df00720c */ /* 0x002fca0004fc1270 */
[----:B----4-:R-:W1:Y:S01]  /*28bd0*/  LDC R8, c[0x0][0x248] ;  /* 0x00009200ff087b82 */ /* 0x010e620000000800 */
[----:B------:R-:W-:Y:S01]  /*28be0*/  @P5 STG.E.U16 desc[UR60][R28.64], R21 ;  /* 0x000000151c005986 */ /* 0x000fe2000c10153c */
[----:B------:R-:W-:-:S06]  /*28bf0*/  ISETP.LT.AND P5, PT, R222, R37, !P1 ;  /* 0x00000025de00720c */ /* 0x000fcc0004fa1270 */
        /* <DEDUP_REMOVED lines=8> */
[----:B--2---:R-:W-:-:S03]  /*28c80*/  ISETP.GE.AND P6, PT, R0, R33, PT ;  /* 0x000000210000720c */ /* 0x004fc60003fc6270 */
[----:B------:R-:W-:Y:S01]  /*28c90*/  @P5 STG.E.U16 desc[UR60][R26.64], R17 ;  /* 0x000000111a005986 */ /* 0x000fe2000c10153c */
[----:B0-----:R-:W-:Y:S01]  /*28ca0*/  ISETP.LT.AND P5, PT, R220, R35, !P6 ;  /* 0x00000023dc00720c */ /* 0x001fe200077a1270 */
[----:B------:R-:W0:Y:S01]  /*28cb0*/  LDC R12, c[0x0][0x228] ;  /* 0x00008a00ff0c7b82 */ /* 0x000e220000000800 */
[----:B------:R-:W-:-:S07]  /*28cc0*/  PRMT R25, R17, 0x7632, R25 ;  /* 0x0000763211197816 */ /* 0x000fce0000000019 */
[----:B------:R-:W2:Y:S01]  /*28cd0*/  LDC R29, c[0x0][0x22c] ;  /* 0x00008b00ff1d7b82 */ /* 0x000ea20000000800 */
[----:B------:R-:W-:-:S04]  /*28ce0*/  IMAD.WIDE R20, R31, 0x2, R246 ;  /* 0x000000021f147825 */ /* 0x000fc800078e02f6 */
[----:B-1----:R-:W-:-:S03]  /*28cf0*/  IMAD.IADD R31, R31, 0x1, R8 ;  /* 0x000000011f1f7824 */ /* 0x002fc600078e0208 */
[----:B------:R-:W1:Y:S01]  /*28d00*/  LDC R33, c[0x0][0x228] ;  /* 0x00008a00ff217b82 */ /* 0x000e620000000800 */
[----:B------:R3:W-:Y:S01]  /*28d10*/  @P1 STG.E.U16 desc[UR60][R20.64], R25 ;  /* 0x0000001914001986 */ /* 0x0007e2000c10153c */
[----:B----4-:R-:W-:-:S06]  /*28d20*/  ISETP.LT.AND P1, PT, R223, R16, !P6 ;  /* 0x00000010df00720c */ /* 0x010fcc0007721270 */
        /* <DEDUP_REMOVED lines=10> */
[----:B0-----:R-:W-:-:S03]  /*28dd0*/  ISETP.LT.AND P6, PT, R221, R12, !P6 ;  /* 0x0000000cdd00720c */ /* 0x001fc600077c1270 */
[----:B--2---:R-:W-:Y:S02]  /*28de0*/  ISETP.GE.AND P1, PT, R0, R29, PT ;  /* 0x0000001d0000720c */ /* 0x004fe40003f26270 */
[----:B------:R-:W0:Y:S01]  /*28df0*/  LDC R28, c[0x0][0x228] ;  /* 0x00008a00ff1c7b82 */ /* 0x000e220000000800 */
[----:B------:R-:W-:-:S07]  /*28e00*/  IMAD.WIDE R20, R31, 0x2, R244 ;  /* 0x000000021f147825 */ /* 0x000fce00078e02f4 */
[----:B------:R-:W2:Y:S01]  /*28e10*/  LDC R27, c[0x0][0x22c] ;  /* 0x00008b00ff1b7b82 */ /* 0x000ea20000000800 */
[----:B------:R3:W-:Y:S01]  /*28e20*/  @P5 STG.E.U16 desc[UR60][R20.64], R9 ;  /* 0x0000000914005986 */ /* 0x0007e2000c10153c */
[----:B-1----:R-:W-:Y:S01]  /*28e30*/  ISETP.LT.AND P5, PT, R220, R33, !P1 ;  /* 0x00000021dc00720c */ /* 0x002fe20004fa1270 */
[----:B----4-:R-:W-:Y:S01]  /*28e40*/  IMAD.IADD R25, R31, 0x1, R8 ;  /* 0x000000011f197824 */ /* 0x010fe200078e0208 */
[----:B------:R-:W-:Y:S01]  /*28e50*/  PRMT R30, R9, 0x7632, R30 ;  /* 0x00007632091e7816 */ /* 0x000fe2000000001e */
[----:B------:R-:W-:-:S03]  /*28e60*/  IMAD.WIDE R12, R31, 0x2, R246 ;  /* 0x000000021f0c7825 */ /* 0x000fc600078e02f6 */
[----:B------:R-:W1:Y:S01]  /*28e70*/  LDC R29, c[0x0][0x228] ;  /* 0x00008a00ff1d7b82 */ /* 0x000e620000000800 */
[----:B------:R-:W-:Y:S01]  /*28e80*/  IMAD.WIDE R16, R25, 0x2, R2 ;  /* 0x0000000219107825 */ /* 0x000fe200078e0202 */
[----:B------:R-:W-:Y:S01]  /*28e90*/  @P6 STG.E.U16 desc[UR60][R12.64], R30 ;  /* 0x0000001e0c006986 */ /* 0x000fe2000c10153c */
[----:B---3--:R-:W-:-:S05]  /*28ea0*/  ISETP.LT.AND P6, PT, R223, R26, !P1 ;  /* 0x0000001adf00720c */ /* 0x008fca0004fc1270 */
[----:B------:R-:W3:Y:S01]  /*28eb0*/  LDC R24, c[0x0][0x248] ;  /* 0x00009200ff187b82 */ /* 0x000ee20000000800 */
[----:B------:R4:W-:Y:S01]  /*28ec0*/  @P5 STG.E.U16 desc[UR60][R16.64], R22 ;  /* 0x0000001610005986 */ /* 0x0009e2000c10153c */
[----:B------:R-:W-:Y:S01]  /*28ed0*/  ISETP.LT.AND P5, PT, R222, R35, !P1 ;  /* 0x00000023de00720c */ /* 0x000fe20004fa1270 */
[----:B------:R-:W-:-:S05]  /*28ee0*/  IMAD.WIDE R8, R25, 0x2, R218 ;  /* 0x0000000219087825 */ /* 0x000fca00078e02da */
[----:B------:R-:W3:Y:S01]  /*28ef0*/  LDC R20, c[0x0][0x228] ;  /* 0x00008a00ff147b82 */ /* 0x000ee20000000800 */
[----:B------:R-:W-:Y:S01]  /*28f00*/  VIADD R0, R217, 0x35 ;  /* 0x00000035d9007836 */ /* 0x000fe20000000000 */
[----:B----4-:R-:W-:-:S06]  /*28f10*/  PRMT R17, R22, 0x7632, R17 ;  /* 0x0000763216117816 */ /* 0x010fcc0000000011 */
[----:B------:R-:W4:Y:S01]  /*28f20*/  LDC R31, c[0x0][0x228] ;  /* 0x00008a00ff1f7b82 */ /* 0x000f220000000800 */
[----:B------:R-:W-:Y:S01]  /*28f30*/  IMAD.WIDE R12, R25, 0x2, R244 ;  /* 0x00000002190c7825 */ /* 0x000fe200078e02f4 */
[----:B------:R1:W-:Y:S01]  /*28f40*/  @P6 STG.E.U16 desc[UR60][R8.64], R17 ;  /* 0x0000001108006986 */ /* 0x0003e2000c10153c */
[----:B0-----:R-:W-:Y:S02]  /*28f50*/  ISETP.LT.AND P1, PT, R221, R28, !P1 ;  /* 0x0000001cdd00720c */ /* 0x001fe40004f21270 */
[----:B--2---:R-:W-:Y:S01]  /*28f60*/  ISETP.GE.AND P6, PT, R0, R27, PT ;  /* 0x0000001b0000720c */ /* 0x004fe20003fc6270 */
[----:B------:R0:W-:Y:S02]  /*28f70*/  @P5 STG.E.U16 desc[UR60][R12.64], R18 ;  /* 0x000000120c005986 */ /* 0x0001e4000c10153c */
[----:B------:R-:W2:Y:S01]  /*28f80*/  LDC R22, c[0x0][0x228] ;  /* 0x00008a00ff167b82 */ /* 0x000ea20000000800 */
[----:B-1----:R-:W-:Y:S02]  /*28f90*/  ISETP.LT.AND P5, PT, R220, R29, !P6 ;  /* 0x0000001ddc00720c */ /* 0x002fe400077a1270 */
[----:B------:R-:W-:-:S05]  /*28fa0*/  PRMT R0, R18, 0x7632, R0 ;  /* 0x0000763212007816 */ /* 0x000fca0000000000 */
[----:B------:R-:W1:Y:S01]  /*28fb0*/  LDC R21, c[0x0][0x22c] ;  /* 0x00008b00ff157b82 */ /* 0x000e620000000800 */
[----:B------:R-:W-:-:S04]  /*28fc0*/  IMAD.WIDE R16, R25, 0x2, R246 ;  /* 0x0000000219107825 */ /* 0x000fc800078e02f6 */
[----:B---3--:R-:W-:-:S03]  /*28fd0*/  IMAD.IADD R25, R25, 0x1, R24 ;  /* 0x0000000119197824 */ /* 0x008fc600078e0218 */
[----:B------:R-:W3:Y:S01]  /*28fe0*/  LDC R27, c[0x0][0x228] ;  /* 0x00008a00ff1b7b82 */ /* 0x000ee20000000800 */
[----:B------:R-:W-:Y:S01]  /*28ff0*/  IMAD.WIDE R8, R25, 0x2, R2 ;  /* 0x0000000219087825 */ /* 0x000fe200078e0202 */
[----:B------:R-:W-:Y:S01]  /*29000*/  @P1 STG.E.U16 desc[UR60][R16.64], R0 ;  /* 0x0000000010001986 */ /* 0x000fe2000c10153c */
[----:B------:R-:W-:-:S05]  /*29010*/  ISETP.LT.AND P1, PT, R223, R20, !P6 ;  /* 0x00000014df00720c */ /* 0x000fca0007721270 */
[----:B0-----:R-:W0:Y:S01]  /*29020*/  LDC R18, c[0x0][0x248] ;  /* 0x00009200ff127b82 */ /* 0x001e220000000800 */
[----:B------:R2:W-:Y:S01]  /*29030*/  @P5 STG.E.U16 desc[UR60][R8.64], R14 ;  /* 0x0000000e08005986 */ /* 0x0005e2000c10153c */
[----:B----4-:R-:W-:-:S06]  /*29040*/  ISETP.LT.AND P5, PT, R222, R31, !P6 ;  /* 0x0000001fde00720c */ /* 0x010fcc00077a1270 */
[----:B------:R-:W4:Y:S01]  /*29050*/  LDC R20, c[0x0][0x228] ;  /* 0x00008a00ff147b82 */ /* 0x000f220000000800 */
[----:B------:R-:W-:Y:S01]  /*29060*/  IMAD.WIDE R12, R25, 0x2, R218 ;  /* 0x00000002190c7825 */ /* 0x000fe200078e02da */
[----:B--2---:R-:W-:-:S03]  /*29070*/  PRMT R9, R14, 0x7632, R9 ;  /* 0x000076320e097816 */ /* 0x004fc60000000009 */
[----:B------:R-:W-:-:S03]  /*29080*/  VIADD R0, R217, 0x36 ;  /* 0x00000036d9007836 */ /* 0x000fc60000000000 */
[----:B------:R-:W2:Y:S01]  /*29090*/  LDC R29, c[0x0][0x228] ;  /* 0x00008a00ff1d7b82 */ /* 0x000ea20000000800 */
[----:B------:R-:W-:Y:S01]  /*290a0*/  IMAD.WIDE R16, R25, 0x2, R244 ;  /* 0x0000000219107825 */ /* 0x000fe200078e02f4 */
[----:B------:R-:W-:Y:S01]  /*290b0*/  ISETP.LT.AND P6, PT, R221, R22, !P6 ;  /* 0x00000016dd00720c */ /* 0x000fe200077c1270 */
[----:B------:R3:W-:Y:S01]  /*290c0*/  @P1 STG.E.U16 desc[UR60][R12.64], R9 ;  /* 0x000000090c001986 */ /* 0x0007e2000c10153c */
[----:B-1----:R-:W-:-:S03]  /*290d0*/  ISETP.GE.AND P1, PT, R0, R21, PT ;  /* 0x000000150000720c */ /* 0x002fc60003f26270 */
[----:B------:R1:W-:Y:S01]  /*290e0*/  @P5 STG.E.U16 desc[UR60][R16.64], R10 ;  /* 0x0000000a10005986 */ /* 0x0003e2000c10153c */
[----:B------:R-:W2:Y:S01]  /*290f0*/  LDC R14, c[0x0][0x228] ;  /* 0x00008a00ff0e7b82 */ /* 0x000ea20000000800 */
[----:B---3--:R-:W-:-:S07]  /*29100*/  ISETP.LT.AND P5, PT, R220, R27, !P1 ;  /* 0x0000001bdc00720c */ /* 0x008fce0004fa1270 */
[----:B------:R-:W3:Y:S01]  /*29110*/  LDC R21, c[0x0][0x22c] ;  /* 0x00008b00ff157b82 */ /* 0x000ee20000000800 */
[----:B------:R-:W-:Y:S01]  /*29120*/  PRMT R13, R10, 0x7632, R13 ;  /* 0x000076320a0d7816 */ /* 0x000fe2000000000d */
[----:B------:R-:W-:-:S04]  /*29130*/  IMAD.WIDE R8, R25, 0x2, R246 ;  /* 0x0000000219087825 */ /* 0x000fc800078e02f6 */
[----:B0-----:R-:W-:Y:S02]  /*29140*/  IMAD.IADD R25, R25, 0x1, R18 ;  /* 0x0000000119197824 */ /* 0x001fe400078e0212 */
[----:B------:R-:W0:Y:S01]  /*29150*/  LDC R27, c[0x0][0x228] ;  /* 0x00008a00ff1b7b82 */ /* 0x000e220000000800 */
[----:B------:R1:W-:Y:S01]  /*29160*/  @P6 STG.E.U16 desc[UR60][R8.64], R13 ;  /* 0x0000000d08006986 */ /* 0x0003e2000c10153c */
[----:B----4-:R-:W-:-:S06]  /*29170*/  ISETP.LT.AND P6, PT, R223, R20, !P1 ;  /* 0x00000014df00720c */ /* 0x010fcc0004fc1270 */
[----:B-1----:R-:W1:Y:S01]  /*29180*/  LDC R10, c[0x0][0x248] ;  /* 0x00009200ff0a7b82 */ /* 0x002e620000000800 */
[----:B------:R-:W-:-:S07]  /*29190*/  IMAD.WIDE R12, R25, 0x2, R2 ;  /* 0x00000002190c7825 */ /* 0x000fce00078e0202 */
[----:B------:R-:W4:Y:S01]  /*291a0*/  LDC R18, c[0x0][0x228] ;  /* 0x00008a00ff127b82 */ /* 0x000f220000000800 */
[----:B------:R-:W-:Y:S01]  /*291b0*/  @P5 STG.E.U16 desc[UR60][R12.64], R23 ;  /* 0x000000170c005986 */ /* 0x000fe2000c10153c */
[----:B--2---:R-:W-:Y:S01]  /*291c0*/  ISETP.LT.AND P5, PT, R222, R29, !P1 ;  /* 0x0000001dde00720c */ /* 0x004fe20004fa1270 */
[----:B------:R-:W-:Y:S01]  /*291d0*/  IMAD.WIDE R16, R25, 0x2, R218 ;  /* 0x0000000219107825 */ /* 0x000fe200078e02da */
[----:B------:R-:W-:-:S04]  /*291e0*/  PRMT R9, R23, 0x7632, R9 ;  /* 0x0000763217097816 */ /* 0x000fc80000000009 */
[----:B------:R-:W2:Y:S01]  /*291f0*/  LDC R29, c[0x0][0x228] ;  /* 0x00008a00ff1d7b82 */ /* 0x000ea20000000800 */
[----:B------:R-:W-:Y:S01]  /*29200*/  VIADD R0, R217, 0x37 ;  /* 0x00000037d9007836 */ /* 0x000fe20000000000 */
[----:B------:R3:W-:Y:S01]  /*29210*/  @P6 STG.E.U16 desc[UR60][R16.64], R9 ;  /* 0x0000000910006986 */ /* 0x0007e2000c10153c */
[----:B------:R-:W-:-:S03]  /*29220*/  ISETP.LT.AND P1, PT, R221, R14, !P1 ;  /* 0x0000000edd00720c */ /* 0x000fc60004f21270 */
[----:B---3--:R-:W-:Y:S02]  /*29230*/  ISETP.GE.AND P6, PT, R0, R21, PT ;  /* 0x000000150000720c */ /* 0x008fe40003fc6270 */
[----:B------:R-:W3:Y:S01]  /*29240*/  LDC R14, c[0x0][0x228] ;  /* 0x00008a00ff0e7b82 */ /* 0x000ee20000000800 */
[----:B------:R-:W-:-:S07]  /*29250*/  IMAD.WIDE R8, R25, 0x2, R244 ;  /* 0x0000000219087825 */ /* 0x000fce00078e02f4 */
[----:B------:R-:W3:Y:S01]  /*29260*/  LDC R21, c[0x0][0x22c] ;  /* 0x00008b00ff157b82 */ /* 0x000ee20000000800 */
[----:B------:R-:W-:Y:S01]  /*29270*/  @P5 STG.E.U16 desc[UR60][R8.64], R19 ;  /* 0x0000001308005986 */ /* 0x000fe2000c10153c */
[----:B0-----:R-:W-:Y:S01]  /*29280*/  ISETP.LT.AND P5, PT, R220, R27, !P6 ;  /* 0x0000001bdc00720c */ /* 0x001fe200077a1270 */
[----:B------:R-:W-:Y:S01]  /*29290*/  IMAD.WIDE R12, R25, 0x2, R246 ;  /* 0x00000002190c7825 */ /* 0x000fe200078e02f6 */
[----:B------:R-:W-:-:S04]  /*292a0*/  PRMT R17, R19, 0x7632, R17 ;  /* 0x0000763213117816 */ /* 0x000fc80000000011 */
[----:B------:R-:W0:Y:S01]  /*292b0*/  LDC R23, c[0x0][0x228] ;  /* 0x00008a00ff177b82 */ /* 0x000e220000000800 */
[----:B-1----:R-:W-:Y:S01]  /*292c0*/  IMAD.IADD R25, R25, 0x1, R10 ;  /* 0x0000000119197824 */ /* 0x002fe200078e020a */
[----:B------:R1:W-:Y:S01]  /*292d0*/  @P1 STG.E.U16 desc[UR60][R12.64], R17 ;  /* 0x000000110c001986 */ /* 0x0003e2000c10153c */
[----:B----4-:R-:W-:-:S05]  /*292e0*/  ISETP.LT.AND P1, PT, R223, R18, !P6 ;  /* 0x00000012df00720c */ /* 0x010fca0007721270 */
[----:B------:R-:W4:Y:S01]  /*292f0*/  LDC R10, c[0x0][0x248] ;  /* 0x00009200ff0a7b82 */ /* 0x000f220000000800 */
[----:B-1----:R-:W-:-:S07]  /*29300*/  IMAD.WIDE R16, R25, 0x2, R2 ;  /* 0x0000000219107825 */ /* 0x002fce00078e0202 */
[----:B------:R-:W1:Y:S01]  /*29310*/  LDC R18, c[0x0][0x228] ;  /* 0x00008a00ff127b82 */ /* 0x000e620000000800 */
[----:B------:R-:W-:Y:S01]  /*29320*/  PRMT R13, R15, 0x7632, R13 ;  /* 0x000076320f0d7816 */ /* 0x000fe2000000000d */
[----:B------:R-:W-:Y:S01]  /*29330*/  @P5 STG.E.U16 desc[UR60][R16.64], R15 ;  /* 0x0000000f10005986 */ /* 0x000fe2000c10153c */
[----:B--2---:R-:W-:Y:S01]  /*29340*/  ISETP.LT.AND P5, PT, R222, R29, !P6 ;  /* 0x0000001dde00720c */ /* 0x004fe200077a1270 */
[----:B------:R-:W-:-:S04]  /*29350*/  IMAD.WIDE R8, R25, 0x2, R218 ;  /* 0x0000000219087825 */ /* 0x000fc800078e02da */
[----:B------:R-:W2:Y:S01]  /*29360*/  LDC R19, c[0x0][0x228] ;  /* 0x00008a00ff137b82 */ /* 0x000ea20000000800 */
[----:B------:R-:W-:Y:S01]  /*29370*/  VIADD R0, R217, 0x38 ;  /* 0x00000038d9007836 */ /* 0x000fe20000000000 */
[----:B------:R0:W-:Y:S01]  /*29380*/  @P1 STG.E.U16 desc[UR60][R8.64], R13 ;  /* 0x0000000d08001986 */ /* 0x0001e2000c10153c */
[----:B---3--:R-:W-:-:S03]  /*29390*/  ISETP.LT.AND P6, PT, R221, R14, !P6 ;  /* 0x0000000edd00720c */ /* 0x008fc600077c1270 */
[----:B------:R-:W-:Y:S02]  /*293a0*/  ISETP.GE.AND P1, PT, R0, R21, PT ;  /* 0x000000150000720c */ /* 0x000fe40003f26270 */
[----:B------:R-:W3:Y:S01]  /*293b0*/  LDC R20, c[0x0][0x228] ;  /* 0x00008a00ff147b82 */ /* 0x000ee20000000800 */
        /* <DEDUP_REMOVED lines=9> */
[----:B-1----:R-:W-:-:S05]  /*29450*/  ISETP.LT.AND P6, PT, R223, R18, !P1 ;  /* 0x00000012df00720c */ /* 0x002fca0004fc1270 */
[----:B------:R-:W1:Y:S01]  /*29460*/  LDC R16, c[0x0][0x248] ;  /* 0x00009200ff107b82 */ /* 0x000e620000000800 */
[----:B----4-:R-:W-:-:S07]  /*29470*/  IMAD.WIDE R8, R25, 0x2, R2 ;  /* 0x0000000219087825 */ /* 0x010fce00078e0202 */
[----:B------:R-:W4:Y:S01]  /*29480*/  LDC R18, c[0x0][0x228] ;  /* 0x00008a00ff127b82 */ /* 0x000f220000000800 */
        /* <DEDUP_REMOVED lines=8> */
[----:B0-----:R-:W-:Y:S02]  /*29510*/  ISETP.GE.AND P6, PT, R0, R17, PT ;  /* 0x000000110000720c */ /* 0x001fe40003fc6270 */
[----:B------:R-:W0:Y:S01]  /*29520*/  LDC R14, c[0x0][0x228] ;  /* 0x00008a00ff0e7b82 */ /* 0x000e220000000800 */
[----:B------:R-:W-:-:S07]  /*29530*/  IMAD.WIDE R12, R25, 0x2, R244 ;  /* 0x00000002190c7825 */ /* 0x000fce00078e02f4 */
[----:B------:R-:W3:Y:S01]  /*29540*/  LDC R17, c[0x0][0x22c] ;  /* 0x00008b00ff117b82 */ /* 0x000ee20000000800 */
[----:B------:R2:W-:Y:S01]  /*29550*/  @P5 STG.E.U16 desc[UR60][R12.64], R92 ;  /* 0x0000005c0c005986 */ /* 0x0005e2000c10153c */
[----:B------:R-:W-:Y:S01]  /*29560*/  ISETP.LT.AND P5, PT, R220, R21, !P6 ;  /* 0x00000015dc00720c */ /* 0x000fe200077a1270 */
[C---:B-1----:R-:W-:Y:S01]  /*29570*/  IMAD.IADD R15, R25.reuse, 0x1, R16 ;  /* 0x00000001190f7824 */ /* 0x042fe200078e0210 */
[----:B------:R-:W-:Y:S01]  /*29580*/  PRMT R20, R92, 0x7632, R20 ;  /* 0x000076325c147816 */ /* 0x000fe20000000014 */
[----:B------:R-:W-:-:S03]  /*29590*/  IMAD.WIDE R8, R25, 0x2, R246 ;  /* 0x0000000219087825 */ /* 0x000fc600078e02f6 */
[----:B------:R-:W1:Y:S01]  /*295a0*/  LDC R21, c[0x0][0x228] ;  /* 0x00008a00ff157b82 */ /* 0x000e620000000800 */
[----:B------:R-:W-:Y:S01]  /*295b0*/  IMAD.WIDE R10, R15, 0x2, R2 ;  /* 0x000000020f0a7825 */ /* 0x000fe200078e0202 */
[----:B------:R-:W-:Y:S01]  /*295c0*/  @P1 STG.E.U16 desc[UR60][R8.64], R20 ;  /* 0x0000001408001986 */ /* 0x000fe2000c10153c */
[----:B----4-:R-:W-:-:S05]  /*295d0*/  ISETP.LT.AND P1, PT, R223, R18, !P6 ;  /* 0x00000012df00720c */ /* 0x010fca0007721270 */
[----:B------:R-:W4:Y:S01]  /*295e0*/  LDC R4, c[0x0][0x248] ;  /* 0x00009200ff047b82 */ /* 0x000f220000000800 */
[----:B------:R0:W-:Y:S01]  /*295f0*/  @P5 STG.E.U16 desc[UR60][R10.64], R96 ;  /* 0x000000600a005986 */ /* 0x0001e2000c10153c */
[----:B--2---:R-:W-:-:S06]  /*29600*/  ISETP.LT.AND P5, PT, R222, R19, !P6 ;  /* 0x00000013de00720c */ /* 0x004fcc00077a1270 */
[----:B------:R-:W2:Y:S01]  /*29610*/  LDC R16, c[0x0][0x228] ;  /* 0x00008a00ff107b82 */ /* 0x000ea20000000800 */
[----:B------:R-:W-:Y:S01]  /*29620*/  IMAD.WIDE R12, R15, 0x2, R218 ;  /* 0x000000020f0c7825 */ /* 0x000fe200078e02da */
[----:B0-----:R-:W-:-:S03]  /*29630*/  PRMT R11, R96, 0x7632, R11 ;  /* 0x00007632600b7816 */ /* 0x001fc6000000000b */
[----:B------:R-:W-:-:S03]  /*29640*/  VIADD R0, R217, 0x3a ;  /* 0x0000003ad9007836 */ /* 0x000fc60000000000 */
[----:B------:R-:W0:Y:S01]  /*29650*/  LDC R19, c[0x0][0x228] ;  /* 0x00008a00ff137b82 */ /* 0x000e220000000800 */
[----:B------:R-:W-:Y:S01]  /*29660*/  ISETP.LT.AND P6, PT, R221, R14, !P6 ;  /* 0x0000000edd00720c */ /* 0x000fe200077c1270 */
[----:B------:R-:W-:Y:S01]  /*29670*/  IMAD.WIDE R8, R15, 0x2, R244 ;  /* 0x000000020f087825 */ /* 0x000fe200078e02f4 */
[----:B------:R1:W-:Y:S01]  /*29680*/  @P1 STG.E.U16 desc[UR60][R12.64], R11 ;  /* 0x0000000b0c001986 */ /* 0x0003e2000c10153c */
[----:B---3--:R-:W-:-:S03]  /*29690*/  ISETP.GE.AND P1, PT, R0, R17, PT ;  /* 0x000000110000720c */ /* 0x008fc60003f26270 */
[----:B------:R3:W-:Y:S01]  /*296a0*/  @P5 STG.E.U16 desc[UR60][R8.64], R100 ;  /* 0x0000006408005986 */ /* 0x0007e2000c10153c */
[----:B------:R-:W3:Y:S01]  /*296b0*/  LDC R18, c[0x0][0x228] ;  /* 0x00008a00ff127b82 */ /* 0x000ee20000000800 */
[----:B-1----:R-:W-:Y:S02]  /*296c0*/  ISETP.LT.AND P5, PT, R220, R21, !P1 ;  /* 0x00000015dc00720c */ /* 0x002fe40004fa1270 */
[----:B------:R-:W-:-:S05]  /*296d0*/  PRMT R0, R100, 0x7632, R0 ;  /* 0x0000763264007816 */ /* 0x000fca0000000000 */
[----:B------:R-:W1:Y:S01]  /*296e0*/  LDC R17, c[0x0][0x22c] ;  /* 0x00008b00ff117b82 */ /* 0x000e620000000800 */
[----:B------:R-:W-:-:S04]  /*296f0*/  IMAD.WIDE R10, R15, 0x2, R246 ;  /* 0x000000020f0a7825 */ /* 0x000fc800078e02f6 */
[----:B----4-:R-:W-:-:S03]  /*29700*/  IMAD.IADD R15, R15, 0x1, R4 ;  /* 0x000000010f0f7824 */ /* 0x010fc600078e0204 */
[----:B------:R-:W4:Y:S01]  /*29710*/  LDC R21, c[0x0][0x228] ;  /* 0x00008a00ff157b82 */ /* 0x000f220000000800 */
[----:B------:R3:W-:Y:S01]  /*29720*/  @P6 STG.E.U16 desc[UR60][R10.64], R0 ;  /* 0x000000000a006986 */ /* 0x0007e2000c10153c */
[----:B--2---:R-:W-:Y:S01]  /*29730*/  ISETP.LT.AND P6, PT, R223, R16, !P1 ;  /* 0x00000010df00720c */ /* 0x004fe20004fc1270 */
[----:B------:R-:W-:-:S05]  /*29740*/  IMAD.WIDE R12, R15, 0x2, R2 ;  /* 0x000000020f0c7825 */ /* 0x000fca00078e0202 */
[----:B------:R-:W2:Y:S01]  /*29750*/  LDC R14, c[0x0][0x248] ;  /* 0x00009200ff0e7b82 */ /* 0x000ea20000000800 */
[----:B------:R-:W-:Y:S01]  /*29760*/  @P5 STG.E.U16 desc[UR60][R12.64], R5 ;  /* 0x000000050c005986 */ /* 0x000fe2000c10153c */
[----:B0-----:R-:W-:Y:S01]  /*29770*/  ISETP.LT.AND P5, PT, R222, R19, !P1 ;  /* 0x00000013de00720c */ /* 0x001fe20004fa1270 */
[----:B---3--:R-:W-:Y:S01]  /*29780*/  IMAD.WIDE R8, R15, 0x2, R218 ;  /* 0x000000020f087825 */ /* 0x008fe200078e02da */
[----:B------:R-:W-:-:S04]  /*29790*/  PRMT R4, R5, 0x7632, R4 ;  /* 0x0000763205047816 */ /* 0x000fc80000000004 */
[----:B------:R-:W0:Y:S01]  /*297a0*/  LDC R16, c[0x0][0x228] ;  /* 0x00008a00ff107b82 */ /* 0x000e220000000800 */
[----:B------:R-:W-:Y:S01]  /*297b0*/  VIADD R0, R217, 0x3b ;  /* 0x0000003bd9007836 */ /* 0x000fe20000000000 */
[----:B------:R3:W-:Y:S01]  /*297c0*/  @P6 STG.E.U16 desc[UR60][R8.64], R4 ;  /* 0x0000000408006986 */ /* 0x0007e2000c10153c */
[----:B------:R-:W-:Y:S01]  /*297d0*/  IMAD.WIDE R10, R15, 0x2, R244 ;  /* 0x000000020f0a7825 */ /* 0x000fe200078e02f4 */
[----:B------:R-:W-:-:S04]  /*297e0*/  ISETP.LT.AND P6, PT, R221, R18, !P1 ;  /* 0x00000012dd00720c */ /* 0x000fc80004fc1270 */
[----:B------:R-:W0:Y:S01]  /*297f0*/  LDC R19, c[0x0][0x228] ;  /* 0x00008a00ff137b82 */ /* 0x000e220000000800 */
[----:B-1----:R-:W-:Y:S01]  /*29800*/  ISETP.GE.AND P1, PT, R0, R17, PT ;  /* 0x000000110000720c */ /* 0x002fe20003f26270 */
[----:B------:R-:W-:Y:S03]  /*29810*/  @P5 STG.E.U16 desc[UR60][R10.64], R93 ;  /* 0x0000005d0a005986 */ /* 0x000fe6000c10153c */
[----:B----4-:R-:W-:-:S03]  /*29820*/  ISETP.LT.AND P5, PT, R220, R21, !P1 ;  /* 0x00000015dc00720c */ /* 0x010fc60004fa1270 */
[----:B------:R-:W1:Y:S01]  /*29830*/  LDC R18, c[0x0][0x228] ;  /* 0x00008a00ff127b82 */ /* 0x000e620000000800 */
[----:B---3--:R-:W-:Y:S01]  /*29840*/  PRMT R9, R93, 0x7632, R9 ;  /* 0x000076325d097816 */ /* 0x008fe20000000009 */
[----:B------:R-:W-:-:S06]  /*29850*/  IMAD.WIDE R4, R15, 0x2, R246 ;  /* 0x000000020f047825 */ /* 0x000fcc00078e02f6 */
[----:B------:R-:W3:Y:S01]  /*29860*/  LDC R13, c[0x0][0x22c] ;  /* 0x00008b00ff0d7b82 */ /* 0x000ee20000000800 */
[----:B--2---:R-:W-:Y:S01]  /*29870*/  IMAD.IADD R15, R15, 0x1, R14 ;  /* 0x000000010f0f7824 */ /* 0x004fe200078e020e */
[----:B------:R2:W-:Y:S01]  /*29880*/  @P6 STG.E.U16 desc[UR60][R4.64], R9 ;  /* 0x0000000904006986 */ /* 0x0005e2000c10153c */
[----:B0-----:R-:W-:-:S05]  /*29890*/  ISETP.LT.AND P6, PT, R223, R16, !P1 ;  /* 0x00000010df00720c */ /* 0x001fca0004fc1270 */
[----:B------:R-:W0:Y:S01]  /*298a0*/  LDC R17, c[0x0][0x228] ;  /* 0x00008a00ff117b82 */ /* 0x000e220000000800 */
[----:B--2---:R-:W-:-:S07]  /*298b0*/  IMAD.WIDE R8, R15, 0x2, R2 ;  /* 0x000000020f087825 */ /* 0x004fce00078e0202 */
[----:B------:R-:W2:Y:S01]  /*298c0*/  LDC R12, c[0x0][0x248] ;  /* 0x00009200ff0c7b82 */ /* 0x000ea20000000800 */
[----:B------:R-:W-:Y:S01]  /*298d0*/  @P5 STG.E.U16 desc[UR60][R8.64], R97 ;  /* 0x0000006108005986 */ /* 0x000fe2000c10153c */
[----:B------:R-:W-:Y:S01]  /*298e0*/  ISETP.LT.AND P5, PT, R222, R19, !P1 ;  /* 0x00000013de00720c */ /* 0x000fe20004fa1270 */
[----:B------:R-:W-:Y:S01]  /*298f0*/  IMAD.WIDE R10, R15, 0x2, R218 ;  /* 0x000000020f0a7825 */ /* 0x000fe200078e02da */
[----:B------:R-:W-:-:S04]  /*29900*/  PRMT R5, R97, 0x7632, R5 ;  /* 0x0000763261057816 */ /* 0x000fc80000000005 */
[----:B------:R-:W4:Y:S01]  /*29910*/  LDC R14, c[0x0][0x228] ;  /* 0x00008a00ff0e7b82 */ /* 0x000f220000000800 */
[----:B------:R-:W-:Y:S01]  /*29920*/  VIADD R0, R217, 0x3c ;  /* 0x0000003cd9007836 */ /* 0x000fe20000000000 */
[----:B------:R3:W-:Y:S01]  /*29930*/  @P6 STG.E.U16 desc[UR60][R10.64], R5 ;  /* 0x000000050a006986 */ /* 0x0007e2000c10153c */
[----:B-1----:R-:W-:-:S05]  /*29940*/  ISETP.LT.AND P6, PT, R221, R18, !P1 ;  /* 0x00000012dd00720c */ /* 0x002fca0004fc1270 */
[----:B------:R-:W1:Y:S01]  /*29950*/  LDC R19, c[0x0][0x228] ;  /* 0x00008a00ff137b82 */ /* 0x000e620000000800 */
[----:B---3--:R-:W-:Y:S01]  /*29960*/  ISETP.GE.AND P1, PT, R0, R13, PT ;  /* 0x0000000d0000720c */ /* 0x008fe20003f26270 */
[----:B------:R-:W-:-:S06]  /*29970*/  IMAD.WIDE R4, R15, 0x2, R244 ;  /* 0x000000020f047825 */ /* 0x000fcc00078e02f4 */
[----:B------:R-:W3:Y:S01]  /*29980*/  LDC R16, c[0x0][0x228] ;  /* 0x00008a00ff107b82 */ /* 0x000ee20000000800 */
[----:B------:R1:W-:Y:S01]  /*29990*/  @P5 STG.E.U16 desc[UR60][R4.64], R101 ;  /* 0x0000006504005986 */ /* 0x0003e2000c10153c */
[----:B0-----:R-:W-:-:S06]  /*299a0*/  ISETP.LT.AND P5, PT, R220, R17, !P1 ;  /* 0x00000011dc00720c */ /* 0x001fcc0004fa1270 */
[----:B------:R-:W0:Y:S01]  /*299b0*/  LDC R17, c[0x0][0x22c] ;  /* 0x00008b00ff117b82 */ /* 0x000e220000000800 */
[----:B--2---:R-:W-:Y:S01]  /*299c0*/  IMAD.IADD R13, R15, 0x1, R12 ;  /* 0x000000010f0d7824 */ /* 0x004fe200078e020c */
[----:B------:R-:W-:Y:S01]  /*299d0*/  PRMT R18, R101, 0x7632, R18 ;  /* 0x0000763265127816 */ /* 0x000fe20000000012 */
[----:B------:R-:W-:-:S05]  /*299e0*/  IMAD.WIDE R8, R15, 0x2, R246 ;  /* 0x000000020f087825 */ /* 0x000fca00078e02f6 */
[----:B------:R-:W2:Y:S01]  /*299f0*/  LDC R15, c[0x0][0x228] ;  /* 0x00008a00ff0f7b82 */ /* 0x000ea20000000800 */
[----:B------:R-:W-:Y:S01]  /*29a00*/  IMAD.WIDE R10, R13, 0x2, R2 ;  /* 0x000000020d0a7825 */ /* 0x000fe200078e0202 */
[----:B------:R-:W-:Y:S01]  /*29a10*/  @P6 STG.E.U16 desc[UR60][R8.64], R18 ;  /* 0x0000001208006986 */ /* 0x000fe2000c10153c */
[----:B----4-:R-:W-:-:S05]  /*29a20*/  ISETP.LT.AND P6, PT, R223, R14, !P1 ;  /* 0x0000000edf00720c */ /* 0x010fca0004fc1270 */
[----:B------:R-:W4:Y:S01]  /*29a30*/  LDC R12, c[0x0][0x248] ;  /* 0x00009200ff0c7b82 */ /* 0x000f220000000800 */
[----:B------:R3:W-:Y:S01]  /*29a40*/  @P5 STG.E.U16 desc[UR60][R10.64], R6 ;  /* 0x000000060a005986 */ /* 0x0007e2000c10153c */
[----:B-1----:R-:W-:Y:S01]  /*29a50*/  ISETP.LT.AND P5, PT, R222, R19, !P1 ;  /* 0x00000013de00720c */ /* 0x002fe20004fa1270 */
[----:B------:R-:W-:-:S05]  /*29a60*/  IMAD.WIDE R4, R13, 0x2, R218 ;  /* 0x000000020d047825 */ /* 0x000fca00078e02da */
[----:B------:R-:W1:Y:S01]  /*29a70*/  LDC R14, c[0x0][0x228] ;  /* 0x00008a00ff0e7b82 */ /* 0x000e620000000800 */
[----:B------:R-:W-:Y:S01]  /*29a80*/  VIADD R0, R217, 0x3d ;  /* 0x0000003dd9007836 */ /* 0x000fe20000000000 */
[----:B---3--:R-:W-:-:S06]  /*29a90*/  PRMT R11, R6, 0x7632, R11 ;  /* 0x00007632060b7816 */ /* 0x008fcc000000000b */
[----:B------:R-:W3:Y:S01]  /*29aa0*/  LDC R19, c[0x0][0x228] ;  /* 0x00008a00ff137b82 */ /* 0x000ee20000000800 */
[----:B------:R-:W-:Y:S01]  /*29ab0*/  IMAD.WIDE R8, R13, 0x2, R244 ;  /* 0x000000020d087825 */ /* 0x000fe200078e02f4 */
[----:B------:R-:W-:Y:S01]  /*29ac0*/  ISETP.LT.AND P1, PT, R221, R16, !P1 ;  /* 0x00000010dd00720c */ /* 0x000fe20004f21270 */
[----:B------:R2:W-:Y:S01]  /*29ad0*/  @P6 STG.E.U16 desc[UR60][R4.64], R11 ;  /* 0x0000000b04006986 */ /* 0x0005e2000c10153c */
[----:B0-----:R-:W-:-:S03]  /*29ae0*/  ISETP.GE.AND P6, PT, R0, R17, PT ;  /* 0x000000110000720c */ /* 0x001fc60003fc6270 */
[----:B------:R-:W-:Y:S01]  /*29af0*/  @P5 STG.E.U16 desc[UR60][R8.64], R94 ;  /* 0x0000005e08005986 */ /* 0x000fe2000c10153c */
[----:B------:R-:W0:Y:S01]  /*29b00*/  LDC R16, c[0x0][0x228] ;  /* 0x00008a00ff107b82 */ /* 0x000e220000000800 */
[----:B--2---:R-:W-:-:S07]  /*29b10*/  ISETP.LT.AND P5, PT, R220, R15, !P6 ;  /* 0x0000000fdc00720c */ /* 0x004fce00077a1270 */
[----:B------:R-:W2:Y:S01]  /*29b20*/  LDC R15, c[0x0][0x22c] ;  /* 0x00008b00ff0f7b82 */ /* 0x000ea20000000800 */
[----:B------:R-:W-:Y:S01]  /*29b30*/  PRMT R5, R94, 0x7632, R5 ;  /* 0x000076325e057816 */ /* 0x000fe20000000005 */
[----:B------:R-:W-:-:S04]  /*29b40*/  IMAD.WIDE R10, R13, 0x2, R246 ;  /* 0x000000020d0a7825 */ /* 0x000fc800078e02f6 */
[----:B----4-:R-:W-:Y:S02]  /*29b50*/  IMAD.IADD R13, R13, 0x1, R12 ;  /* 0x000000010d0d7824 */ /* 0x010fe400078e020c */
[----:B------:R-:W4:Y:S01]  /*29b60*/  LDC R17, c[0x0][0x228] ;  /* 0x00008a00ff117b82 */ /* 0x000f220000000800 */
[----:B------:R3:W-:Y:S01]  /*29b70*/  @P1 STG.E.U16 desc[UR60][R10.64], R5 ;  /* 0x000000050a001986 */ /* 0x0007e2000c10153c */
[----:B-1----:R-:W-:-:S06]  /*29b80*/  ISETP.LT.AND P1, PT, R223, R14, !P6 ;  /* 0x0000000edf00720c */ /* 0x002fcc0007721270 */
[----:B------:R-:W1:Y:S01]  /*29b90*/  LDC R6, c[0x0][0x248] ;  /* 0x00009200ff067b82 */ /* 0x000e620000000800 */
[----:B---3--:R-:W-:-:S07]  /*29ba0*/  IMAD.WIDE R4, R13, 0x2, R2 ;  /* 0x000000020d047825 */ /* 0x008fce00078e0202 */
[----:B------:R-:W3:Y:S01]  /*29bb0*/  LDC R12, c[0x0][0x228] ;  /* 0x00008a00ff0c7b82 */ /* 0x000ee20000000800 */
[----:B------:R-:W-:Y:S01]  /*29bc0*/  @P5 STG.E.U16 desc[UR60][R4.64], R98 ;  /* 0x0000006204005986 */ /* 0x000fe2000c10153c */
[----:B------:R-:W-:Y:S01]  /*29bd0*/  ISETP.LT.AND P5, PT, R222, R19, !P6 ;  /* 0x00000013de00720c */ /* 0x000fe200077a1270 */
[----:B------:R-:W-:Y:S01]  /*29be0*/  IMAD.WIDE R8, R13, 0x2, R218 ;  /* 0x000000020d087825 */ /* 0x000fe200078e02da */
[----:B------:R-:W-:-:S04]  /*29bf0*/  PRMT R11, R98, 0x7632, R11 ;  /* 0x00007632620b7816 */ /* 0x000fc8000000000b */
[----:B------:R-:W3:Y:S01]  /*29c00*/  LDC R19, c[0x0][0x228] ;  /* 0x00008a00ff137b82 */ /* 0x000ee20000000800 */
[----:B------:R-:W-:Y:S01]  /*29c10*/  VIADD R0, R217, 0x3e ;  /* 0x0000003ed9007836 */ /* 0x000fe20000000000 */
[----:B------:R2:W-:Y:S01]  /*29c20*/  @P1 STG.E.U16 desc[UR60][R8.64], R11 ;  /* 0x0000000b08001986 */ /* 0x0005e2000c10153c */
[----:B0-----:R-:W-:-:S03]  /*29c30*/  ISETP.LT.AND P6, PT, R221, R16, !P6 ;  /* 0x00000010dd00720c */ /* 0x001fc600077c1270 */
[----:B--2---:R-:W-:Y:S02]  /*29c40*/  ISETP.GE.AND P1, PT, R0, R15, PT ;  /* 0x0000000f0000720c */ /* 0x004fe40003f26270 */
[----:B------:R-:W0:Y:S01]  /*29c50*/  LDC R14, c[0x0][0x228] ;  /* 0x00008a00ff0e7b82 */ /* 0x000e220000000800 */
[----:B------:R-:W-:Y:S01]  /*29c60*/  IMAD.WIDE R10, R13, 0x2, R244 ;  /* 0x000000020d0a7825 */ /* 0x000fe200078e02f4 */
[----:B------:R-:W-:-:S06]  /*29c70*/  PRMT R9, R102, 0x7632, R9 ;  /* 0x0000763266097816 */ /* 0x000fcc0000000009 */
[----:B------:R-:W2:Y:S01]  /*29c80*/  LDC R15, c[0x0][0x22c] ;  /* 0x00008b00ff0f7b82 */ /* 0x000ea20000000800 */
[----:B------:R-:W-:Y:S01]  /*29c90*/  @P5 STG.E.U16 desc[UR60][R10.64], R102 ;  /* 0x000000660a005986 */ /* 0x000fe2000c10153c */
[----:B----4-:R-:W-:Y:S01]  /*29ca0*/  ISETP.LT.AND P5, PT, R220, R17, !P1 ;  /* 0x00000011dc00720c */ /* 0x010fe20004fa1270 */
[----:B------:R-:W-:-:S05]  /*29cb0*/  IMAD.WIDE R4, R13, 0x2, R246 ;  /* 0x000000020d047825 */ /* 0x000fca00078e02f6 */
[----:B------:R-:W4:Y:S01]  /*29cc0*/  LDC R17, c[0x0][0x228] ;  /* 0x00008a00ff117b82 */ /* 0x000f220000000800 */
[----:B-1----:R-:W-:Y:S01]  /*29cd0*/  IMAD.IADD R13, R13, 0x1, R6 ;  /* 0x000000010d0d7824 */ /* 0x002fe200078e0206 */
[----:B------:R1:W-:Y:S01]  /*29ce0*/  @P6 STG.E.U16 desc[UR60][R4.64], R9 ;  /* 0x0000000904006986 */ /* 0x0003e2000c10153c */
[----:B---3--:R-:W-:-:S05]  /*29cf0*/  ISETP.LT.AND P6, PT, R223, R12, !P1 ;  /* 0x0000000cdf00720c */ /* 0x008fca0004fc1270 */
[----:B------:R-:W3:Y:S01]  /*29d00*/  LDC R12, c[0x0][0x248] ;  /* 0x00009200ff0c7b82 */ /* 0x000ee20000000800 */
[----:B-1----:R-:W-:-:S07]  /*29d10*/  IMAD.WIDE R8, R13, 0x2, R2 ;  /* 0x000000020d087825 */ /* 0x002fce00078e0202 */
[----:B------:R-:W1:Y:S01]  /*29d20*/  LDC R16, c[0x0][0x228] ;  /* 0x00008a00ff107b82 */ /* 0x000e620000000800 */
[----:B------:R-:W-:Y:S01]  /*29d30*/  @P5 STG.E.U16 desc[UR60][R8.64], R7 ;  /* 0x0000000708005986 */ /* 0x000fe2000c10153c */
[----:B------:R-:W-:Y:S01]  /*29d40*/  ISETP.LT.AND P5, PT, R222, R19, !P1 ;  /* 0x00000013de00720c */ /* 0x000fe20004fa1270 */
[----:B------:R-:W-:Y:S01]  /*29d50*/  IMAD.WIDE R10, R13, 0x2, R218 ;  /* 0x000000020d0a7825 */ /* 0x000fe200078e02da */
[----:B------:R-:W-:-:S04]  /*29d60*/  PRMT R5, R7, 0x7632, R5 ;  /* 0x0000763207057816 */ /* 0x000fc80000000005 */
[----:B------:R-:W1:Y:S01]  /*29d70*/  LDC R19, c[0x0][0x228] ;  /* 0x00008a00ff137b82 */ /* 0x000e620000000800 */
[----:B------:R-:W-:Y:S01]  /*29d80*/  VIADD R0, R217, 0x3f ;  /* 0x0000003fd9007836 */ /* 0x000fe20000000000 */
[----:B------:R4:W-:Y:S01]  /*29d90*/  @P6 STG.E.U16 desc[UR60][R10.64], R5 ;  /* 0x000000050a006986 */ /* 0x0009e2000c10153c */
[----:B0-----:R-:W-:-:S03]  /*29da0*/  ISETP.LT.AND P6, PT, R221, R14, !P1 ;  /* 0x0000000edd00720c */ /* 0x001fc60004fc1270 */
[----:B--2---:R-:W-:Y:S02]  /*29db0*/  ISETP.GE.AND P1, PT, R0, R15, PT ;  /* 0x0000000f0000720c */ /* 0x004fe40003f26270 */
[----:B------:R-:W0:Y:S01]  /*29dc0*/  LDC R14, c[0x0][0x228] ;  /* 0x00008a00ff0e7b82 */ /* 0x000e220000000800 */
[----:B----4-:R-:W-:-:S07]  /*29dd0*/  IMAD.WIDE R4, R13, 0x2, R244 ;  /* 0x000000020d047825 */ /* 0x010fce00078e02f4 */
[----:B------:R-:W2:Y:S01]  /*29de0*/  LDC R15, c[0x0][0x22c] ;  /* 0x00008b00ff0f7b82 */ /* 0x000ea20000000800 */
[----:B------:R-:W-:Y:S01]  /*29df0*/  PRMT R9, R95, 0x7632, R9 ;  /* 0x000076325f097816 */ /* 0x000fe20000000009 */
[----:B------:R-:W-:Y:S01]  /*29e00*/  @P5 STG.E.U16 desc[UR60][R4.64], R95 ;  /* 0x0000005f04005986 */ /* 0x000fe2000c10153c */
[----:B------:R-:W-:Y:S01]  /*29e10*/  ISETP.LT.AND P5, PT, R220, R17, !P1 ;  /* 0x00000011dc00720c */ /* 0x000fe20004fa1270 */
[----:B------:R-:W-:-:S04]  /*29e20*/  IMAD.WIDE R6, R13, 0x2, R246 ;  /* 0x000000020d067825 */ /* 0x000fc800078e02f6 */
[----:B------:R-:W4:Y:S01]  /*29e30*/  LDC R11, c[0x0][0x228] ;  /* 0x00008a00ff0b7b82 */ /* 0x000f220000000800 */
[----:B---3--:R-:W-:Y:S01]  /*29e40*/  IMAD.IADD R13, R13, 0x1, R12 ;  /* 0x000000010d0d7824 */ /* 0x008fe200078e020c */
[----:B------:R3:W-:Y:S01]  /*29e50*/  @P6 STG.E.U16 desc[UR60][R6.64], R9 ;  /* 0x0000000906006986 */ /* 0x0007e2000c10153c */
[----:B-1----:R-:W-:-:S05]  /*29e60*/  ISETP.LT.AND P6, PT, R223, R16, !P1 ;  /* 0x00000010df00720c */ /* 0x002fca0004fc1270 */
[----:B------:R-:W1:Y:S01]  /*29e70*/  LDC R10, c[0x0][0x248] ;  /* 0x00009200ff0a7b82 */ /* 0x000e620000000800 */
[----:B---3--:R-:W-:-:S07]  /*29e80*/  IMAD.WIDE R8, R13, 0x2, R2 ;  /* 0x000000020d087825 */ /* 0x008fce00078e0202 */
[----:B------:R-:W3:Y:S01]  /*29e90*/  LDC R12, c[0x0][0x228] ;  /* 0x00008a00ff0c7b82 */ /* 0x000ee20000000800 */
[----:B------:R-:W-:Y:S01]  /*29ea0*/  PRMT R7, R99, 0x7632, R7 ;  /* 0x0000763263077816 */ /* 0x000fe20000000007 */
[----:B------:R-:W-:Y:S01]  /*29eb0*/  @P5 STG.E.U16 desc[UR60][R8.64], R99 ;  /* 0x0000006308005986 */ /* 0x000fe2000c10153c */
[----:B------:R-:W-:Y:S01]  /*29ec0*/  ISETP.LT.AND P5, PT, R222, R19, !P1 ;  /* 0x00000013de00720c */ /* 0x000fe20004fa1270 */
[----:B------:R-:W-:-:S04]  /*29ed0*/  IMAD.WIDE R4, R13, 0x2, R218 ;  /* 0x000000020d047825 */ /* 0x000fc800078e02da */
[----:B------:R-:W3:Y:S01]  /*29ee0*/  LDC R17, c[0x0][0x228] ;  /* 0x00008a00ff117b82 */ /* 0x000ee20000000800 */
[----:B------:R-:W-:Y:S01]  /*29ef0*/  VIADD R0, R217, 0x40 ;  /* 0x00000040d9007836 */ /* 0x000fe20000000000 */
[----:B------:R4:W-:Y:S01]  /*29f00*/  @P6 STG.E.U16 desc[UR60][R4.64], R7 ;  /* 0x0000000704006986 */ /* 0x0009e2000c10153c */
[----:B0-----:R-:W-:-:S03]  /*29f10*/  ISETP.LT.AND P6, PT, R221, R14, !P1 ;  /* 0x0000000edd00720c */ /* 0x001fc60004fc1270 */
[----:B--2---:R-:W-:Y:S02]  /*29f20*/  ISETP.GE.AND P1, PT, R0, R15, PT ;  /* 0x0000000f0000720c */ /* 0x004fe40003f26270 */
[----:B------:R-:W0:Y:S01]  /*29f30*/  LDC R14, c[0x0][0x228] ;  /* 0x00008a00ff0e7b82 */ /* 0x000e220000000800 */
[----:B----4-:R-:W-:Y:S01]  /*29f40*/  IMAD.WIDE R6, R13, 0x2, R244 ;  /* 0x000000020d067825 */ /* 0x010fe200078e02f4 */
[----:B------:R-:W-:-:S06]  /*29f50*/  PRMT R5, R103, 0x7632, R5 ;  /* 0x0000763267057816 */ /* 0x000fcc0000000005 */
[----:B------:R-:W2:Y:S01]  /*29f60*/  LDC R15, c[0x0][0x228] ;  /* 0x00008a00ff0f7b82 */ /* 0x000ea20000000800 */
[----:B------:R-:W-:Y:S01]  /*29f70*/  @P5 STG.E.U16 desc[UR60][R6.64], R103 ;  /* 0x0000006706005986 */ /* 0x000fe2000c10153c */
[----:B------:R-:W-:Y:S01]  /*29f80*/  ISETP.LT.AND P5, PT, R220, R11, !P1 ;  /* 0x0000000bdc00720c */ /* 0x000fe20004fa1270 */
[----:B------:R-:W-:-:S05]  /*29f90*/  IMAD.WIDE R8, R13, 0x2, R246 ;  /* 0x000000020d087825 */ /* 0x000fca00078e02f6 */
[----:B------:R-:W4:Y:S01]  /*29fa0*/  LDC R11, c[0x0][0x22c] ;  /* 0x00008b00ff0b7b82 */ /* 0x000f220000000800 */
[----:B-1----:R-:W-:Y:S01]  /*29fb0*/  IMAD.IADD R13, R13, 0x1, R10 ;  /* 0x000000010d0d7824 */ /* 0x002fe200078e020a */
[----:B------:R1:W-:Y:S01]  /*29fc0*/  @P6 STG.E.U16 desc[UR60][R8.64], R5 ;  /* 0x0000000508006986 */ /* 0x0003e2000c10153c */
[----:B---3--:R-:W-:-:S05]  /*29fd0*/  ISETP.LT.AND P6, PT, R223, R12, !P1 ;  /* 0x0000000cdf00720c */ /* 0x008fca0004fc1270 */
[----:B------:R-:W3:Y:S01]  /*29fe0*/  LDC R10, c[0x0][0x248] ;  /* 0x00009200ff0a7b82 */ /* 0x000ee20000000800 */
[----:B-1----:R-:W-:Y:S01]  /*29ff0*/  IMAD.WIDE R4, R13, 0x2, R2 ;  /* 0x000000020d047825 */ /* 0x002fe200078e0202 */
[----:B------:R-:W-:-:S06]  /*2a000*/  PRMT R9, R104, 0x7632, R9 ;  /* 0x0000763268097816 */ /* 0x000fcc0000000009 */
[----:B------:R-:W1:Y:S01]  /*2a010*/  LDC R12, c[0x0][0x228] ;  /* 0x00008a00ff0c7b82 */ /* 0x000e620000000800 */
[----:B------:R-:W-:Y:S01]  /*2a020*/  @P5 STG.E.U16 desc[UR60][R4.64], R104 ;  /* 0x0000006804005986 */ /* 0x000fe2000c10153c */
[----:B------:R-:W-:Y:S01]  /*2a030*/  ISETP.LT.AND P5, PT, R222, R17, !P1 ;  /* 0x00000011de00720c */ /* 0x000fe20004fa1270 */
[----:B------:R-:W-:-:S05]  /*2a040*/  IMAD.WIDE R6, R13, 0x2, R218 ;  /* 0x000000020d067825 */ /* 0x000fca00078e02da */
[----:B------:R-:W1:Y:S01]  /*2a050*/  LDC R17, c[0x0][0x228] ;  /* 0x00008a00ff117b82 */ /* 0x000e620000000800 */
[----:B------:R-:W-:Y:S01]  /*2a060*/  VIADD R0, R217, 0x41 ;  /* 0x00000041d9007836 */ /* 0x000fe20000000000 */
[----:B------:R2:W-:Y:S01]  /*2a070*/  @P6 STG.E.U16 desc[UR60][R6.64], R9 ;  /* 0x0000000906006986 */ /* 0x0005e2000c10153c */
[----:B0-----:R-:W-:-:S03]  /*2a080*/  ISETP.LT.AND P6, PT, R221, R14, !P1 ;  /* 0x0000000edd00720c */ /* 0x001fc60004fc1270 */
[----:B----4-:R-:W-:Y:S02]  /*2a090*/  ISETP.GE.AND P1, PT, R0, R11, PT ;  /* 0x0000000b0000720c */ /* 0x010fe40003f26270 */
[----:B------:R-:W0:Y:S01]  /*2a0a0*/  LDC R14, c[0x0][0x228] ;  /* 0x00008a00ff0e7b82 */ /* 0x000e220000000800 */
[----:B--2---:R-:W-:Y:S01]  /*2a0b0*/  IMAD.WIDE R8, R13, 0x2, R244 ;  /* 0x000000020d087825 */ /* 0x004fe200078e02f4 */
        /* <DEDUP_REMOVED lines=10> */
[----:B-1----:R-:W-:-:S05]  /*2a160*/  ISETP.LT.AND P6, PT, R223, R12, !P1 ;  /* 0x0000000cdf00720c */ /* 0x002fca0004fc1270 */
[----:B------:R-:W1:Y:S01]  /*2a170*/  LDC R10, c[0x0][0x248] ;  /* 0x00009200ff0a7b82 */ /* 0x000e620000000800 */
[----:B------:R0:W-:Y:S01]  /*2a180*/  @P5 STG.E.U16 desc[UR60][R6.64], R112 ;  /* 0x0000007006005986 */ /* 0x0001e2000c10153c */
[----:B------:R-:W-:Y:S01]  /*2a190*/  ISETP.LT.AND P5, PT, R222, R17, !P1 ;  /* 0x00000011de00720c */ /* 0x000fe20004fa1270 */
[----:B----4-:R-:W-:-:S05]  /*2a1a0*/  IMAD.WIDE R8, R11, 0x2, R218 ;  /* 0x000000020b087825 */ /* 0x010fca00078e02da */
[----:B------:R-:W4:Y:S01]  /*2a1b0*/  LDC R12, c[0x0][0x228] ;  /* 0x00008a00ff0c7b82 */ /* 0x000f220000000800 */
[----:B------:R-:W-:Y:S01]  /*2a1c0*/  VIADD R0, R217, 0x42 ;  /* 0x00000042d9007836 */ /* 0x000fe20000000000 */
[----:B0-----:R-:W-:-:S06]  /*2a1d0*/  PRMT R7, R112, 0x7632, R7 ;  /* 0x0000763270077816 */ /* 0x001fcc0000000007 */
[----:B------:R-:W0:Y:S01]  /*2a1e0*/  LDC R17, c[0x0][0x228] ;  /* 0x00008a00ff117b82 */ /* 0x000e220000000800 */
[----:B------:R-:W-:Y:S01]  /*2a1f0*/  IMAD.WIDE R4, R11, 0x2, R244 ;  /* 0x000000020b047825 */ /* 0x000fe200078e02f4 */
[----:B------:R-:W-:Y:S01]  /*2a200*/  ISETP.LT.AND P1, PT, R221, R14, !P1 ;  /* 0x0000000edd00720c */ /* 0x000fe20004f21270 */
[----:B------:R2:W-:Y:S01]  /*2a210*/  @P6 STG.E.U16 desc[UR60][R8.64], R7 ;  /* 0x0000000708006986 */ /* 0x0005e2000c10153c */
[----:B---3--:R-:W-:-:S03]  /*2a220*/  ISETP.GE.AND P6, PT, R0, R15, PT ;  /* 0x0000000f0000720c */ /* 0x008fc60003fc6270 */
[----:B------:R3:W-:Y:S01]  /*2a230*/  @P5 STG.E.U16 desc[UR60][R4.64], R116 ;  /* 0x0000007404005986 */ /* 0x0007e2000c10153c */
[----:B------:R-:W3:Y:S01]  /*2a240*/  LDC R14, c[0x0][0x228] ;  /* 0x00008a00ff0e7b82 */ /* 0x000ee20000000800 */
[----:B--2---:R-:W-:Y:S02]  /*2a250*/  ISETP.LT.AND P5, PT, R220, R13, !P6 ;  /* 0x0000000ddc00720c */ /* 0x004fe400077a1270 */
[----:B------:R-:W-:-:S05]  /*2a260*/  PRMT R0, R116, 0x7632, R0 ;  /* 0x0000763274007816 */ /* 0x000fca0000000000 */
[----:B------:R-:W2:Y:S01]  /*2a270*/  LDC R13, c[0x0][0x22c] ;  /* 0x00008b00ff0d7b82 */ /* 0x000ea20000000800 */
[----:B------:R-:W-:-:S04]  /*2a280*/  IMAD.WIDE R6, R11, 0x2, R246 ;  /* 0x000000020b067825 */ /* 0x000fc800078e02f6 */
[----:B-1----:R-:W-:-:S03]  /*2a290*/  IMAD.IADD R11, R11, 0x1, R10 ;  /* 0x000000010b0b7824 */ /* 0x002fc600078e020a */
[----:B------:R-:W1:Y:S01]  /*2a2a0*/  LDC R15, c[0x0][0x228] ;  /* 0x00008a00ff0f7b82 */ /* 0x000e620000000800 */
[----:B------:R3:W-:Y:S01]  /*2a2b0*/  @P1 STG.E.U16 desc[UR60][R6.64], R0 ;  /* 0x0000000006001986 */ /* 0x0007e2000c10153c */
[----:B----4-:R-:W-:Y:S01]  /*2a2c0*/  ISETP.LT.AND P1, PT, R223, R12, !P6 ;  /* 0x0000000cdf00720c */ /* 0x010fe20007721270 */
[----:B------:R-:W-:-:S05]  /*2a2d0*/  IMAD.WIDE R8, R11, 0x2, R2 ;  /* 0x000000020b087825 */ /* 0x000fca00078e0202 */
[----:B------:R-:W4:Y:S01]  /*2a2e0*/  LDC R10, c[0x0][0x248] ;  /* 0x00009200ff0a7b82 */ /* 0x000f220000000800 */
[----:B------:R2:W-:Y:S01]  /*2a2f0*/  @P5 STG.E.U16 desc[UR60][R8.64], R105 ;  /* 0x0000006908005986 */ /* 0x0005e2000c10153c */
[----:B0-----:R-:W-:Y:S01]  /*2a300*/  ISETP.LT.AND P5, PT, R222, R17, !P6 ;  /* 0x00000011de00720c */ /* 0x001fe200077a1270 */
[----:B---3--:R-:W-:-:S05]  /*2a310*/  IMAD.WIDE R4, R11, 0x2, R218 ;  /* 0x000000020b047825 */ /* 0x008fca00078e02da */
[----:B------:R-:W0:Y:S01]  /*2a320*/  LDC R12, c[0x0][0x228] ;  /* 0x00008a00ff0c7b82 */ /* 0x000e220000000800 */
[----:B------:R-:W-:Y:S01]  /*2a330*/  PRMT R7, R105, 0x7632, R7 ;  /* 0x0000763269077816 */ /* 0x000fe20000000007 */
[----:B------:R-:W-:Y:S01]  /*2a340*/  VIADD R0, R217, 0x43 ;  /* 0x00000043d9007836 */ /* 0x000fe20000000000 */
[----:B------:R-:W-:-:S05]  /*2a350*/  ISETP.LT.AND P6, PT, R221, R14, !P6 ;  /* 0x0000000edd00720c */ /* 0x000fca00077c1270 */
[----:B------:R-:W3:Y:S01]  /*2a360*/  LDC R17, c[0x0][0x228] ;  /* 0x00008a00ff117b82 */ /* 0x000ee20000000800 */
[----:B------:R1:W-:Y:S01]  /*2a370*/  @P1 STG.E.U16 desc[UR60][R4.64], R7 ;  /* 0x0000000704001986 */ /* 0x0003e2000c10153c */
[----:B--2---:R-:W-:Y:S02]  /*2a380*/  ISETP.GE.AND P1, PT, R0, R13, PT ;  /* 0x0000000d0000720c */ /* 0x004fe40003f26270 */
[----:B------:R-:W-:-:S04]  /*2a390*/  PRMT R9, R109, 0x7632, R9 ;  /* 0x000076326d097816 */ /* 0x000fc80000000009 */
[----:B------:R-:W2:Y:S01]  /*2a3a0*/  LDC R14, c[0x0][0x228] ;  /* 0x00008a00ff0e7b82 */ /* 0x000ea20000000800 */
[----:B-1----:R-:W-:-:S07]  /*2a3b0*/  IMAD.WIDE R6, R11, 0x2, R244 ;  /* 0x000000020b067825 */ /* 0x002fce00078e02f4 */
[----:B------:R-:W1:Y:S01]  /*2a3c0*/  LDC R13, c[0x0][0x22c] ;  /* 0x00008b00ff0d7b82 */ /* 0x000e620000000800 */
[----:B------:R-:W-:Y:S01]  /*2a3d0*/  @P5 STG.E.U16 desc[UR60][R6.64], R109 ;  /* 0x0000006d06005986 */ /* 0x000fe2000c10153c */
[----:B------:R-:W-:Y:S01]  /*2a3e0*/  ISETP.LT.AND P5, PT, R220, R15, !P1 ;  /* 0x0000000fdc00720c */ /* 0x000fe20004fa1270 */
[----:B------:R-:W-:-:S04]  /*2a3f0*/  IMAD.WIDE R4, R11, 0x2, R246 ;  /* 0x000000020b047825 */ /* 0x000fc800078e02f6 */
[----:B----4-:R-:W-:Y:S01]  /*2a400*/  IMAD.IADD R11, R11, 0x1, R10 ;  /* 0x000000010b0b7824 */ /* 0x010fe200078e020a */
[----:B------:R-:W4:Y:S01]  /*2a410*/  LDC R15, c[0x0][0x228] ;  /* 0x00008a00ff0f7b82 */ /* 0x000f220000000800 */
[----:B------:R3:W-:Y:S01]  /*2a420*/  @P6 STG.E.U16 desc[UR60][R4.64], R9 ;  /* 0x0000000904006986 */ /* 0x0007e2000c10153c */
[----:B0-----:R-:W-:-:S06]  /*2a430*/  ISETP.LT.AND P6, PT, R223, R12, !P1 ;  /* 0x0000000cdf00720c */ /* 0x001fcc0004fc1270 */
[----:B------:R-:W0:Y:S01]  /*2a440*/  LDC R10, c[0x0][0x248] ;  /* 0x00009200ff0a7b82 */ /* 0x000e220000000800 */
        /* <DEDUP_REMOVED lines=9> */
[----:B--2---:R-:W-:-:S03]  /*2a4e0*/  ISETP.LT.AND P6, PT, R221, R14, !P1 ;  /* 0x0000000edd00720c */ /* 0x004fc60004fc1270 */
[----:B-1----:R-:W-:Y:S02]  /*2a4f0*/  ISETP.GE.AND P1, PT, R0, R13, PT ;  /* 0x0000000d0000720c */ /* 0x002fe40003f26270 */
[----:B------:R-:W1:Y:S01]  /*2a500*/  LDC R14, c[0x0][0x228] ;  /* 0x00008a00ff0e7b82 */ /* 0x000e620000000800 */
[----:B------:R-:W-:-:S07]  /*2a510*/  IMAD.WIDE R4, R11, 0x2, R244 ;  /* 0x000000020b047825 */ /* 0x000fce00078e02f4 */
[----:B------:R-:W2:Y:S01]  /*2a520*/  LDC R21, c[0x0][0x228] ;  /* 0x00008a00ff157b82 */ /* 0x000ea20000000800 */
[----:B------:R3:W-:Y:S01]  /*2a530*/  @P5 STG.E.U16 desc[UR60][R4.64], R117 ;  /* 0x0000007504005986 */ /* 0x0007e2000c10153c */
[----:B----4-:R-:W-:Y:S01]  /*2a540*/  ISETP.LT.AND P5, PT, R220, R15, !P1 ;  /* 0x0000000fdc00720c */ /* 0x010fe20004fa1270 */
[----:B0-----:R-:W-:-:S05]  /*2a550*/  IMAD.IADD R13, R11, 0x1, R10 ;  /* 0x000000010b0d7824 */ /* 0x001fca00078e020a */
[----:B------:R-:W0:Y:S01]  /*2a560*/  LDC R15, c[0x0][0x22c] ;  /* 0x00008b00ff0f7b82 */ /* 0x000e220000000800 */
[----:B------:R-:W-:Y:S01]  /*2a570*/  IMAD.WIDE R8, R11, 0x2, R246 ;  /* 0x000000020b087825 */ /* 0x000fe200078e02f6 */
[----:B------:R-:W-:-:S06]  /*2a580*/  PRMT R16, R117, 0x7632, R16 ;  /* 0x0000763275107816 */ /* 0x000fcc0000000010 */
[----:B------:R-:W4:Y:S01]  /*2a590*/  LDC R11, c[0x0][0x228] ;  /* 0x00008a00ff0b7b82 */ /* 0x000f220000000800 */
[----:B------:R-:W-:Y:S01]  /*2a5a0*/  IMAD.WIDE R6, R13, 0x2, R2 ;  /* 0x000000020d067825 */ /* 0x000fe200078e0202 */
[----:B------:R-:W-:Y:S01]  /*2a5b0*/  @P6 STG.E.U16 desc[UR60][R8.64], R16 ;  /* 0x0000001008006986 */ /* 0x000fe2000c10153c */
[----:B---3--:R-:W-:-:S05]  /*2a5c0*/  ISETP.LT.AND P6, PT, R223, R12, !P1 ;  /* 0x0000000cdf00720c */ /* 0x008fca0004fc1270 */
[----:B------:R-:W3:Y:S01]  /*2a5d0*/  LDC R10, c[0x0][0x248] ;  /* 0x00009200ff0a7b82 */ /* 0x000ee20000000800 */
[----:B------:R1:W-:Y:S01]  /*2a5e0*/  @P5 STG.E.U16 desc[UR60][R6.64], R106 ;  /* 0x0000006a06005986 */ /* 0x0003e2000c10153c */
[----:B------:R-:W-:Y:S01]  /*2a5f0*/  ISETP.LT.AND P5, PT, R222, R17, !P1 ;  /* 0x00000011de00720c */ /* 0x000fe20004fa1270 */
[----:B------:R-:W-:-:S05]  /*2a600*/  IMAD.WIDE R4, R13, 0x2, R218 ;  /* 0x000000020d047825 */ /* 0x000fca00078e02da */
[----:B------:R-:W2:Y:S01]  /*2a610*/  LDC R12, c[0x0][0x228] ;  /* 0x00008a00ff0c7b82 */ /* 0x000ea20000000800 */
[----:B------:R-:W-:Y:S01]  /*2a620*/  VIADD R0, R217, 0x45 ;  /* 0x00000045d9007836 */ /* 0x000fe20000000000 */
[----:B-1----:R-:W-:-:S06]  /*2a630*/  PRMT R7, R106, 0x7632, R7 ;  /* 0x000076326a077816 */ /* 0x002fcc0000000007 */
[----:B------:R-:W1:Y:S01]  /*2a640*/  LDC R17, c[0x0][0x228] ;  /* 0x00008a00ff117b82 */ /* 0x000e620000000800 */
[----:B------:R-:W-:Y:S01]  /*2a650*/  IMAD.WIDE R8, R13, 0x2, R244 ;  /* 0x000000020d087825 */ /* 0x000fe200078e02f4 */
[----:B------:R4:W-:Y:S01]  /*2a660*/  @P6 STG.E.U16 desc[UR60][R4.64], R7 ;  /* 0x0000000704006986 */ /* 0x0009e2000c10153c */
[----:B0-----:R-:W-:Y:S02]  /*2a670*/  ISETP.GE.AND P6, PT, R0, R15, PT ;  /* 0x0000000f0000720c */ /* 0x001fe40003fc6270 */
        /* <DEDUP_REMOVED lines=11> */
[----:B--2---:R-:W-:-:S05]  /*2a730*/  ISETP.LT.AND P1, PT, R223, R12, !P6 ;  /* 0x0000000cdf00720c */ /* 0x004fca0007721270 */
[----:B------:R-:W2:Y:S01]  /*2a740*/  LDC R10, c[0x0][0x248] ;  /* 0x00009200ff0a7b82 */ /* 0x000ea20000000800 */
        /* <DEDUP_REMOVED lines=8> */
[----:B----4-:R-:W-:Y:S01]  /*2a7d0*/  ISETP.LT.AND P6, PT, R221, R14, !P6 ;  /* 0x0000000edd00720c */ /* 0x010fe200077c1270 */
[----:B------:R4:W-:Y:S01]  /*2a7e0*/  @P1 STG.E.U16 desc[UR60][R8.64], R5 ;  /* 0x0000000508001986 */ /* 0x0009e2000c10153c */
[----:B------:R-:W-:-:S03]  /*2a7f0*/  ISETP.GE.AND P1, PT, R0, R11, PT ;  /* 0x0000000b0000720c */ /* 0x000fc60003f26270 */
[----:B------:R2:W-:Y:S01]  /*2a800*/  @P5 STG.E.U16 desc[UR60][R6.64], R118 ;  /* 0x0000007606005986 */ /* 0x0005e2000c10153c */
[----:B------:R-:W0:Y:S01]  /*2a810*/  LDC R14, c[0x0][0x228] ;  /* 0x00008a00ff0e7b82 */ /* 0x000e220000000800 */
[----:B---3--:R-:W-:-:S07]  /*2a820*/  ISETP.LT.AND P5, PT, R220, R15, !P1 ;  /* 0x0000000fdc00720c */ /* 0x008fce0004fa1270 */
[----:B------:R-:W3:Y:S01]  /*2a830*/  LDC R11, c[0x0][0x22c] ;  /* 0x00008b00ff0b7b82 */ /* 0x000ee20000000800 */
[----:B----4-:R-:W-:Y:S01]  /*2a840*/  IMAD.WIDE R4, R13, 0x2, R246 ;  /* 0x000000020d047825 */ /* 0x010fe200078e02f6 */
[----:B--2---:R-:W-:-:S03]  /*2a850*/  PRMT R7, R118, 0x7632, R7 ;  /* 0x0000763276077816 */ /* 0x004fc60000000007 */
[----:B------:R-:W-:-:S03]  /*2a860*/  IMAD.IADD R13, R13, 0x1, R10 ;  /* 0x000000010d0d7824 */ /* 0x000fc600078e020a */
[----:B------:R-:W2:Y:S01]  /*2a870*/  LDC R15, c[0x0][0x228] ;  /* 0x00008a00ff0f7b82 */ /* 0x000ea20000000800 */
[----:B------:R4:W-:Y:S01]  /*2a880*/  @P6 STG.E.U16 desc[UR60][R4.64], R7 ;  /* 0x0000000704006986 */ /* 0x0009e2000c10153c */
[----:B------:R-:W-:Y:S01]  /*2a890*/  IMAD.WIDE R8, R13, 0x2, R2 ;  /* 0x000000020d087825 */ /* 0x000fe200078e0202 */
[----:B-1----:R-:W-:-:S05]  /*2a8a0*/  ISETP.LT.AND P6, PT, R223, R12, !P1 ;  /* 0x0000000cdf00720c */ /* 0x002fca0004fc1270 */
[----:B------:R-:W1:Y:S01]  /*2a8b0*/  LDC R10, c[0x0][0x248] ;  /* 0x00009200ff0a7b82 */ /* 0x000e620000000800 */
[----:B------:R-:W-:Y:S01]  /*2a8c0*/  @P5 STG.E.U16 desc[UR60][R8.64], R107 ;  /* 0x0000006b08005986 */ /* 0x000fe2000c10153c */
[----:B0-----:R-:W-:-:S06]  /*2a8d0*/  ISETP.LT.AND P5, PT, R222, R17, !P1 ;  /* 0x00000011de00720c */ /* 0x001fcc0004fa1270 */
[----:B------:R-:W0:Y:S01]  /*2a8e0*/  LDC R12, c[0x0][0x228] ;  /* 0x00008a00ff0c7b82 */ /* 0x000e220000000800 */
[----:B----4-:R-:W-:Y:S01]  /*2a8f0*/  PRMT R5, R107, 0x7632, R5 ;  /* 0x000076326b057816 */ /* 0x010fe20000000005 */
[----:B------:R-:W-:-:S04]  /*2a900*/  IMAD.WIDE R6, R13, 0x2, R218 ;  /* 0x000000020d067825 */ /* 0x000fc800078e02da */
[----:B------:R-:W-:Y:S02]  /*2a910*/  VIADD R0, R217, 0x47 ;  /* 0x00000047d9007836 */ /* 0x000fe40000000000 */
[----:B------:R-:W4:Y:S01]  /*2a920*/  LDC R17, c[0x0][0x228] ;  /* 0x00008a00ff117b82 */ /* 0x000f220000000800 */
[----:B------:R3:W-:Y:S01]  /*2a930*/  @P6 STG.E.U16 desc[UR60][R6.64], R5 ;  /* 0x0000000506006986 */ /* 0x0007e2000c10153c */
[----:B------:R-:W-:Y:S02]  /*2a940*/  ISETP.LT.AND P6, PT, R221, R14, !P1 ;  /* 0x0000000edd00720c */ /* 0x000fe40004fc1270 */
[----:B---3--:R-:W-:-:S04]  /*2a950*/  ISETP.GE.AND P1, PT, R0, R11, PT ;  /* 0x0000000b0000720c */ /* 0x008fc80003f26270 */
[----:B------:R-:W3:Y:S01]  /*2a960*/  LDC R14, c[0x0][0x228] ;  /* 0x00008a00ff0e7b82 */ /* 0x000ee20000000800 */
[----:B------:R-:W-:Y:S01]  /*2a970*/  IMAD.WIDE R4, R13, 0x2, R244 ;  /* 0x000000020d047825 */ /* 0x000fe200078e02f4 */
[----:B------:R-:W-:-:S06]  /*2a980*/  PRMT R7, R111, 0x7632, R7 ;  /* 0x000076326f077816 */ /* 0x000fcc0000000007 */
[----:B------:R-:W3:Y:S01]  /*2a990*/  LDC R11, c[0x0][0x22c] ;  /* 0x00008b00ff0b7b82 */ /* 0x000ee20000000800 */
[----:B------:R-:W-:Y:S01]  /*2a9a0*/  @P5 STG.E.U16 desc[UR60][R4.64], R111 ;  /* 0x0000006f04005986 */ /* 0x000fe2000c10153c */
[----:B--2---:R-:W-:Y:S01]  /*2a9b0*/  ISETP.LT.AND P5, PT, R220, R15, !P1 ;  /* 0x0000000fdc00720c */ /* 0x004fe20004fa1270 */
[----:B------:R-:W-:-:S04]  /*2a9c0*/  IMAD.WIDE R8, R13, 0x2, R246 ;  /* 0x000000020d087825 */ /* 0x000fc800078e02f6 */
[----:B-1----:R-:W-:Y:S01]  /*2a9d0*/  IMAD.IADD R13, R13, 0x1, R10 ;  /* 0x000000010d0d7824 */ /* 0x002fe200078e020a */
[----:B------:R-:W1:Y:S01]  /*2a9e0*/  LDC R15, c[0x0][0x228] ;  /* 0x00008a00ff0f7b82 */ /* 0x000e620000000800 */
[----:B------:R2:W-:Y:S01]  /*2a9f0*/  @P6 STG.E.U16 desc[UR60][R8.64], R7 ;  /* 0x0000000708006986 */ /* 0x0005e2000c10153c */
[----:B0-----:R-:W-:-:S06]  /*2aa00*/  ISETP.LT.AND P6, PT, R223, R12, !P1 ;  /* 0x0000000cdf00720c */ /* 0x001fcc0004fc1270 */
[----:B------:R-:W0:Y:S01]  /*2aa10*/  LDC R10, c[0x0][0x248] ;  /* 0x00009200ff0a7b82 */ /* 0x000e220000000800 */
[----:B--2---:R-:W-:-:S07]  /*2aa20*/  IMAD.WIDE R6, R13, 0x2, R2 ;  /* 0x000000020d067825 */ /* 0x004fce00078e0202 */
[----:B------:R-:W2:Y:S01]  /*2aa30*/  LDC R12, c[0x0][0x228] ;  /* 0x00008a00ff0c7b82 */ /* 0x000ea20000000800 */
[----:B------:R-:W-:Y:S01]  /*2aa40*/  @P5 STG.E.U16 desc[UR60][R6.64], R115 ;  /* 0x0000007306005986 */ /* 0x000fe2000c10153c */
[----:B----4-:R-:W-:Y:S01]  /*2aa50*/  ISETP.LT.AND P5, PT, R222, R17, !P1 ;  /* 0x00000011de00720c */ /* 0x010fe20004fa1270 */
[----:B------:R-:W-:Y:S01]  /*2aa60*/  IMAD.WIDE R4, R13, 0x2, R218 ;  /* 0x000000020d047825 */ /* 0x000fe200078e02da */
[----:B------:R-:W-:-:S04]  /*2aa70*/  PRMT R9, R115, 0x7632, R9 ;  /* 0x0000763273097816 */ /* 0x000fc80000000009 */
[----:B------:R-:W4:Y:S01]  /*2aa80*/  LDC R17, c[0x0][0x228] ;  /* 0x00008a00ff117b82 */ /* 0x000f220000000800 */
[----:B------:R-:W-:Y:S01]  /*2aa90*/  VIADD R0, R217, 0x48 ;  /* 0x00000048d9007836 */ /* 0x000fe20000000000 */
[----:B------:R1:W-:Y:S01]  /*2aaa0*/  @P6 STG.E.U16 desc[UR60][R4.64], R9 ;  /* 0x0000000904006986 */ /* 0x0003e2000c10153c */
[----:B---3--:R-:W-:-:S03]  /*2aab0*/  ISETP.LT.AND P6, PT, R221, R14, !P1 ;  /* 0x0000000edd00720c */ /* 0x008fc60004fc1270 */
[----:B------:R-:W-:Y:S02]  /*2aac0*/  ISETP.GE.AND P1, PT, R0, R11, PT ;  /* 0x0000000b0000720c */ /* 0x000fe40003f26270 */
        /* <DEDUP_REMOVED lines=8> */
[----:B0-----:R-:W-:Y:S01]  /*2ab50*/  IMAD.IADD R13, R13, 0x1, R10 ;  /* 0x000000010d0d7824 */ /* 0x001fe200078e020a */
[----:B------:R0:W-:Y:S01]  /*2ab60*/  @P6 STG.E.U16 desc[UR60][R6.64], R5 ;  /* 0x0000000506006986 */ /* 0x0001e2000c10153c */
[----:B--2---:R-:W-:-:S05]  /*2ab70*/  ISETP.LT.AND P6, PT, R223, R12, !P1 ;  /* 0x0000000cdf00720c */ /* 0x004fca0004fc1270 */
[----:B------:R-:W2:Y:S01]  /*2ab80*/  LDC R10, c[0x0][0x248] ;  /* 0x00009200ff0a7b82 */ /* 0x000ea20000000800 */
[----:B0-----:R-:W-:-:S07]  /*2ab90*/  IMAD.WIDE R4, R13, 0x2, R2 ;  /* 0x000000020d047825 */ /* 0x001fce00078e0202 */
[----:B------:R-:W0:Y:S01]  /*2aba0*/  LDC R12, c[0x0][0x228] ;  /* 0x00008a00ff0c7b82 */ /* 0x000e220000000800 */
[----:B------:R-:W-:Y:S01]  /*2abb0*/  PRMT R7, R120, 0x7632, R7 ;  /* 0x0000763278077816 */ /* 0x000fe20000000007 */
[----:B------:R-:W-:Y:S01]  /*2abc0*/  @P5 STG.E.U16 desc[UR60][R4.64], R120 ;  /* 0x0000007804005986 */ /* 0x000fe2000c10153c */
[----:B----4-:R-:W-:Y:S01]  /*2abd0*/  ISETP.LT.AND P5, PT, R222, R17, !P1 ;  /* 0x00000011de00720c */ /* 0x010fe20004fa1270 */
[----:B------:R-:W-:-:S04]  /*2abe0*/  IMAD.WIDE R8, R13, 0x2, R218 ;  /* 0x000000020d087825 */ /* 0x000fc800078e02da */
[----:B------:R-:W4:Y:S01]  /*2abf0*/  LDC R17, c[0x0][0x228] ;  /* 0x00008a00ff117b82 */ /* 0x000f220000000800 */
[----:B------:R-:W-:Y:S01]  /*2ac00*/  VIADD R0, R217, 0x49 ;  /* 0x00000049d9007836 */ /* 0x000fe20000000000 */
[----:B------:R1:W-:Y:S01]  /*2ac10*/  @P6 STG.E.U16 desc[UR60][R8.64], R7 ;  /* 0x0000000708006986 */ /* 0x0003e2000c10153c */
[----:B---3--:R-:W-:-:S03]  /*2ac20*/  ISETP.LT.AND P6, PT, R221, R14, !P1 ;  /* 0x0000000edd00720c */ /* 0x008fc60004fc1270 */
[----:B-1----:R-:W-:Y:S02]  /*2ac30*/  ISETP.GE.AND P1, PT, R0, R11, PT ;  /* 0x0000000b0000720c */ /* 0x002fe40003f26270 */
[----:B------:R-:W1:Y:S01]  /*2ac40*/  LDC R14, c[0x0][0x228] ;  /* 0x00008a00ff0e7b82 */ /* 0x000e620000000800 */
[----:B------:R-:W-:-:S07]  /*2ac50*/  IMAD.WIDE R6, R13, 0x2, R244 ;  /* 0x000000020d067825 */ /* 0x000fce00078e02f4 */
[----:B------:R-:W3:Y:S01]  /*2ac60*/  LDC R18, c[0x0][0x228] ;  /* 0x00008a00ff127b82 */ /* 0x000ee20000000800 */
[----:B------:R4:W-:Y:S01]  /*2ac70*/  @P5 STG.E.U16 desc[UR60][R6.64], R124 ;  /* 0x0000007c06005986 */ /* 0x0009e2000c10153c */
[----:B------:R-:W-:-:S06]  /*2ac80*/  ISETP.LT.AND P5, PT, R220, R15, !P1 ;  /* 0x0000000fdc00720c */ /* 0x000fcc0004fa1270 */
[----:B------:R-:W1:Y:S01]  /*2ac90*/  LDC R15, c[0x0][0x22c] ;  /* 0x00008b00ff0f7b82 */ /* 0x000e620000000800 */
[C---:B--2---:R-:W-:Y:S01]  /*2aca0*/  IMAD.IADD R11, R13.reuse, 0x1, R10 ;  /* 0x000000010d0b7824 */ /* 0x044fe200078e020a */
[----:B------:R-:W-:Y:S01]  /*2acb0*/  PRMT R16, R124, 0x7632, R16 ;  /* 0x000076327c107816 */ /* 0x000fe20000000010 */
[----:B------:R-:W-:-:S05]  /*2acc0*/  IMAD.WIDE R4, R13, 0x2, R246 ;  /* 0x000000020d047825 */ /* 0x000fca00078e02f6 */
[----:B------:R-:W2:Y:S01]  /*2acd0*/  LDC R13, c[0x0][0x228] ;  /* 0x00008a00ff0d7b82 */ /* 0x000ea20000000800 */
[----:B------:R-:W-:Y:S01]  /*2ace0*/  IMAD.WIDE R8, R11, 0x2, R2 ;  /* 0x000000020b087825 */ /* 0x000fe200078e0202 */
[----:B------:R-:W-:Y:S01]  /*2acf0*/  @P6 STG.E.U16 desc[UR60][R4.64], R16 ;  /* 0x0000001004006986 */ /* 0x000fe2000c10153c */
[----:B0-----:R-:W-:-:S05]  /*2ad00*/  ISETP.LT.AND P6, PT, R223, R12, !P1 ;  /* 0x0000000cdf00720c */ /* 0x001fca0004fc1270 */
[----:B------:R-:W0:Y:S01]  /*2ad10*/  LDC R10, c[0x0][0x248] ;  /* 0x00009200ff0a7b82 */ /* 0x000e220000000800 */
[----:B------:R3:W-:Y:S01]  /*2ad20*/  @P5 STG.E.U16 desc[UR60][R8.64], R128 ;  /* 0x0000008008005986 */ /* 0x0007e2000c10153c */
[----:B----4-:R-:W-:Y:S01]  /*2ad30*/  ISETP.LT.AND P5, PT, R222, R17, !P1 ;  /* 0x00000011de00720c */ /* 0x010fe20004fa1270 */
[----:B------:R-:W-:-:S05]  /*2ad40*/  IMAD.WIDE R6, R11, 0x2, R218 ;  /* 0x000000020b067825 */ /* 0x000fca00078e02da */
        /* <DEDUP_REMOVED lines=9> */
[----:B--2---:R-:W-:Y:S01]  /*2ade0*/  ISETP.LT.AND P5, PT, R220, R13, !P6 ;  /* 0x0000000ddc00720c */ /* 0x004fe200077a1270 */
[----:B------:R-:W2:Y:S01]  /*2adf0*/  LDC R14, c[0x0][0x228] ;  /* 0x00008a00ff0e7b82 */ /* 0x000ea20000000800 */
[----:B------:R-:W-:-:S07]  /*2ae00*/  PRMT R0, R132, 0x7632, R0 ;  /* 0x0000763284007816 */ /* 0x000fce0000000000 */
[----:B------:R-:W2:Y:S01]  /*2ae10*/  LDC R13, c[0x0][0x22c] ;  /* 0x00008b00ff0d7b82 */ /* 0x000ea20000000800 */
        /* <DEDUP_REMOVED lines=15> */
[----:B--2---:R-:W-:Y:S01]  /*2af10*/  ISETP.LT.AND P6, PT, R221, R14, !P6 ;  /* 0x0000000edd00720c */ /* 0x004fe200077c1270 */
[----:B------:R2:W-:Y:S01]  /*2af20*/  @P1 STG.E.U16 desc[UR60][R4.64], R7 ;  /* 0x0000000704001986 */ /* 0x0005e2000c10153c */
[----:B------:R-:W-:-:S03]  /*2af30*/  ISETP.GE.AND P1, PT, R0, R13, PT ;  /* 0x0000000d0000720c */ /* 0x000fc60003f26270 */
[----:B------:R2:W-:Y:S01]  /*2af40*/  @P5 STG.E.U16 desc[UR60][R8.64], R125 ;  /* 0x0000007d08005986 */ /* 0x0005e2000c10153c */
[----:B------:R-:W1:Y:S01]  /*2af50*/  LDC R14, c[0x0][0x228] ;  /* 0x00008a00ff0e7b82 */ /* 0x000e620000000800 */
[----:B0-----:R-:W-:-:S07]  /*2af60*/  ISETP.LT.AND P5, PT, R220, R15, !P1 ;  /* 0x0000000fdc00720c */ /* 0x001fce0004fa1270 */
[----:B------:R-:W0:Y:S01]  /*2af70*/  LDC R13, c[0x0][0x22c] ;  /* 0x00008b00ff0d7b82 */ /* 0x000e220000000800 */
[----:B--2---:R-:W-:Y:S01]  /*2af80*/  IMAD.WIDE R4, R11, 0x2, R246 ;  /* 0x000000020b047825 */ /* 0x004fe200078e02f6 */
[----:B------:R-:W-:-:S03]  /*2af90*/  PRMT R9, R125, 0x7632, R9 ;  /* 0x000076327d097816 */ /* 0x000fc60000000009 */
[----:B----4-:R-:W-:-:S03]  /*2afa0*/  IMAD.IADD R11, R11, 0x1, R10 ;  /* 0x000000010b0b7824 */ /* 0x010fc600078e020a */
[----:B------:R-:W2:Y:S01]  /*2afb0*/  LDC R15, c[0x0][0x228] ;  /* 0x00008a00ff0f7b82 */ /* 0x000ea20000000800 */
[----:B------:R4:W-:Y:S01]  /*2afc0*/  @P6 STG.E.U16 desc[UR60][R4.64], R9 ;  /* 0x0000000904006986 */ /* 0x0009e2000c10153c */
[----:B------:R-:W-:Y:S01]  /*2afd0*/  IMAD.WIDE R6, R11, 0x2, R2 ;  /* 0x000000020b067825 */ /* 0x000fe200078e0202 */
[----:B---3--:R-:W-:-:S05]  /*2afe0*/  ISETP.LT.AND P6, PT, R223, R12, !P1 ;  /* 0x0000000cdf00720c */ /* 0x008fca0004fc1270 */
[----:B------:R-:W3:Y:S01]  /*2aff0*/  LDC R10, c[0x0][0x248] ;  /* 0x00009200ff0a7b82 */ /* 0x000ee20000000800 */
[----:B------:R-:W-:Y:S01]  /*2b000*/  @P5 STG.E.U16 desc[UR60][R6.64], R129 ;  /* 0x0000008106005986 */ /* 0x000fe2000c10153c */
[----:B-1----:R-:W-:Y:S02]  /*2b010*/  ISETP.LT.AND P5, PT, R222, R17, !P1 ;  /* 0x00000011de00720c */ /* 0x002fe40004fa1270 */
[----:B----4-:R-:W-:Y:S01]  /*2b020*/  PRMT R5, R129, 0x7632, R5 ;  /* 0x0000763281057816 */ /* 0x010fe20000000005 */
[----:B------:R-:W-:-:S03]  /*2b030*/  IMAD.WIDE R8, R11, 0x2, R218 ;  /* 0x000000020b087825 */ /* 0x000fc600078e02da */
[----:B------:R-:W1:Y:S01]  /*2b040*/  LDC R12, c[0x0][0x228] ;  /* 0x00008a00ff0c7b82 */ /* 0x000e620000000800 */
[----:B------:R-:W-:Y:S01]  /*2b050*/  VIADD R0, R217, 0x4c ;  /* 0x0000004cd9007836 */ /* 0x000fe20000000000 */
[----:B------:R4:W-:Y:S01]  /*2b060*/  @P6 STG.E.U16 desc[UR60][R8.64], R5 ;  /* 0x0000000508006986 */ /* 0x0009e2000c10153c */
[----:B------:R-:W-:-:S05]  /*2b070*/  ISETP.LT.AND P6, PT, R221, R14, !P1 ;  /* 0x0000000edd00720c */ /* 0x000fca0004fc1270 */
[----:B------:R-:W1:Y:S01]  /*2b080*/  LDC R17, c[0x0][0x228] ;  /* 0x00008a00ff117b82 */ /* 0x000e620000000800 */
[----:B0-----:R-:W-:Y:S01]  /*2b090*/  ISETP.GE.AND P1, PT, R0, R13, PT ;  /* 0x0000000d0000720c */ /* 0x001fe20003f26270 */
[----:B----4-:R-:W-:-:S06]  /*2b0a0*/  IMAD.WIDE R4, R11, 0x2, R244 ;  /* 0x000000020b047825 */ /* 0x010fcc00078e02f4 */
[----:B------:R-:W0:Y:S01]  /*2b0b0*/  LDC R14, c[0x0][0x228] ;  /* 0x00008a00ff0e7b82 */ /* 0x000e220000000800 */
[----:B------:R4:W-:Y:S01]  /*2b0c0*/  @P5 STG.E.U16 desc[UR60][R4.64], R133 ;  /* 0x0000008504005986 */ /* 0x0009e2000c10153c */
[----:B--2---:R-:W-:-:S06]  /*2b0d0*/  ISETP.LT.AND P5, PT, R220, R15, !P1 ;  /* 0x0000000fdc00720c */ /* 0x004fcc0004fa1270 */
[----:B------:R-:W2:Y:S01]  /*2b0e0*/  LDC R15, c[0x0][0x22c] ;  /* 0x00008b00ff0f7b82 */ /* 0x000ea20000000800 */
[----:B---3--:R-:W-:Y:S01]  /*2b0f0*/  IMAD.IADD R13, R11, 0x1, R10 ;  /* 0x000000010b0d7824 */ /* 0x008fe200078e020a */
[----:B------:R-:W-:Y:S01]  /*2b100*/  PRMT R16, R133, 0x7632, R16 ;  /* 0x0000763285107816 */ /* 0x000fe20000000010 */
[----:B------:R-:W-:-:S05]  /*2b110*/  IMAD.WIDE R6, R11, 0x2, R246 ;  /* 0x000000020b067825 */ /* 0x000fca00078e02f6 */
[----:B------:R-:W3:Y:S01]  /*2b120*/  LDC R11, c[0x0][0x228] ;  /* 0x00008a00ff0b7b82 */ /* 0x000ee20000000800 */
        /* <DEDUP_REMOVED lines=9> */
[----:B------:R-:W-:-:S06]  /*2b1c0*/  PRMT R9, R122, 0x7632, R9 ;  /* 0x000076327a097816 */ /* 0x000fcc0000000009 */
[----:B------:R-:W4:Y:S01]  /*2b1d0*/  LDC R17, c[0x0][0x228] ;  /* 0x00008a00ff117b82 */ /* 0x000f220000000800 */
[----:B------:R-:W-:Y:S01]  /*2b1e0*/  IMAD.WIDE R6, R13, 0x2, R244 ;  /* 0x000000020d067825 */ /* 0x000fe200078e02f4 */
[----:B------:R1:W-:Y:S01]  /*2b1f0*/  @P6 STG.E.U16 desc[UR60][R4.64], R9 ;  /* 0x0000000904006986 */ /* 0x0003e2000c10153c */
[----:B--2---:R-:W-:Y:S02]  /*2b200*/  ISETP.GE.AND P6, PT, R0, R15, PT ;  /* 0x0000000f0000720c */ /* 0x004fe40003fc6270 */
[----:B0-----:R-:W-:Y:S01]  /*2b210*/  ISETP.LT.AND P1, PT, R221, R14, !P1 ;  /* 0x0000000edd00720c */ /* 0x001fe20004f21270 */
[----:B------:R0:W-:Y:S01]  /*2b220*/  @P5 STG.E.U16 desc[UR60][R6.64], R126 ;  /* 0x0000007e06005986 */ /* 0x0001e2000c10153c */
[----:B---3--:R-:W-:Y:S01]  /*2b230*/  ISETP.LT.AND P5, PT, R220, R11, !P6 ;  /* 0x0000000bdc00720c */ /* 0x008fe200077a1270 */
[----:B------:R-:W2:Y:S01]  /*2b240*/  LDC R14, c[0x0][0x228] ;  /* 0x00008a00ff0e7b82 */ /* 0x000ea20000000800 */
[----:B------:R-:W-:-:S07]  /*2b250*/  PRMT R0, R126, 0x7632, R0 ;  /* 0x000076327e007816 */ /* 0x000fce0000000000 */
[----:B------:R-:W3:Y:S01]  /*2b260*/  LDC R11, c[0x0][0x22c] ;  /* 0x00008b00ff0b7b82 */ /* 0x000ee20000000800 */
[----:B-1----:R-:W-:-:S04]  /*2b270*/  IMAD.WIDE R8, R13, 0x2, R246 ;  /* 0x000000020d087825 */ /* 0x002fc800078e02f6 */
[----:B------:R-:W-:-:S03]  /*2b280*/  IMAD.IADD R13, R13, 0x1, R10 ;  /* 0x000000010d0d7824 */ /* 0x000fc600078e020a */
[----:B------:R-:W1:Y:S01]  /*2b290*/  LDC R15, c[0x0][0x228] ;  /* 0x00008a00ff0f7b82 */ /* 0x000e620000000800 */
[----:B------:R-:W-:Y:S01]  /*2b2a0*/  IMAD.WIDE R4, R13, 0x2, R2 ;  /* 0x000000020d047825 */ /* 0x000fe200078e0202 */
[----:B------:R-:W-:Y:S01]  /*2b2b0*/  @P1 STG.E.U16 desc[UR60][R8.64], R0 ;  /* 0x0000000008001986 */ /* 0x000fe2000c10153c */
[----:B----4-:R-:W-:-:S05]  /*2b2c0*/  ISETP.LT.AND P1, PT, R223, R12, !P6 ;  /* 0x0000000cdf00720c */ /* 0x010fca0007721270 */
[----:B------:R-:W4:Y:S01]  /*2b2d0*/  LDC R10, c[0x0][0x248] ;  /* 0x00009200ff0a7b82 */ /* 0x000f220000000800 */
[----:B------:R0:W-:Y:S01]  /*2b2e0*/  @P5 STG.E.U16 desc[UR60][R4.64], R130 ;  /* 0x0000008204005986 */ /* 0x0001e2000c10153c */
[----:B------:R-:W-:-:S06]  /*2b2f0*/  ISETP.LT.AND P5, PT, R222, R17, !P6 ;  /* 0x00000011de00720c */ /* 0x000fcc00077a1270 */
[----:B------:R-:W4:Y:S01]  /*2b300*/  LDC R12, c[0x0][0x228] ;  /* 0x00008a00ff0c7b82 */ /* 0x000f220000000800 */
[----:B0-----:R-:W-:Y:S01]  /*2b310*/  IMAD.WIDE R6, R13, 0x2, R218 ;  /* 0x000000020d067825 */ /* 0x001fe200078e02da */
[----:B------:R-:W-:-:S03]  /*2b320*/  PRMT R5, R130, 0x7632, R5 ;  /* 0x0000763282057816 */ /* 0x000fc60000000005 */
[----:B------:R-:W-:-:S03]  /*2b330*/  VIADD R0, R217, 0x4e ;  /* 0x0000004ed9007836 */ /* 0x000fc60000000000 */
[----:B------:R-:W0:Y:S01]  /*2b340*/  LDC R17, c[0x0][0x228] ;  /* 0x00008a00ff117b82 */ /* 0x000e220000000800 */
[----:B------:R-:W-:Y:S01]  /*2b350*/  IMAD.WIDE R8, R13, 0x2, R244 ;  /* 0x000000020d087825 */ /* 0x000fe200078e02f4 */
[----:B--2---:R-:W-:Y:S01]  /*2b360*/  ISETP.LT.AND P6, PT, R221, R14, !P6 ;  /* 0x0000000edd00720c */ /* 0x004fe200077c1270 */
[----:B------:R2:W-:Y:S01]  /*2b370*/  @P1 STG.E.U16 desc[UR60][R6.64], R5 ;  /* 0x0000000506001986 */ /* 0x0005e2000c10153c */
[----:B---3--:R-:W-:-:S03]  /*2b380*/  ISETP.GE.AND P1, PT, R0, R11, PT ;  /* 0x0000000b0000720c */ /* 0x008fc60003f26270 */
[----:B------:R-:W-:Y:S01]  /*2b390*/  @P5 STG.E.U16 desc[UR60][R8.64], R134 ;  /* 0x0000008608005986 */ /* 0x000fe2000c10153c */
[----:B------:R-:W3:Y:S01]  /*2b3a0*/  LDC R14, c[0x0][0x228] ;  /* 0x00008a00ff0e7b82 */ /* 0x000ee20000000800 */
[----:B-1----:R-:W-:-:S07]  /*2b3b0*/  ISETP.LT.AND P5, PT, R220, R15, !P1 ;  /* 0x0000000fdc00720c */ /* 0x002fce0004fa1270 */
[----:B------:R-:W1:Y:S01]  /*2b3c0*/  LDC R11, c[0x0][0x22c] ;  /* 0x00008b00ff0b7b82 */ /* 0x000e620000000800 */
[----:B--2---:R-:W-:Y:S01]  /*2b3d0*/  PRMT R7, R134, 0x7632, R7 ;  /* 0x0000763286077816 */ /* 0x004fe20000000007 */
[----:B------:R-:W-:-:S04]  /*2b3e0*/  IMAD.WIDE R4, R13, 0x2, R246 ;  /* 0x000000020d047825 */ /* 0x000fc800078e02f6 */
[----:B----4-:R-:W-:Y:S02]  /*2b3f0*/  IMAD.IADD R13, R13, 0x1, R10 ;  /* 0x000000010d0d7824 */ /* 0x010fe400078e020a */
[----:B------:R-:W2:Y:S01]  /*2b400*/  LDC R15, c[0x0][0x228] ;  /* 0x00008a00ff0f7b82 */ /* 0x000ea20000000800 */
[----:B------:R4:W-:Y:S01]  /*2b410*/  @P6 STG.E.U16 desc[UR60][R4.64], R7 ;  /* 0x0000000704006986 */ /* 0x0009e2000c10153c */
[----:B------:R-:W-:-:S06]  /*2b420*/  ISETP.LT.AND P6, PT, R223, R12, !P1 ;  /* 0x0000000cdf00720c */ /* 0x000fcc0004fc1270 */
[----:B------:R-:W2:Y:S01]  /*2b430*/  LDC R10, c[0x0][0x248] ;  /* 0x00009200ff0a7b82 */ /* 0x000ea20000000800 */
[----:B----4-:R-:W-:-:S07]  /*2b440*/  IMAD.WIDE R6, R13, 0x2, R2 ;  /* 0x000000020d067825 */ /* 0x010fce00078e0202 */
[----:B------:R-:W4:Y:S01]  /*2b450*/  LDC R12, c[0x0][0x228] ;  /* 0x00008a00ff0c7b82 */ /* 0x000f220000000800 */
[----:B------:R-:W-:Y:S01]  /*2b460*/  @P5 STG.E.U16 desc[UR60][R6.64], R123 ;  /* 0x0000007b06005986 */ /* 0x000fe2000c10153c */
[----:B0-----:R-:W-:Y:S01]  /*2b470*/  ISETP.LT.AND P5, PT, R222, R17, !P1 ;  /* 0x00000011de00720c */ /* 0x001fe20004fa1270 */
[----:B------:R-:W-:Y:S01]  /*2b480*/  IMAD.WIDE R8, R13, 0x2, R218 ;  /* 0x000000020d087825 */ /* 0x000fe200078e02da */
[----:B------:R-:W-:-:S04]  /*2b490*/  PRMT R5, R123, 0x7632, R5 ;  /* 0x000076327b057816 */ /* 0x000fc80000000005 */
[----:B------:R-:W0:Y:S01]  /*2b4a0*/  LDC R17, c[0x0][0x228] ;  /* 0x00008a00ff117b82 */ /* 0x000e220000000800 */
[----:B------:R-:W-:Y:S01]  /*2b4b0*/  VIADD R0, R217, 0x4f ;  /* 0x0000004fd9007836 */ /* 0x000fe20000000000 */
[----:B------:R1:W-:Y:S01]  /*2b4c0*/  @P6 STG.E.U16 desc[UR60][R8.64], R5 ;  /* 0x0000000508006986 */ /* 0x0003e2000c10153c */
[----:B---3--:R-:W-:-:S03]  /*2b4d0*/  ISETP.LT.AND P6, PT, R221, R14, !P1 ;  /* 0x0000000edd00720c */ /* 0x008fc60004fc1270 */
[----:B-1----:R-:W-:Y:S02]  /*2b4e0*/  ISETP.GE.AND P1, PT, R0, R11, PT ;  /* 0x0000000b0000720c */ /* 0x002fe40003f26270 */
[----:B------:R-:W1:Y:S01]  /*2b4f0*/  LDC R14, c[0x0][0x228] ;  /* 0x00008a00ff0e7b82 */ /* 0x000e620000000800 */
[----:B------:R-:W-:-:S07]  /*2b500*/  IMAD.WIDE R4, R13, 0x2, R244 ;  /* 0x000000020d047825 */ /* 0x000fce00078e02f4 */
[----:B------:R-:W3:Y:S01]  /*2b510*/  LDC R11, c[0x0][0x22c] ;  /* 0x00008b00ff0b7b82 */ /* 0x000ee20000000800 */
[----:B------:R-:W-:Y:S01]  /*2b520*/  @P5 STG.E.U16 desc[UR60][R4.64], R127 ;  /* 0x0000007f04005986 */ /* 0x000fe2000c10153c */
[----:B--2---:R-:W-:Y:S01]  /*2b530*/  ISETP.LT.AND P5, PT, R220, R15, !P1 ;  /* 0x0000000fdc00720c */ /* 0x004fe20004fa1270 */
[----:B------:R-:W-:Y:S01]  /*2b540*/  IMAD.WIDE R6, R13, 0x2, R246 ;  /* 0x000000020d067825 */ /* 0x000fe200078e02f6 */
[----:B------:R-:W-:-:S04]  /*2b550*/  PRMT R9, R127, 0x7632, R9 ;  /* 0x000076327f097816 */ /* 0x000fc80000000009 */
[----:B------:R-:W2:Y:S01]  /*2b560*/  LDC R15, c[0x0][0x228] ;  /* 0x00008a00ff0f7b82 */ /* 0x000ea20000000800 */
[----:B------:R-:W-:Y:S01]  /*2b570*/  IMAD.IADD R13, R13, 0x1, R10 ;  /* 0x000000010d0d7824 */ /* 0x000fe200078e020a */
[----:B------:R0:W-:Y:S01]  /*2b580*/  @P6 STG.E.U16 desc[UR60][R6.64], R9 ;  /* 0x0000000906006986 */ /* 0x0001e2000c10153c */
[----:B----4-:R-:W-:-:S05]  /*2b590*/  ISETP.LT.AND P6, PT, R223, R12, !P1 ;  /* 0x0000000cdf00720c */ /* 0x010fca0004fc1270 */
[----:B------:R-:W4:Y:S01]  /*2b5a0*/  LDC R10, c[0x0][0x248] ;  /* 0x00009200ff0a7b82 */ /* 0x000f220000000800 */
[----:B0-----:R-:W-:-:S07]  /*2b5b0*/  IMAD.WIDE R8, R13, 0x2, R2 ;  /* 0x000000020d087825 */ /* 0x001fce00078e0202 */
[----:B------:R-:W0:Y:S01]  /*2b5c0*/  LDC R12, c[0x0][0x228] ;  /* 0x00008a00ff0c7b82 */ /* 0x000e220000000800 */
[----:B------:R-:W-:Y:S01]  /*2b5d0*/  PRMT R7, R131, 0x7632, R7 ;  /* 0x0000763283077816 */ /* 0x000fe20000000007 */
[----:B------:R-:W-:Y:S01]  /*2b5e0*/  @P5 STG.E.U16 desc[UR60][R8.64], R131 ;  /* 0x0000008308005986 */ /* 0x000fe2000c10153c */
[----:B------:R-:W-:Y:S01]  /*2b5f0*/  ISETP.LT.AND P5, PT, R222, R17, !P1 ;  /* 0x00000011de00720c */ /* 0x000fe20004fa1270 */
[----:B------:R-:W-:-:S04]  /*2b600*/  IMAD.WIDE R4, R13, 0x2, R218 ;  /* 0x000000020d047825 */ /* 0x000fc800078e02da */
[----:B------:R-:W0:Y:S01]  /*2b610*/  LDC R17, c[0x0][0x228] ;  /* 0x00008a00ff117b82 */ /* 0x000e220000000800 */
[----:B------:R-:W-:Y:S01]  /*2b620*/  VIADD R0, R217, 0x50 ;  /* 0x00000050d9007836 */ /* 0x000fe20000000000 */
[----:B------:R2:W-:Y:S01]  /*2b630*/  @P6 STG.E.U16 desc[UR60][R4.64], R7 ;  /* 0x0000000704006986 */ /* 0x0005e2000c10153c */
[----:B-1----:R-:W-:-:S03]  /*2b640*/  ISETP.LT.AND P6, PT, R221, R14, !P1 ;  /* 0x0000000edd00720c */ /* 0x002fc60004fc1270 */
[----:B---3--:R-:W-:Y:S02]  /*2b650*/  ISETP.GE.AND P1, PT, R0, R11, PT ;  /* 0x0000000b0000720c */ /* 0x008fe40003f26270 */
[----:B------:R-:W1:Y:S01]  /*2b660*/  LDC R14, c[0x0][0x228] ;  /* 0x00008a00ff0e7b82 */ /* 0x000e620000000800 */
[----:B--2---:R-:W-:-:S07]  /*2b670*/  IMAD.WIDE R6, R13, 0x2, R244 ;  /* 0x000000020d067825 */ /* 0x004fce00078e02f4 */
[----:B------:R-:W2:Y:S01]  /*2b680*/  LDC R11, c[0x0][0x22c] ;  /* 0x00008b00ff0b7b82 */ /* 0x000ea20000000800 */
[----:B------:R-:W-:Y:S01]  /*2b690*/  PRMT R5, R135, 0x7632, R5 ;  /* 0x0000763287057816 */ /* 0x000fe20000000005 */
[----:B------:R-:W-:Y:S01]  /*2b6a0*/  @P5 STG.E.U16 desc[UR60][R6.64], R135 ;  /* 0x0000008706005986 */ /* 0x000fe2000c10153c */
[----:B------:R-:W-:Y:S01]  /*2b6b0*/  ISETP.LT.AND P5, PT, R220, R15, !P1 ;  /* 0x0000000fdc00720c */ /* 0x000fe20004fa1270 */
[----:B------:R-:W-:-:S04]  /*2b6c0*/  IMAD.WIDE R8, R13, 0x2, R246 ;  /* 0x000000020d087825 */ /* 0x000fc800078e02f6 */
[----:B------:R-:W3:Y:S01]  /*2b6d0*/  LDC R15, c[0x0][0x228] ;  /* 0x00008a00ff0f7b82 */ /* 0x000ee20000000800 */
[----:B----4-:R-:W-:Y:S01]  /*2b6e0*/  IMAD.IADD R13, R13, 0x1, R10 ;  /* 0x000000010d0d7824 */ /* 0x010fe200078e020a */
[----:B------:R4:W-:Y:S01]  /*2b6f0*/  @P6 STG.E.U16 desc[UR60][R8.64], R5 ;  /* 0x0000000508006986 */ /* 0x0009e2000c10153c */
[----:B0-----:R-:W-:-:S05]  /*2b700*/  ISETP.LT.AND P6, PT, R223, R12, !P1 ;  /* 0x0000000cdf00720c */ /* 0x001fca0004fc1270 */
[----:B------:R-:W0:Y:S01]  /*2b710*/  LDC R10, c[0x0][0x248] ;  /* 0x00009200ff0a7b82 */ /* 0x000e220000000800 */
[----:B----4-:R-:W-:-:S07]  /*2b720*/  IMAD.WIDE R4, R13, 0x2, R2 ;  /* 0x000000020d047825 */ /* 0x010fce00078e0202 */
[----:B------:R-:W4:Y:S01]  /*2b730*/  LDC R12, c[0x0][0x228] ;  /* 0x00008a00ff0c7b82 */ /* 0x000f220000000800 */
[----:B------:R-:W-:Y:S01]  /*2b740*/  PRMT R9, R136, 0x7632, R9 ;  /* 0x0000763288097816 */ /* 0x000fe20000000009 */
[----:B------:R-:W-:Y:S01]  /*2b750*/  @P5 STG.E.U16 desc[UR60][R4.64], R136 ;  /* 0x0000008804005986 */ /* 0x000fe2000c10153c */
[----:B------:R-:W-:Y:S01]  /*2b760*/  ISETP.LT.AND P5, PT, R222, R17, !P1 ;  /* 0x00000011de00720c */ /* 0x000fe20004fa1270 */
[----:B------:R-:W-:-:S04]  /*2b770*/  IMAD.WIDE R6, R13, 0x2, R218 ;  /* 0x000000020d067825 */ /* 0x000fc800078e02da */
[----:B------:R-:W4:Y:S01]  /*2b780*/  LDC R17, c[0x0][0x228] ;  /* 0x00008a00ff117b82 */ /* 0x000f220000000800 */
[----:B------:R-:W-:Y:S01]  /*2b790*/  VIADD R0, R217, 0x51 ;  /* 0x00000051d9007836 */ /* 0x000fe20000000000 */
[----:B------:R3:W-:Y:S01]  /*2b7a0*/  @P6 STG.E.U16 desc[UR60][R6.64], R9 ;  /* 0x0000000906006986 */ /* 0x0007e2000c10153c */
[----:B-1----:R-:W-:-:S03]  /*2b7b0*/  ISETP.LT.AND P6, PT, R221, R14, !P1 ;  /* 0x0000000edd00720c */ /* 0x002fc60004fc1270 */
[----:B--2---:R-:W-:Y:S02]  /*2b7c0*/  ISETP.GE.AND P1, PT, R0, R11, PT ;  /* 0x0000000b0000720c */ /* 0x004fe40003f26270 */
[----:B------:R-:W1:Y:S01]  /*2b7d0*/  LDC R14, c[0x0][0x228] ;  /* 0x00008a00ff0e7b82 */ /* 0x000e620000000800 */
[----:B---3--:R-:W-:-:S07]  /*2b7e0*/  IMAD.WIDE R8, R13, 0x2, R244 ;  /* 0x000000020d087825 */ /* 0x008fce00078e02f4 */
[----:B------:R-:W2:Y:S01]  /*2b7f0*/  LDC R20, c[0x0][0x228] ;  /* 0x00008a00ff147b82 */ /* 0x000ea20000000800 */
[----:B------:R3:W-:Y:S01]  /*2b800*/  @P5 STG.E.U16 desc[UR60][R8.64], R140 ;  /* 0x0000008c08005986 */ /* 0x0007e2000c10153c */
[----:B------:R-:W-:-:S06]  /*2b810*/  ISETP.LT.AND P5, PT, R220, R15, !P1 ;  /* 0x0000000fdc00720c */ /* 0x000fcc0004fa1270 */
[----:B------:R-:W2:Y:S01]  /*2b820*/  LDC R15, c[0x0][0x22c] ;  /* 0x00008b00ff0f7b82 */ /* 0x000ea20000000800 */
[C---:B0-----:R-:W-:Y:S01]  /*2b830*/  IMAD.IADD R11, R13.reuse, 0x1, R10 ;  /* 0x000000010d0b7824 */ /* 0x041fe200078e020a */
[----:B------:R-:W-:Y:S01]  /*2b840*/  PRMT R16, R140, 0x7632, R16 ;  /* 0x000076328c107816 */ /* 0x000fe20000000010 */
[----:B------:R-:W-:-:S05]  /*2b850*/  IMAD.WIDE R4, R13, 0x2, R246 ;  /* 0x000000020d047825 */ /* 0x000fca00078e02f6 */
[----:B------:R-:W0:Y:S01]  /*2b860*/  LDC R13, c[0x0][0x228] ;  /* 0x00008a00ff0d7b82 */ /* 0x000e220000000800 */
[----:B------:R-:W-:Y:S01]  /*2b870*/  IMAD.WIDE R6, R11, 0x2, R2 ;  /* 0x000000020b067825 */ /* 0x000fe200078e0202 */
[----:B------:R-:W-:Y:S01]  /*2b880*/  @P6 STG.E.U16 desc[UR60][R4.64], R16 ;  /* 0x0000001004006986 */ /* 0x000fe2000c10153c */
[----:B----4-:R-:W-:-:S05]  /*2b890*/  ISETP.LT.AND P6, PT, R223, R12, !P1 ;  /* 0x0000000cdf00720c */ /* 0x010fca0004fc1270 */
[----:B------:R-:W4:Y:S01]  /*2b8a0*/  LDC R10, c[0x0][0x248] ;  /* 0x00009200ff0a7b82 */ /* 0x000f220000000800 */
[----:B------:R1:W-:Y:S01]  /*2b8b0*/  @P5 STG.E.U16 desc[UR60][R6.64], R144 ;  /* 0x0000009006005986 */ /* 0x0003e2000c10153c */
[----:B------:R-:W-:Y:S01]  /*2b8c0*/  ISETP.LT.AND P5, PT, R222, R17, !P1 ;  /* 0x00000011de00720c */ /* 0x000fe20004fa1270 */
[----:B---3--:R-:W-:-:S05]  /*2b8d0*/  IMAD.WIDE R8, R11, 0x2, R218 ;  /* 0x000000020b087825 */ /* 0x008fca00078e02da */
[----:B------:R-:W3:Y:S01]  /*2b8e0*/  LDC R12, c[0x0][0x228] ;  /* 0x00008a00ff0c7b82 */ /* 0x000ee20000000800 */
[----:B------:R-:W-:Y:S01]  /*2b8f0*/  VIADD R0, R217, 0x52 ;  /* 0x00000052d9007836 */ /* 0x000fe20000000000 */
[----:B-1----:R-:W-:-:S06]  /*2b900*/  PRMT R7, R144, 0x7632, R7 ;  /* 0x0000763290077816 */ /* 0x002fcc0000000007 */
[----:B------:R-:W1:Y:S01]  /*2b910*/  LDC R17, c[0x0][0x228] ;  /* 0x00008a00ff117b82 */ /* 0x000e620000000800 */
[----:B------:R-:W-:Y:S01]  /*2b920*/  IMAD.WIDE R4, R11, 0x2, R244 ;  /* 0x000000020b047825 */ /* 0x000fe200078e02f4 */
[----:B------:R-:W-:Y:S01]  /*2b930*/  ISETP.LT.AND P1, PT, R221, R14, !P1 ;  /* 0x0000000edd00720c */ /* 0x000fe20004f21270 */
[----:B------:R0:W-:Y:S01]  /*2b940*/  @P6 STG.E.U16 desc[UR60][R8.64], R7 ;  /* 0x0000000708006986 */ /* 0x0001e2000c10153c */
[----:B--2---:R-:W-:-:S03]  /*2b950*/  ISETP.GE.AND P6, PT, R0, R15, PT ;  /* 0x0000000f0000720c */ /* 0x004fc60003fc6270 */
[----:B------:R2:W-:Y:S01]  /*2b960*/  @P5 STG.E.U16 desc[UR60][R4.64], R148 ;  /* 0x0000009404005986 */ /* 0x0005e2000c10153c */
[----:B------:R-:W2:Y:S01]  /*2b970*/  LDC R14, c[0x0][0x228] ;  /* 0x00008a00ff0e7b82 */ /* 0x000ea20000000800 */
[----:B0-----:R-:W-:Y:S02]  /*2b980*/  ISETP.LT.AND P5, PT, R220, R13, !P6 ;  /* 0x0000000ddc00720c */ /* 0x001fe400077a1270 */
[----:B------:R-:W-:-:S05]  /*2b990*/  PRMT R0, R148, 0x7632, R0 ;  /* 0x0000763294007816 */ /* 0x000fca0000000000 */
[----:B------:R-:W0:Y:S01]  /*2b9a0*/  LDC R13, c[0x0][0x22c] ;  /* 0x00008b00ff0d7b82 */ /* 0x000e220000000800 */
[----:B------:R-:W-:-:S04]  /*2b9b0*/  IMAD.WIDE R6, R11, 0x2, R246 ;  /* 0x000000020b067825 */ /* 0x000fc800078e02f6 */
[----:B----4-:R-:W-:-:S03]  /*2b9c0*/  IMAD.IADD R11, R11, 0x1, R10 ;  /* 0x000000010b0b7824 */ /* 0x010fc600078e020a */
[----:B------:R-:W4:Y:S01]  /*2b9d0*/  LDC R15, c[0x0][0x228] ;  /* 0x00008a00ff0f7b82 */ /* 0x000f220000000800 */
[----:B------:R2:W-:Y:S01]  /*2b9e0*/  @P1 STG.E.U16 desc[UR60][R6.64], R0 ;  /* 0x0000000006001986 */ /* 0x0005e2000c10153c */
[----:B---3--:R-:W-:Y:S01]  /*2b9f0*/  ISETP.LT.AND P1, PT, R223, R12, !P6 ;  /* 0x0000000cdf00720c */ /* 0x008fe20007721270 */
[----:B------:R-:W-:-:S05]  /*2ba00*/  IMAD.WIDE R8, R11, 0x2, R2 ;  /* 0x000000020b087825 */ /* 0x000fca00078e0202 */
[----:B------:R-:W3:Y:S01]  /*2ba10*/  LDC R10, c[0x0][0x248] ;  /* 0x00009200ff0a7b82 */ /* 0x000ee20000000800 */
[----:B------:R0:W-:Y:S01]  /*2ba20*/  @P5 STG.E.U16 desc[UR60][R8.64], R137 ;  /* 0x0000008908005986 */ /* 0x0001e2000c10153c */
[----:B-1----:R-:W-:Y:S01]  /*2ba30*/  ISETP.LT.AND P5, PT, R222, R17, !P6 ;  /* 0x00000011de00720c */ /* 0x002fe200077a1270 */
[----:B--2---:R-:W-:-:S05]  /*2ba40*/  IMAD.WIDE R4, R11, 0x2, R218 ;  /* 0x000000020b047825 */ /* 0x004fca00078e02da */
[----:B------:R-:W1:Y:S01]  /*2ba50*/  LDC R12, c[0x0][0x228] ;  /* 0x00008a00ff0c7b82 */ /* 0x000e620000000800 */
[----:B------:R-:W-:Y:S01]  /*2ba60*/  PRMT R7, R137, 0x7632, R7 ;  /* 0x0000763289077816 */ /* 0x000fe20000000007 */
[----:B------:R-:W-:Y:S01]  /*2ba70*/  VIADD R0, R217, 0x53 ;  /* 0x00000053d9007836 */ /* 0x000fe20000000000 */
[----:B------:R-:W-:-:S05]  /*2ba80*/  ISETP.LT.AND P6, PT, R221, R14, !P6 ;  /* 0x0000000edd00720c */ /* 0x000fca00077c1270 */
[----:B------:R-:W2:Y:S01]  /*2ba90*/  LDC R17, c[0x0][0x228] ;  /* 0x00008a00ff117b82 */ /* 0x000ea20000000800 */
[----:B------:R4:W-:Y:S01]  /*2baa0*/  @P1 STG.E.U16 desc[UR60][R4.64], R7 ;  /* 0x0000000704001986 */ /* 0x0009e2000c10153c */
[----:B0-----:R-:W-:Y:S02]  /*2bab0*/  ISETP.GE.AND P1, PT, R0, R13, PT ;  /* 0x0000000d0000720c */ /* 0x001fe40003f26270 */
[----:B------:R-:W-:-:S04]  /*2bac0*/  PRMT R9, R141, 0x7632, R9 ;  /* 0x000076328d097816 */ /* 0x000fc80000000009 */
[----:B------:R-:W0:Y:S01]  /*2bad0*/  LDC R14, c[0x0][0x228] ;  /* 0x00008a00ff0e7b82 */ /* 0x000e220000000800 */
[----:B----4-:R-:W-:-:S07]  /*2bae0*/  IMAD.WIDE R6, R11, 0x2, R244 ;  /* 0x000000020b067825 */ /* 0x010fce00078e02f4 */
[----:B------:R-:W4:Y:S01]  /*2baf0*/  LDC R13, c[0x0][0x22c] ;  /* 0x00008b00ff0d7b82 */ /* 0x000f220000000800 */
[----:B------:R-:W-:Y:S01]  /*2bb00*/  @P5 STG.E.U16 desc[UR60][R6.64], R141 ;  /* 0x0000008d06005986 */ /* 0x000fe2000c10153c */
[----:B------:R-:W-:Y:S01]  /*2bb10*/  ISETP.LT.AND P5, PT, R220, R15, !P1 ;  /* 0x0000000fdc00720c */ /* 0x000fe20004fa1270 */
[----:B------:R-:W-:-:S04]  /*2bb20*/  IMAD.WIDE R4, R11, 0x2, R246 ;  /* 0x000000020b047825 */ /* 0x000fc800078e02f6 */
[----:B---3--:R-:W-:Y:S01]  /*2bb30*/  IMAD.IADD R11, R11, 0x1, R10 ;  /* 0x000000010b0b7824 */ /* 0x008fe200078e020a */
[----:B------:R-:W3:Y:S01]  /*2bb40*/  LDC R15, c[0x0][0x228] ;  /* 0x00008a00ff0f7b82 */ /* 0x000ee20000000800 */
[----:B------:R2:W-:Y:S01]  /*2bb50*/  @P6 STG.E.U16 desc[UR60][R4.64], R9 ;  /* 0x0000000904006986 */ /* 0x0005e2000c10153c */
[----:B-1----:R-:W-:-:S06]  /*2bb60*/  ISETP.LT.AND P6, PT, R223, R12, !P1 ;  /* 0x0000000cdf00720c */ /* 0x002fcc0004fc1270 */
[----:B------:R-:W1:Y:S01]  /*2bb70*/  LDC R10, c[0x0][0x248] ;  /* 0x00009200ff0a7b82 */ /* 0x000e620000000800 */
[----:B--2---:R-:W-:Y:S01]  /*2bb80*/  IMAD.WIDE R8, R11, 0x2, R2 ;  /* 0x000000020b087825 */ /* 0x004fe200078e0202 */
[----:B------:R-:W-:-:S06]  /*2bb90*/  PRMT R5, R145, 0x7632, R5 ;  /* 0x0000763291057816 */ /* 0x000fcc0000000005 */
[----:B------:R-:W2:Y:S01]  /*2bba0*/  LDC R12, c[0x0][0x228] ;  /* 0x00008a00ff0c7b82 */ /* 0x000ea20000000800 */
[----:B------:R-:W-:Y:S01]  /*2bbb0*/  @P5 STG.E.U16 desc[UR60][R8.64], R145 ;  /* 0x0000009108005986 */ /* 0x000fe2000c10153c */
[----:B------:R-:W-:Y:S01]  /*2bbc0*/  ISETP.LT.AND P5, PT, R222, R17, !P1 ;  /* 0x00000011de00720c */ /* 0x000fe20004fa1270 */
[----:B------:R-:W-:-:S05]  /*2bbd0*/  IMAD.WIDE R6, R11, 0x2, R218 ;  /* 0x000000020b067825 */ /* 0x000fca00078e02da */
[----:B------:R-:W2:Y:S01]  /*2bbe0*/  LDC R17, c[0x0][0x228] ;  /* 0x00008a00ff117b82 */ /* 0x000ea20000000800 */
[----:B------:R-:W-:Y:S01]  /*2bbf0*/  VIADD R0, R217, 0x54 ;  /* 0x00000054d9007836 */ /* 0x000fe20000000000 */
[----:B------:R4:W-:Y:S01]  /*2bc00*/  @P6 STG.E.U16 desc[UR60][R6.64], R5 ;  /* 0x0000000506006986 */ /* 0x0009e2000c10153c */
[----:B0-----:R-:W-:-:S03]  /*2bc10*/  ISETP.LT.AND P6, PT, R221, R14, !P1 ;  /* 0x0000000edd00720c */ /* 0x001fc60004fc1270 */
[----:B----4-:R-:W-:Y:S02]  /*2bc20*/  ISETP.GE.AND P1, PT, R0, R13, PT ;  /* 0x0000000d0000720c */ /* 0x010fe40003f26270 */
[----:B------:R-:W0:Y:S01]  /*2bc30*/  LDC R14, c[0x0][0x228] ;  /* 0x00008a00ff0e7b82 */ /* 0x000e220000000800 */
[----:B------:R-:W-:Y:S01]  /*2bc40*/  IMAD.WIDE R4, R11, 0x2, R244 ;  /* 0x000000020b047825 */ /* 0x000fe200078e02f4 */
[----:B------:R-:W-:-:S06]  /*2bc50*/  PRMT R22, R215, 0x7632, R22 ;  /* 0x00007632d7167816 */ /* 0x000fcc0000000016 */
[----:B------:R-:W4:Y:S01]  /*2bc60*/  LDC R23, c[0x0][0x228] ;  /* 0x00008a00ff177b82 */ /* 0x000f220000000800 */
[----:B------:R2:W-:Y:S01]  /*2bc70*/  @P5 STG.E.U16 desc[UR60][R4.64], R149 ;  /* 0x0000009504005986 */ /* 0x0005e2000c10153c */
[----:B---3--:R-:W-:Y:S01]  /*2bc80*/  ISETP.LT.AND P5, PT, R220, R15, !P1 ;  /* 0x0000000fdc00720c */ /* 0x008fe20004fa1270 */
[----:B-1----:R-:W-:-:S05]  /*2bc90*/  IMAD.IADD R13, R11, 0x1, R10 ;  /* 0x000000010b0d7824 */ /* 0x002fca00078e020a */
[----:B------:R-:W1:Y:S01]  /*2bca0*/  LDC R15, c[0x0][0x22c] ;  /* 0x00008b00ff0f7b82 */ /* 0x000e620000000800 */
[----:B------:R-:W-:Y:S01]  /*2bcb0*/  IMAD.WIDE R8, R11, 0x2, R246 ;  /* 0x000000020b087825 */ /* 0x000fe200078e02f6 */
[----:B------:R-:W-:-:S06]  /*2bcc0*/  PRMT R16, R149, 0x7632, R16 ;  /* 0x0000763295107816 */ /* 0x000fcc0000000010 */
[----:B------:R-:W3:Y:S01]  /*2bcd0*/  LDC R11, c[0x0][0x228] ;  /* 0x00008a00ff0b7b82 */ /* 0x000ee20000000800 */
[----:B------:R-:W-:Y:S01]  /*2bce0*/  IMAD.WIDE R6, R13, 0x2, R2 ;  /* 0x000000020d067825 */ /* 0x000fe200078e0202 */
[----:B------:R-:W-:Y:S01]  /*2bcf0*/  @P6 STG.E.U16 desc[UR60][R8.64], R16 ;  /* 0x0000001008006986 */ /* 0x000fe2000c10153c */
[----:B--2---:R-:W-:-:S05]  /*2bd00*/  ISETP.LT.AND P6, PT, R223, R12, !P1 ;  /* 0x0000000cdf00720c */ /* 0x004fca0004fc1270 */
[----:B------:R-:W2:Y:S01]  /*2bd10*/  LDC R10, c[0x0][0x248] ;  /* 0x00009200ff0a7b82 */ /* 0x000ea20000000800 */
[----:B------:R0:W-:Y:S01]  /*2bd20*/  @P5 STG.E.U16 desc[UR60][R6.64], R138 ;  /* 0x0000008a06005986 */ /* 0x0001e2000c10153c */
[----:B------:R-:W-:Y:S01]  /*2bd30*/  ISETP.LT.AND P5, PT, R222, R17, !P1 ;  /* 0x00000011de00720c */ /* 0x000fe20004fa1270 */
[----:B------:R-:W-:-:S05]  /*2bd40*/  IMAD.WIDE R4, R13, 0x2, R218 ;  /* 0x000000020d047825 */ /* 0x000fca00078e02da */
[----:B------:R-:W4:Y:S01]  /*2bd50*/  LDC R12, c[0x0][0x228] ;  /* 0x00008a00ff0c7b82 */ /* 0x000f220000000800 */
[----:B------:R-:W-:Y:S01]  /*2bd60*/  VIADD R0, R217, 0x55 ;  /* 0x00000055d9007836 */ /* 0x000fe20000000000 */
[----:B0-----:R-:W-:-:S06]  /*2bd70*/  PRMT R7, R138, 0x7632, R7 ;  /* 0x000076328a077816 */ /* 0x001fcc0000000007 */
[----:B------:R-:W0:Y:S01]  /*2bd80*/  LDC R17, c[0x0][0x228] ;  /* 0x00008a00ff117b82 */ /* 0x000e220000000800 */
[----:B------:R-:W-:Y:S01]  /*2bd90*/  IMAD.WIDE R8, R13, 0x2, R244 ;  /* 0x000000020d087825 */ /* 0x000fe200078e02f4 */
[----:B------:R3:W-:Y:S01]  /*2bda0*/  @P6 STG.E.U16 desc[UR60][R4.64], R7 ;  /* 0x0000000704006986 */ /* 0x0007e2000c10153c */
[----:B-1----:R-:W-:Y:S02]  /*2bdb0*/  ISETP.GE.AND P6, PT, R0, R15, PT ;  /* 0x0000000f0000720c */ /* 0x002fe40003fc6270 */
[----:B------:R-:W-:Y:S01]  /*2bdc0*/  ISETP.LT.AND P1, PT, R221, R14, !P1 ;  /* 0x0000000edd00720c */ /* 0x000fe20004f21270 */
[----:B------:R1:W-:Y:S01]  /*2bdd0*/  @P5 STG.E.U16 desc[UR60][R8.64], R142 ;  /* 0x0000008e08005986 */ /* 0x0003e2000c10153c */
[----:B---3--:R-:W-:Y:S01]  /*2bde0*/  ISETP.LT.AND P5, PT, R220, R11, !P6 ;  /* 0x0000000bdc00720c */ /* 0x008fe200077a1270 */
[----:B------:R-:W3:Y:S01]  /*2bdf0*/  LDC R14, c[0x0][0x228] ;  /* 0x00008a00ff0e7b82 */ /* 0x000ee20000000800 */
[----:B------:R-:W-:-:S07]  /*2be00*/  PRMT R0, R142, 0x7632, R0 ;  /* 0x000076328e007816 */ /* 0x000fce0000000000 */
        /* <DEDUP_REMOVED lines=9> */
[----:B0-----:R-:W-:-:S06]  /*2bea0*/  ISETP.LT.AND P5, PT, R222, R17, !P6 ;  /* 0x00000011de00720c */ /* 0x001fcc00077a1270 */
[----:B------:R-:W0:Y:S01]  /*2beb0*/  LDC R12, c[0x0][0x228] ;  /* 0x00008a00ff0c7b82 */ /* 0x000e220000000800 */
[----:B-1----:R-:W-:Y:S01]  /*2bec0*/  IMAD.WIDE R8, R13, 0x2, R218 ;  /* 0x000000020d087825 */ /* 0x002fe200078e02da */
[----:B------:R-:W-:-:S03]  /*2bed0*/  PRMT R5, R146, 0x7632, R5 ;  /* 0x0000763292057816 */ /* 0x000fc60000000005 */
[----:B------:R-:W-:-:S03]  /*2bee0*/  VIADD R0, R217, 0x56 ;  /* 0x00000056d9007836 */ /* 0x000fc60000000000 */
[----:B------:R-:W1:Y:S01]  /*2bef0*/  LDC R17, c[0x0][0x228] ;  /* 0x00008a00ff117b82 */ /* 0x000e620000000800 */
[----:B------:R-:W-:Y:S01]  /*2bf00*/  IMAD.WIDE R6, R13, 0x2, R244 ;  /* 0x000000020d067825 */ /* 0x000fe200078e02f4 */
[----:B---3--:R-:W-:Y:S01]  /*2bf10*/  ISETP.LT.AND P6, PT, R221, R14, !P6 ;  /* 0x0000000edd00720c */ /* 0x008fe200077c1270 */
[----:B------:R3:W-:Y:S01]  /*2bf20*/  @P1 STG.E.U16 desc[UR60][R8.64], R5 ;  /* 0x0000000508001986 */ /* 0x0007e2000c10153c */
[----:B------:R-:W-:-:S03]  /*2bf30*/  ISETP.GE.AND P1, PT, R0, R11, PT ;  /* 0x0000000b0000720c */ /* 0x000fc60003f26270 */
[----:B------:R3:W-:Y:S01]  /*2bf40*/  @P5 STG.E.U16 desc[UR60][R6.64], R150 ;  /* 0x0000009606005986 */ /* 0x0007e2000c10153c */
[----:B------:R-:W1:Y:S01]  /*2bf50*/  LDC R14, c[0x0][0x228] ;  /* 0x00008a00ff0e7b82 */ /* 0x000e620000000800 */
[----:B--2---:R-:W-:-:S07]  /*2bf60*/  ISETP.LT.AND P5, PT, R220, R15, !P1 ;  /* 0x0000000fdc00720c */ /* 0x004fce0004fa1270 */
[----:B------:R-:W2:Y:S01]  /*2bf70*/  LDC R11, c[0x0][0x22c] ;  /* 0x00008b00ff0b7b82 */ /* 0x000ea20000000800 */
[----:B---3--:R-:W-:Y:S01]  /*2bf80*/  IMAD.WIDE R4, R13, 0x2, R246 ;  /* 0x000000020d047825 */ /* 0x008fe200078e02f6 */
[----:B------:R-:W-:-:S03]  /*2bf90*/  PRMT R7, R150, 0x7632, R7 ;  /* 0x0000763296077816 */ /* 0x000fc60000000007 */
[----:B----4-:R-:W-:-:S03]  /*2bfa0*/  IMAD.IADD R13, R13, 0x1, R10 ;  /* 0x000000010d0d7824 */ /* 0x010fc600078e020a */
[----:B------:R-:W3:Y:S01]  /*2bfb0*/  LDC R15, c[0x0][0x228] ;  /* 0x00008a00ff0f7b82 */ /* 0x000ee20000000800 */
[----:B------:R4:W-:Y:S01]  /*2bfc0*/  @P6 STG.E.U16 desc[UR60][R4.64], R7 ;  /* 0x0000000704006986 */ /* 0x0009e2000c10153c */
[----:B------:R-:W-:Y:S01]  /*2bfd0*/  IMAD.WIDE R8, R13, 0x2, R2 ;  /* 0x000000020d087825 */ /* 0x000fe200078e0202 */
[----:B0-----:R-:W-:-:S05]  /*2bfe0*/  ISETP.LT.AND P6, PT, R223, R12, !P1 ;  /* 0x0000000cdf00720c */ /* 0x001fca0004fc1270 */
[----:B------:R-:W0:Y:S01]  /*2bff0*/  LDC R10, c[0x0][0x248] ;  /* 0x00009200ff0a7b82 */ /* 0x000e220000000800 */
[----:B------:R-:W-:Y:S01]  /*2c000*/  @P5 STG.E.U16 desc[UR60][R8.64], R139 ;  /* 0x0000008b08005986 */ /* 0x000fe2000c10153c */
[----:B-1----:R-:W-:-:S06]  /*2c010*/  ISETP.LT.AND P5, PT, R222, R17, !P1 ;  /* 0x00000011de00720c */ /* 0x002fcc0004fa1270 */
[----:B------:R-:W1:Y:S01]  /*2c020*/  LDC R12, c[0x0][0x228] ;  /* 0x00008a00ff0c7b82 */ /* 0x000e620000000800 */
[----:B----4-:R-:W-:Y:S01]  /*2c030*/  PRMT R5, R139, 0x7632, R5 ;  /* 0x000076328b057816 */ /* 0x010fe20000000005 */
[----:B------:R-:W-:-:S04]  /*2c040*/  IMAD.WIDE R6, R13, 0x2, R218 ;  /* 0x000000020d067825 */ /* 0x000fc800078e02da */
[----:B------:R-:W-:Y:S02]  /*2c050*/  VIADD R0, R217, 0x57 ;  /* 0x00000057d9007836 */ /* 0x000fe40000000000 */
[----:B------:R-:W4:Y:S01]  /*2c060*/  LDC R17, c[0x0][0x228] ;  /* 0x00008a00ff117b82 */ /* 0x000f220000000800 */
[----:B------:R2:W-:Y:S01]  /*2c070*/  @P6 STG.E.U16 desc[UR60][R6.64], R5 ;  /* 0x0000000506006986 */ /* 0x0005e2000c10153c */
[----:B------:R-:W-:Y:S02]  /*2c080*/  ISETP.LT.AND P6, PT, R221, R14, !P1 ;  /* 0x0000000edd00720c */ /* 0x000fe40004fc1270 */
[----:B--2---:R-:W-:-:S04]  /*2c090*/  ISETP.GE.AND P1, PT, R0, R11, PT ;  /* 0x0000000b0000720c */ /* 0x004fc80003f26270 */
[----:B------:R-:W2:Y:S01]  /*2c0a0*/  LDC R14, c[0x0][0x228] ;  /* 0x00008a00ff0e7b82 */ /* 0x000ea20000000800 */
[----:B------:R-:W-:Y:S01]  /*2c0b0*/  IMAD.WIDE R4, R13, 0x2, R244 ;  /* 0x000000020d047825 */ /* 0x000fe200078e02f4 */
[----:B------:R-:W-:-:S06]  /*2c0c0*/  PRMT R7, R143, 0x7632, R7 ;  /* 0x000076328f077816 */ /* 0x000fcc0000000007 */
[----:B------:R-:W2:Y:S01]  /*2c0d0*/  LDC R11, c[0x0][0x22c] ;  /* 0x00008b00ff0b7b82 */ /* 0x000ea20000000800 */
[----:B------:R-:W-:Y:S01]  /*2c0e0*/  @P5 STG.E.U16 desc[UR60][R4.64], R143 ;  /* 0x0000008f04005986 */ /* 0x000fe2000c10153c */
[----:B---3--:R-:W-:Y:S01]  /*2c0f0*/  ISETP.LT.AND P5, PT, R220, R15, !P1 ;  /* 0x0000000fdc00720c */ /* 0x008fe20004fa1270 */
[----:B------:R-:W-:-:S04]  /*2c100*/  IMAD.WIDE R8, R13, 0x2, R246 ;  /* 0x000000020d087825 */ /* 0x000fc800078e02f6 */
[----:B0-----:R-:W-:Y:S01]  /*2c110*/  IMAD.IADD R13, R13, 0x1, R10 ;  /* 0x000000010d0d7824 */ /* 0x001fe200078e020a */
[----:B------:R-:W0:Y:S01]  /*2c120*/  LDC R15, c[0x0][0x228] ;  /* 0x00008a00ff0f7b82 */ /* 0x000e220000000800 */
[----:B------:R3:W-:Y:S01]  /*2c130*/  @P6 STG.E.U16 desc[UR60][R8.64], R7 ;  /* 0x0000000708006986 */ /* 0x0007e2000c10153c */
[----:B-1----:R-:W-:-:S06]  /*2c140*/  ISETP.LT.AND P6, PT, R223, R12, !P1 ;  /* 0x0000000cdf00720c */ /* 0x002fcc0004fc1270 */
[----:B------:R-:W1:Y:S01]  /*2c150*/  LDC R10, c[0x0][0x248] ;  /* 0x00009200ff0a7b82 */ /* 0x000e620000000800 */
[----:B---3--:R-:W-:-:S07]  /*2c160*/  IMAD.WIDE R6, R13, 0x2, R2 ;  /* 0x000000020d067825 */ /* 0x008fce00078e0202 */
[----:B------:R-:W3:Y:S01]  /*2c170*/  LDC R12, c[0x0][0x228] ;  /* 0x00008a00ff0c7b82 */ /* 0x000ee20000000800 */
[----:B------:R-:W-:Y:S01]  /*2c180*/  @P5 STG.E.U16 desc[UR60][R6.64], R147 ;  /* 0x0000009306005986 */ /* 0x000fe2000c10153c */
[----:B----4-:R-:W-:Y:S01]  /*2c190*/  ISETP.LT.AND P5, PT, R222, R17, !P1 ;  /* 0x00000011de00720c */ /* 0x010fe20004fa1270 */
[----:B------:R-:W-:Y:S01]  /*2c1a0*/  IMAD.WIDE R4, R13, 0x2, R218 ;  /* 0x000000020d047825 */ /* 0x000fe200078e02da */
[----:B------:R-:W-:-:S04]  /*2c1b0*/  PRMT R9, R147, 0x7632, R9 ;  /* 0x0000763293097816 */ /* 0x000fc80000000009 */
[----:B------:R-:W4:Y:S01]  /*2c1c0*/  LDC R17, c[0x0][0x228] ;  /* 0x00008a00ff117b82 */ /* 0x000f220000000800 */
[----:B------:R-:W-:Y:S01]  /*2c1d0*/  VIADD R0, R217, 0x58 ;  /* 0x00000058d9007836 */ /* 0x000fe20000000000 */
[----:B------:R0:W-:Y:S01]  /*2c1e0*/  @P6 STG.E.U16 desc[UR60][R4.64], R9 ;  /* 0x0000000904006986 */ /* 0x0001e2000c10153c */
[----:B--2---:R-:W-:-:S03]  /*2c1f0*/  ISETP.LT.AND P6, PT, R221, R14, !P1 ;  /* 0x0000000edd00720c */ /* 0x004fc60004fc1270 */
[----:B------:R-:W-:Y:S02]  /*2c200*/  ISETP.GE.AND P1, PT, R0, R11, PT ;  /* 0x0000000b0000720c */ /* 0x000fe40003f26270 */
[----:B------:R-:W2:Y:S01]  /*2c210*/  LDC R14, c[0x0][0x228] ;  /* 0x00008a00ff0e7b82 */ /* 0x000ea20000000800 */
[----:B0-----:R-:W-:-:S07]  /*2c220*/  IMAD.WIDE R8, R13, 0x2, R244 ;  /* 0x000000020d087825 */ /* 0x001fce00078e02f4 */
[----:B------:R-:W0:Y:S01]  /*2c230*/  LDC R11, c[0x0][0x22c] ;  /* 0x00008b00ff0b7b82 */ /* 0x000e220000000800 */
[----:B------:R-:W-:Y:S01]  /*2c240*/  @P5 STG.E.U16 desc[UR60][R8.64], R151 ;  /* 0x0000009708005986 */ /* 0x000fe2000c10153c */
[----:B------:R-:W-:Y:S01]  /*2c250*/  ISETP.LT.AND P5, PT, R220, R15, !P1 ;  /* 0x0000000fdc00720c */ /* 0x000fe20004fa1270 */
[----:B------:R-:W-:Y:S01]  /*2c260*/  IMAD.WIDE R6, R13, 0x2, R246 ;  /* 0x000000020d067825 */ /* 0x000fe200078e02f6 */
[----:B------:R-:W-:-:S04]  /*2c270*/  PRMT R5, R151, 0x7632, R5 ;  /* 0x0000763297057816 */ /* 0x000fc80000000005 */
[----:B------:R-:W0:Y:S01]  /*2c280*/  LDC R15, c[0x0][0x228] ;  /* 0x00008a00ff0f7b82 */ /* 0x000e220000000800 */
[----:B-1----:R-:W-:Y:S01]  /*2c290*/  IMAD.IADD R13, R13, 0x1, R10 ;  /* 0x000000010d0d7824 */ /* 0x002fe200078e020a */
[----:B------:R1:W-:Y:S01]  /*2c2a0*/  @P6 STG.E.U16 desc[UR60][R6.64], R5 ;  /* 0x0000000506006986 */ /* 0x0003e2000c10153c */
[----:B---3--:R-:W-:-:S05]  /*2c2b0*/  ISETP.LT.AND P6, PT, R223, R12, !P1 ;  /* 0x0000000cdf00720c */ /* 0x008fca0004fc1270 */
[----:B------:R-:W3:Y:S01]  /*2c2c0*/  LDC R10, c[0x0][0x248] ;  /* 0x00009200ff0a7b82 */ /* 0x000ee20000000800 */
[----:B-1----:R-:W-:-:S07]  /*2c2d0*/  IMAD.WIDE R4, R13, 0x2, R2 ;  /* 0x000000020d047825 */ /* 0x002fce00078e0202 */
[----:B------:R-:W1:Y:S01]  /*2c2e0*/  LDC R12, c[0x0][0x228] ;  /* 0x00008a00ff0c7b82 */ /* 0x000e620000000800 */
[----:B------:R-:W-:Y:S01]  /*2c2f0*/  PRMT R7, R152, 0x7632, R7 ;  /* 0x0000763298077816 */ /* 0x000fe20000000007 */
[----:B------:R-:W-:Y:S01]  /*2c300*/  @P5 STG.E.U16 desc[UR60][R4.64], R152 ;  /* 0x0000009804005986 */ /* 0x000fe2000c10153c */
[----:B----4-:R-:W-:Y:S01]  /*2c310*/  ISETP.LT.AND P5, PT, R222, R17, !P1 ;  /* 0x00000011de00720c */ /* 0x010fe20004fa1270 */
[----:B------:R-:W-:-:S04]  /*2c320*/  IMAD.WIDE R8, R13, 0x2, R218 ;  /* 0x000000020d087825 */ /* 0x000fc800078e02da */
[----:B------:R-:W4:Y:S01]  /*2c330*/  LDC R17, c[0x0][0x228] ;  /* 0x00008a00ff117b82 */ /* 0x000f220000000800 */
[----:B------:R-:W-:Y:S01]  /*2c340*/  VIADD R0, R217, 0x59 ;  /* 0x00000059d9007836 */ /* 0x000fe20000000000 */
[----:B------:R0:W-:Y:S01]  /*2c350*/  @P6 STG.E.U16 desc[UR60][R8.64], R7 ;  /* 0x0000000708006986 */ /* 0x0001e2000c10153c */
[----:B--2---:R-:W-:-:S03]  /*2c360*/  ISETP.LT.AND P6, PT, R221, R14, !P1 ;  /* 0x0000000edd00720c */ /* 0x004fc60004fc1270 */
[----:B0-----:R-:W-:Y:S02]  /*2c370*/  ISETP.GE.AND P1, PT, R0, R11, PT ;  /* 0x0000000b0000720c */ /* 0x001fe40003f26270 */
[----:B------:R-:W0:Y:S01]  /*2c380*/  LDC R14, c[0x0][0x228] ;  /* 0x00008a00ff0e7b82 */ /* 0x000e220000000800 */
[----:B------:R-:W-:-:S05]  /*2c390*/  IMAD.WIDE R6, R13, 0x2, R244 ;  /* 0x000000020d067825 */ /* 0x000fca00078e02f4 */
[----:B------:R2:W-:Y:S01]  /*2c3a0*/  @P5 STG.E.U16 desc[UR60][R6.64], R156 ;  /* 0x0000009c06005986 */ /* 0x0005e2000c10153c */
[----:B------:R-:W-:Y:S02]  /*2c3b0*/  ISETP.LT.AND P5, PT, R220, R15, !P1 ;  /* 0x0000000fdc00720c */ /* 0x000fe40004fa1270 */
[----:B------:R-:W0:Y:S01]  /*2c3c0*/  LDC R15, c[0x0][0x22c] ;  /* 0x00008b00ff0f7b82 */ /* 0x000e220000000800 */
[C---:B---3--:R-:W-:Y:S01]  /*2c3d0*/  IMAD.IADD R11, R13.reuse, 0x1, R10 ;  /* 0x000000010d0b7824 */ /* 0x048fe200078e020a */
        /* <DEDUP_REMOVED lines=8> */
[----:B----4-:R-:W-:Y:S01]  /*2c460*/  ISETP.LT.AND P5, PT, R222, R17, !P1 ;  /* 0x00000011de00720c */ /* 0x010fe20004fa1270 */
[----:B--2---:R-:W-:-:S05]  /*2c470*/  IMAD.WIDE R6, R11, 0x2, R218 ;  /* 0x000000020b067825 */ /* 0x004fca00078e02da */
[----:B------:R-:W2:Y:S01]  /*2c480*/  LDC R12, c[0x0][0x228] ;  /* 0x00008a00ff0c7b82 */ /* 0x000ea20000000800 */
[----:B------:R-:W-:Y:S01]  /*2c490*/  VIADD R0, R217, 0x5a ;  /* 0x0000005ad9007836 */ /* 0x000fe20000000000 */
[----:B0-----:R-:W-:-:S06]  /*2c4a0*/  PRMT R9, R160, 0x7632, R9 ;  /* 0x00007632a0097816 */ /* 0x001fcc0000000009 */
[----:B------:R-:W0:Y:S01]  /*2c4b0*/  LDC R17, c[0x0][0x228] ;  /* 0x00008a00ff117b82 */ /* 0x000e220000000800 */
[----:B------:R-:W-:Y:S01]  /*2c4c0*/  IMAD.WIDE R4, R11, 0x2, R244 ;  /* 0x000000020b047825 */ /* 0x000fe200078e02f4 */
[----:B------:R4:W-:Y:S01]  /*2c4d0*/  @P6 STG.E.U16 desc[UR60][R6.64], R9 ;  /* 0x0000000906006986 */ /* 0x0009e2000c10153c */
[----:B------:R-:W-:Y:S02]  /*2c4e0*/  ISETP.GE.AND P6, PT, R0, R15, PT ;  /* 0x0000000f0000720c */ /* 0x000fe40003fc6270 */
[----:B------:R-:W-:Y:S01]  /*2c4f0*/  ISETP.LT.AND P1, PT, R221, R14, !P1 ;  /* 0x0000000edd00720c */ /* 0x000fe20004f21270 */
[----:B------:R0:W-:Y:S01]  /*2c500*/  @P5 STG.E.U16 desc[UR60][R4.64], R164 ;  /* 0x000000a404005986 */ /* 0x0001e2000c10153c */
[----:B---3--:R-:W-:Y:S01]  /*2c510*/  ISETP.LT.AND P5, PT, R220, R13, !P6 ;  /* 0x0000000ddc00720c */ /* 0x008fe200077a1270 */
[----:B------:R-:W3:Y:S01]  /*2c520*/  LDC R14, c[0x0][0x228] ;  /* 0x00008a00ff0e7b82 */ /* 0x000ee20000000800 */
[----:B------:R-:W-:-:S07]  /*2c530*/  PRMT R0, R164, 0x7632, R0 ;  /* 0x00007632a4007816 */ /* 0x000fce0000000000 */
[----:B------:R-:W3:Y:S01]  /*2c540*/  LDC R13, c[0x0][0x22c] ;  /* 0x00008b00ff0d7b82 */ /* 0x000ee20000000800 */
[----:B----4-:R-:W-:-:S04]  /*2c550*/  IMAD.WIDE R8, R11, 0x2, R246 ;  /* 0x000000020b087825 */ /* 0x010fc800078e02f6 */
[----:B-1----:R-:W-:-:S03]  /*2c560*/  IMAD.IADD R11, R11, 0x1, R10 ;  /* 0x000000010b0b7824 */ /* 0x002fc600078e020a */
[----:B------:R-:W1:Y:S01]  /*2c570*/  LDC R15, c[0x0][0x228] ;  /* 0x00008a00ff0f7b82 */ /* 0x000e620000000800 */
[----:B------:R-:W-:Y:S01]  /*2c580*/  IMAD.WIDE R6, R11, 0x2, R2 ;  /* 0x000000020b067825 */ /* 0x000fe200078e0202 */
[----:B------:R-:W-:Y:S01]  /*2c590*/  @P1 STG.E.U16 desc[UR60][R8.64], R0 ;  /* 0x0000000008001986 */ /* 0x000fe2000c10153c */
[----:B--2---:R-:W-:-:S05]  /*2c5a0*/  ISETP.LT.AND P1, PT, R223, R12, !P6 ;  /* 0x0000000cdf00720c */ /* 0x004fca0007721270 */
[----:B------:R-:W2:Y:S01]  /*2c5b0*/  LDC R10, c[0x0][0x248] ;  /* 0x00009200ff0a7b82 */ /* 0x000ea20000000800 */
[----:B------:R4:W-:Y:S01]  /*2c5c0*/  @P5 STG.E.U16 desc[UR60][R6.64], R153 ;  /* 0x0000009906005986 */ /* 0x0009e2000c10153c */
[----:B0-----:R-:W-:-:S06]  /*2c5d0*/  ISETP.LT.AND P5, PT, R222, R17, !P6 ;  /* 0x00000011de00720c */ /* 0x001fcc00077a1270 */
[----:B------:R-:W0:Y:S01]  /*2c5e0*/  LDC R12, c[0x0][0x228] ;  /* 0x00008a00ff0c7b82 */ /* 0x000e220000000800 */
[----:B------:R-:W-:Y:S01]  /*2c5f0*/  IMAD.WIDE R4, R11, 0x2, R218 ;  /* 0x000000020b047825 */ /* 0x000fe200078e02da */
[----:B----4-:R-:W-:-:S03]  /*2c600*/  PRMT R7, R153, 0x7632, R7 ;  /* 0x0000763299077816 */ /* 0x010fc60000000007 */
[----:B------:R-:W-:-:S03]  /*2c610*/  VIADD R0, R217, 0x5b ;  /* 0x0000005bd9007836 */ /* 0x000fc60000000000 */
[----:B------:R-:W4:Y:S01]  /*2c620*/  LDC R17, c[0x0][0x228] ;  /* 0x00008a00ff117b82 */ /* 0x000f220000000800 */
[----:B------:R-:W-:Y:S01]  /*2c630*/  IMAD.WIDE R8, R11, 0x2, R244 ;  /* 0x000000020b087825 */ /* 0x000fe200078e02f4 */
[----:B---3--:R-:W-:Y:S01]  /*2c640*/  ISETP.LT.AND P6, PT, R221, R14, !P6 ;  /* 0x0000000edd00720c */ /* 0x008fe200077c1270 */
[----:B------:R3:W-:Y:S01]  /*2c650*/  @P1 STG.E.U16 desc[UR60][R4.64], R7 ;  /* 0x0000000704001986 */ /* 0x0007e2000c10153c */
[----:B------:R-:W-:-:S03]  /*2c660*/  ISETP.GE.AND P1, PT, R0, R13, PT ;  /* 0x0000000d0000720c */ /* 0x000fc60003f26270 */
[----:B------:R2:W-:Y:S01]  /*2c670*/  @P5 STG.E.U16 desc[UR60][R8.64], R157 ;  /* 0x0000009d08005986 */ /* 0x0005e2000c10153c */
[----:B------:R-:W4:Y:S01]  /*2c680*/  LDC R14, c[0x0][0x228] ;  /* 0x00008a00ff0e7b82 */ /* 0x000f220000000800 */
[----:B-1----:R-:W-:-:S07]  /*2c690*/  ISETP.LT.AND P5, PT, R220, R15, !P1 ;  /* 0x0000000fdc00720c */ /* 0x002fce0004fa1270 */
[----:B------:R-:W1:Y:S01]  /*2c6a0*/  LDC R13, c[0x0][0x22c] ;  /* 0x00008b00ff0d7b82 */ /* 0x000e620000000800 */
[----:B---3--:R-:W-:Y:S01]  /*2c6b0*/  IMAD.WIDE R4, R11, 0x2, R246 ;  /* 0x000000020b047825 */ /* 0x008fe200078e02f6 */
[----:B--2---:R-:W-:-:S03]  /*2c6c0*/  PRMT R9, R157, 0x7632, R9 ;  /* 0x000076329d097816 */ /* 0x004fc60000000009 */
[----:B------:R-:W-:-:S03]  /*2c6d0*/  IMAD.IADD R11, R11, 0x1, R10 ;  /* 0x000000010b0b7824 */ /* 0x000fc600078e020a */
[----:B------:R-:W2:Y:S01]  /*2c6e0*/  LDC R15, c[0x0][0x228] ;  /* 0x00008a00ff0f7b82 */ /* 0x000ea20000000800 */
[----:B------:R3:W-:Y:S01]  /*2c6f0*/  @P6 STG.E.U16 desc[UR60][R4.64], R9 ;  /* 0x0000000904006986 */ /* 0x0007e2000c10153c */
[----:B------:R-:W-:Y:S01]  /*2c700*/  IMAD.WIDE R6, R11, 0x2, R2 ;  /* 0x000000020b067825 */ /* 0x000fe200078e0202 */
[----:B0-----:R-:W-:-:S05]  /*2c710*/  ISETP.LT.AND P6, PT, R223, R12, !P1 ;  /* 0x0000000cdf00720c */ /* 0x001fca0004fc1270 */
[----:B------:R-:W0:Y:S01]  /*2c720*/  LDC R10, c[0x0][0x248] ;  /* 0x00009200ff0a7b82 */ /* 0x000e220000000800 */
[----:B------:R-:W-:Y:S01]  /*2c730*/  @P5 STG.E.U16 desc[UR60][R6.64], R161 ;  /* 0x000000a106005986 */ /* 0x000fe2000c10153c */
[----:B----4-:R-:W-:Y:S02]  /*2c740*/  ISETP.LT.AND P5, PT, R222, R17, !P1 ;  /* 0x00000011de00720c */ /* 0x010fe40004fa1270 */
[----:B---3--:R-:W-:Y:S01]  /*2c750*/  PRMT R5, R161, 0x7632, R5 ;  /* 0x00007632a1057816 */ /* 0x008fe20000000005 */
[----:B------:R-:W-:-:S03]  /*2c760*/  IMAD.WIDE R8, R11, 0x2, R218 ;  /* 0x000000020b087825 */ /* 0x000fc600078e02da */
[----:B------:R-:W3:Y:S01]  /*2c770*/  LDC R12, c[0x0][0x228] ;  /* 0x00008a00ff0c7b82 */ /* 0x000ee20000000800 */
[----:B------:R-:W-:Y:S01]  /*2c780*/  VIADD R0, R217, 0x5c ;  /* 0x0000005cd9007836 */ /* 0x000fe20000000000 */
[----:B------:R4:W-:Y:S01]  /*2c790*/  @P6 STG.E.U16 desc[UR60][R8.64], R5 ;  /* 0x0000000508006986 */ /* 0x0009e2000c10153c */
[----:B------:R-:W-:-:S05]  /*2c7a0*/  ISETP.LT.AND P6, PT, R221, R14, !P1 ;  /* 0x0000000edd00720c */ /* 0x000fca0004fc1270 */
[----:B------:R-:W3:Y:S01]  /*2c7b0*/  LDC R17, c[0x0][0x228] ;  /* 0x00008a00ff117b82 */ /* 0x000ee20000000800 */
[----:B-1----:R-:W-:Y:S01]  /*2c7c0*/  ISETP.GE.AND P1, PT, R0, R13, PT ;  /* 0x0000000d0000720c */ /* 0x002fe20003f26270 */
[----:B----4-:R-:W-:-:S06]  /*2c7d0*/  IMAD.WIDE R4, R11, 0x2, R244 ;  /* 0x000000020b047825 */ /* 0x010fcc00078e02f4 */
[----:B------:R-:W1:Y:S01]  /*2c7e0*/  LDC R14, c[0x0][0x228] ;  /* 0x00008a00ff0e7b82 */ /* 0x000e620000000800 */
[----:B------:R4:W-:Y:S01]  /*2c7f0*/  @P5 STG.E.U16 desc[UR60][R4.64], R165 ;  /* 0x000000a504005986 */ /* 0x0009e2000c10153c */
[----:B--2---:R-:W-:-:S06]  /*2c800*/  ISETP.LT.AND P5, PT, R220, R15, !P1 ;  /* 0x0000000fdc00720c */ /* 0x004fcc0004fa1270 */
[----:B------:R-:W2:Y:S01]  /*2c810*/  LDC R15, c[0x0][0x22c] ;  /* 0x00008b00ff0f7b82 */ /* 0x000ea20000000800 */
[----:B0-----:R-:W-:Y:S01]  /*2c820*/  IMAD.IADD R13, R11, 0x1, R10 ;  /* 0x000000010b0d7824 */ /* 0x001fe200078e020a */
[----:B------:R-:W-:Y:S01]  /*2c830*/  PRMT R16, R165, 0x7632, R16 ;  /* 0x00007632a5107816 */ /* 0x000fe20000000010 */
[----:B------:R-:W-:-:S05]  /*2c840*/  IMAD.WIDE R6, R11, 0x2, R246 ;  /* 0x000000020b067825 */ /* 0x000fca00078e02f6 */
[----:B------:R-:W0:Y:S01]  /*2c850*/  LDC R11, c[0x0][0x228] ;  /* 0x00008a00ff0b7b82 */ /* 0x000e220000000800 */
[----:B------:R-:W-:Y:S01]  /*2c860*/  IMAD.WIDE R8, R13, 0x2, R2 ;  /* 0x000000020d087825 */ /* 0x000fe200078e0202 */
[----:B------:R-:W-:Y:S01]  /*2c870*/  @P6 STG.E.U16 desc[UR60][R6.64], R16 ;  /* 0x0000001006006986 */ /* 0x000fe2000c10153c */
[----:B---3--:R-:W-:-:S05]  /*2c880*/  ISETP.LT.AND P6, PT, R223, R12, !P1 ;  /* 0x0000000cdf00720c */ /* 0x008fca0004fc1270 */
[----:B------:R-:W3:Y:S01]  /*2c890*/  LDC R10, c[0x0][0x248] ;  /* 0x00009200ff0a7b82 */ /* 0x000ee20000000800 */
        /* <DEDUP_REMOVED lines=10> */
[----:B-1----:R-:W-:Y:S01]  /*2c940*/  ISETP.LT.AND P1, PT, R221, R14, !P1 ;  /* 0x0000000edd00720c */ /* 0x002fe20004f21270 */
[----:B------:R1:W-:Y:S01]  /*2c950*/  @P5 STG.E.U16 desc[UR60][R6.64], R158 ;  /* 0x0000009e06005986 */ /* 0x0003e2000c10153c */
[----:B0-----:R-:W-:Y:S01]  /*2c960*/  ISETP.LT.AND P5, PT, R220, R11, !P6 ;  /* 0x0000000bdc00720c */ /* 0x001fe200077a1270 */
[----:B------:R-:W0:Y:S01]  /*2c970*/  LDC R14, c[0x0][0x228] ;  /* 0x00008a00ff0e7b82 */ /* 0x000e220000000800 */
[----:B------:R-:W-:-:S07]  /*2c980*/  PRMT R0, R158, 0x7632, R0 ;  /* 0x000076329e007816 */ /* 0x000fce0000000000 */
[----:B------:R-:W2:Y:S01]  /*2c990*/  LDC R11, c[0x0][0x22c] ;  /* 0x00008b00ff0b7b82 */ /* 0x000ea20000000800 */
[----:B---3--:R-:W-:-:S04]  /*2c9a0*/  IMAD.WIDE R8, R13, 0x2, R246 ;  /* 0x000000020d087825 */ /* 0x008fc800078e02f6 */
[----:B------:R-:W-:-:S03]  /*2c9b0*/  IMAD.IADD R13, R13, 0x1, R10 ;  /* 0x000000010d0d7824 */ /* 0x000fc600078e020a */
[----:B------:R-:W3:Y:S01]  /*2c9c0*/  LDC R15, c[0x0][0x228] ;  /* 0x00008a00ff0f7b82 */ /* 0x000ee20000000800 */
[----:B------:R-:W-:Y:S01]  /*2c9d0*/  IMAD.WIDE R4, R13, 0x2, R2 ;  /* 0x000000020d047825 */ /* 0x000fe200078e0202 */
[----:B------:R-:W-:Y:S01]  /*2c9e0*/  @P1 STG.E.U16 desc[UR60][R8.64], R0 ;  /* 0x0000000008001986 */ /* 0x000fe2000c10153c */
[----:B----4-:R-:W-:-:S05]  /*2c9f0*/  ISETP.LT.AND P1, PT, R223, R12, !P6 ;  /* 0x0000000cdf00720c */ /* 0x010fca0007721270 */
[----:B------:R-:W4:Y:S01]  /*2ca00*/  LDC R10, c[0x0][0x248] ;  /* 0x00009200ff0a7b82 */ /* 0x000f220000000800 */
[----:B------:R1:W-:Y:S01]  /*2ca10*/  @P5 STG.E.U16 desc[UR60][R4.64], R162 ;  /* 0x000000a204005986 */ /* 0x0003e2000c10153c */
[----:B------:R-:W-:-:S06]  /*2ca20*/  ISETP.LT.AND P5, PT, R222, R17, !P6 ;  /* 0x00000011de00720c */ /* 0x000fcc00077a1270 */
[----:B------:R-:W4:Y:S01]  /*2ca30*/  LDC R12, c[0x0][0x228] ;  /* 0x00008a00ff0c7b82 */ /* 0x000f220000000800 */
[----:B-1----:R-:W-:Y:S01]  /*2ca40*/  IMAD.WIDE R6, R13, 0x2, R218 ;  /* 0x000000020d067825 */ /* 0x002fe200078e02da */
[----:B------:R-:W-:-:S03]  /*2ca50*/  PRMT R5, R162, 0x7632, R5 ;  /* 0x00007632a2057816 */ /* 0x000fc60000000005 */
[----:B------:R-:W-:-:S03]  /*2ca60*/  VIADD R0, R217, 0x5e ;  /* 0x0000005ed9007836 */ /* 0x000fc60000000000 */
[----:B------:R-:W1:Y:S01]  /*2ca70*/  LDC R17, c[0x0][0x228] ;  /* 0x00008a00ff117b82 */ /* 0x000e620000000800 */
[----:B------:R-:W-:Y:S01]  /*2ca80*/  IMAD.WIDE R8, R13, 0x2, R244 ;  /* 0x000000020d087825 */ /* 0x000fe200078e02f4 */
[----:B0-----:R-:W-:Y:S01]  /*2ca90*/  ISETP.LT.AND P6, PT, R221, R14, !P6 ;  /* 0x0000000edd00720c */ /* 0x001fe200077c1270 */
[----:B------:R0:W-:Y:S01]  /*2caa0*/  @P1 STG.E.U16 desc[UR60][R6.64], R5 ;  /* 0x0000000506001986 */ /* 0x0001e2000c10153c */
[----:B--2---:R-:W-:-:S03]  /*2cab0*/  ISETP.GE.AND P1, PT, R0, R11, PT ;  /* 0x0000000b0000720c */ /* 0x004fc60003f26270 */
[----:B------:R-:W-:Y:S01]  /*2cac0*/  @P5 STG.E.U16 desc[UR60][R8.64], R166 ;  /* 0x000000a608005986 */ /* 0x000fe2000c10153c */
[----:B------:R-:W2:Y:S01]  /*2cad0*/  LDC R14, c[0x0][0x228] ;  /* 0x00008a00ff0e7b82 */ /* 0x000ea20000000800 */
[----:B---3--:R-:W-:-:S07]  /*2cae0*/  ISETP.LT.AND P5, PT, R220, R15, !P1 ;  /* 0x0000000fdc00720c */ /* 0x008fce0004fa1270 */
[----:B------:R-:W3:Y:S01]  /*2caf0*/  LDC R11, c[0x0][0x22c] ;  /* 0x00008b00ff0b7b82 */ /* 0x000ee20000000800 */
[----:B0-----:R-:W-:Y:S01]  /*2cb00*/  PRMT R7, R166, 0x7632, R7 ;  /* 0x00007632a6077816 */ /* 0x001fe20000000007 */
[----:B------:R-:W-:-:S04]  /*2cb10*/  IMAD.WIDE R4, R13, 0x2, R246 ;  /* 0x000000020d047825 */ /* 0x000fc800078e02f6 */
[----:B----4-:R-:W-:Y:S02]  /*2cb20*/  IMAD.IADD R13, R13, 0x1, R10 ;  /* 0x000000010d0d7824 */ /* 0x010fe400078e020a */
[----:B------:R-:W0:Y:S01]  /*2cb30*/  LDC R15, c[0x0][0x228] ;  /* 0x00008a00ff0f7b82 */ /* 0x000e220000000800 */
[----:B------:R4:W-:Y:S01]  /*2cb40*/  @P6 STG.E.U16 desc[UR60][R4.64], R7 ;  /* 0x0000000704006986 */ /* 0x0009e2000c10153c */
[----:B------:R-:W-:-:S06]  /*2cb50*/  ISETP.LT.AND P6, PT, R223, R12, !P1 ;  /* 0x0000000cdf00720c */ /* 0x000fcc0004fc1270 */
[----:B------:R-:W0:Y:S01]  /*2cb60*/  LDC R10, c[0x0][0x248] ;  /* 0x00009200ff0a7b82 */ /* 0x000e220000000800 */
        /* <DEDUP_REMOVED lines=9> */
[----:B--2---:R-:W-:-:S03]  /*2cc00*/  ISETP.LT.AND P6, PT, R221, R14, !P1 ;  /* 0x0000000edd00720c */ /* 0x004fc60004fc1270 */
[----:B---3--:R-:W-:Y:S02]  /*2cc10*/  ISETP.GE.AND P1, PT, R0, R11, PT ;  /* 0x0000000b0000720c */ /* 0x008fe40003f26270 */
[----:B------:R-:W2:Y:S01]  /*2cc20*/  LDC R14, c[0x0][0x228] ;  /* 0x00008a00ff0e7b82 */ /* 0x000ea20000000800 */
[----:B------:R-:W-:-:S07]  /*2cc30*/  IMAD.WIDE R4, R13, 0x2, R244 ;  /* 0x000000020d047825 */ /* 0x000fce00078e02f4 */
[----:B------:R-:W3:Y:S01]  /*2cc40*/  LDC R11, c[0x0][0x22c] ;  /* 0x00008b00ff0b7b82 */ /* 0x000ee20000000800 */
[----:B------:R-:W-:Y:S01]  /*2cc50*/  @P5 STG.E.U16 desc[UR60][R4.64], R159 ;  /* 0x0000009f04005986 */ /* 0x000fe2000c10153c */
[----:B0-----:R-:W-:Y:S01]  /*2cc60*/  ISETP.LT.AND P5, PT, R220, R15, !P1 ;  /* 0x0000000fdc00720c */ /* 0x001fe20004fa1270 */
[----:B------:R-:W-:Y:S01]  /*2cc70*/  IMAD.WIDE R6, R13, 0x2, R246 ;  /* 0x000000020d067825 */ /* 0x000fe200078e02f6 */
[----:B------:R-:W-:-:S04]  /*2cc80*/  PRMT R9, R159, 0x7632, R9 ;  /* 0x000076329f097816 */ /* 0x000fc80000000009 */
[----:B------:R-:W0:Y:S01]  /*2cc90*/  LDC R15, c[0x0][0x228] ;  /* 0x00008a00ff0f7b82 */ /* 0x000e220000000800 */
[----:B------:R-:W-:Y:S01]  /*2cca0*/  IMAD.IADD R13, R13, 0x1, R10 ;  /* 0x000000010d0d7824 */ /* 0x000fe200078e020a */
[----:B------:R1:W-:Y:S01]  /*2ccb0*/  @P6 STG.E.U16 desc[UR60][R6.64], R9 ;  /* 0x0000000906006986 */ /* 0x0003e2000c10153c */
[----:B----4-:R-:W-:-:S05]  /*2ccc0*/  ISETP.LT.AND P6, PT, R223, R12, !P1 ;  /* 0x0000000cdf00720c */ /* 0x010fca0004fc1270 */
[----:B------:R-:W4:Y:S01]  /*2ccd0*/  LDC R10, c[0x0][0x248] ;  /* 0x00009200ff0a7b82 */ /* 0x000f220000000800 */
[----:B-1----:R-:W-:-:S07]  /*2cce0*/  IMAD.WIDE R8, R13, 0x2, R2 ;  /* 0x000000020d087825 */ /* 0x002fce00078e0202 */
[----:B------:R-:W1:Y:S01]  /*2ccf0*/  LDC R12, c[0x0][0x228] ;  /* 0x00008a00ff0c7b82 */ /* 0x000e620000000800 */
[----:B------:R-:W-:Y:S01]  /*2cd00*/  PRMT R7, R163, 0x7632, R7 ;  /* 0x00007632a3077816 */ /* 0x000fe20000000007 */
[----:B------:R-:W-:Y:S01]  /*2cd10*/  @P5 STG.E.U16 desc[UR60][R8.64], R163 ;  /* 0x000000a308005986 */ /* 0x000fe2000c10153c */
[----:B------:R-:W-:Y:S01]  /*2cd20*/  ISETP.LT.AND P5, PT, R222, R17, !P1 ;  /* 0x00000011de00720c */ /* 0x000fe20004fa1270 */
[----:B------:R-:W-:-:S04]  /*2cd30*/  IMAD.WIDE R4, R13, 0x2, R218 ;  /* 0x000000020d047825 */ /* 0x000fc800078e02da */
[----:B------:R-:W1:Y:S01]  /*2cd40*/  LDC R17, c[0x0][0x228] ;  /* 0x00008a00ff117b82 */ /* 0x000e620000000800 */
[----:B------:R-:W-:Y:S01]  /*2cd50*/  VIADD R0, R217, 0x60 ;  /* 0x00000060d9007836 */ /* 0x000fe20000000000 */
[----:B------:R0:W-:Y:S01]  /*2cd60*/  @P6 STG.E.U16 desc[UR60][R4.64], R7 ;  /* 0x0000000704006986 */ /* 0x0001e2000c10153c */
[----:B--2---:R-:W-:-:S03]  /*2cd70*/  ISETP.LT.AND P6, PT, R221, R14, !P1 ;  /* 0x0000000edd00720c */ /* 0x004fc60004fc1270 */
[----:B---3--:R-:W-:Y:S02]  /*2cd80*/  ISETP.GE.AND P1, PT, R0, R11, PT ;  /* 0x0000000b0000720c */ /* 0x008fe40003f26270 */
[----:B------:R-:W2:Y:S01]  /*2cd90*/  LDC R14, c[0x0][0x228] ;  /* 0x00008a00ff0e7b82 */ /* 0x000ea20000000800 */
[----:B0-----:R-:W-:-:S07]  /*2cda0*/  IMAD.WIDE R6, R13, 0x2, R244 ;  /* 0x000000020d067825 */ /* 0x001fce00078e02f4 */
[----:B------:R-:W0:Y:S01]  /*2cdb0*/  LDC R11, c[0x0][0x22c] ;  /* 0x00008b00ff0b7b82 */ /* 0x000e220000000800 */
[----:B------:R-:W-:Y:S01]  /*2cdc0*/  PRMT R5, R167, 0x7632, R5 ;  /* 0x00007632a7057816 */ /* 0x000fe20000000005 */
[----:B------:R-:W-:Y:S01]  /*2cdd0*/  @P5 STG.E.U16 desc[UR60][R6.64], R167 ;  /* 0x000000a706005986 */ /* 0x000fe2000c10153c */
[----:B------:R-:W-:Y:S01]  /*2cde0*/  ISETP.LT.AND P5, PT, R220, R15, !P1 ;  /* 0x0000000fdc00720c */ /* 0x000fe20004fa1270 */
[----:B------:R-:W-:-:S04]  /*2cdf0*/  IMAD.WIDE R8, R13, 0x2, R246 ;  /* 0x000000020d087825 */ /* 0x000fc800078e02f6 */
[----:B------:R-:W3:Y:S01]  /*2ce00*/  LDC R15, c[0x0][0x228] ;  /* 0x00008a00ff0f7b82 */ /* 0x000ee20000000800 */
        /* <DEDUP_REMOVED lines=13> */
[----:B--2---:R-:W-:-:S03]  /*2cee0*/  ISETP.LT.AND P6, PT, R221, R14, !P1 ;  /* 0x0000000edd00720c */ /* 0x004fc60004fc1270 */
[----:B0-----:R-:W-:Y:S02]  /*2cef0*/  ISETP.GE.AND P1, PT, R0, R11, PT ;  /* 0x0000000b0000720c */ /* 0x001fe40003f26270 */
[----:B------:R-:W0:Y:S01]  /*2cf00*/  LDC R14, c[0x0][0x228] ;  /* 0x00008a00ff0e7b82 */ /* 0x000e220000000800 */
[----:B---3--:R-:W-:-:S05]  /*2cf10*/  IMAD.WIDE R8, R13, 0x2, R244 ;  /* 0x000000020d087825 */ /* 0x008fca00078e02f4 */
[----:B------:R2:W-:Y:S01]  /*2cf20*/  @P5 STG.E.U16 desc[UR60][R8.64], R172 ;  /* 0x000000ac08005986 */ /* 0x0005e2000c10153c */
[----:B------:R-:W-:Y:S02]  /*2cf30*/  ISETP.LT.AND P5, PT, R220, R15, !P1 ;  /* 0x0000000fdc00720c */ /* 0x000fe40004fa1270 */
[----:B------:R-:W3:Y:S01]  /*2cf40*/  LDC R15, c[0x0][0x22c] ;  /* 0x00008b00ff0f7b82 */ /* 0x000ee20000000800 */
[C---:B-1----:R-:W-:Y:S01]  /*2cf50*/  IMAD.IADD R11, R13.reuse, 0x1, R10 ;  /* 0x000000010d0b7824 */ /* 0x042fe200078e020a */
[----:B------:R-:W-:Y:S01]  /*2cf60*/  PRMT R16, R172, 0x7632, R16 ;  /* 0x00007632ac107816 */ /* 0x000fe20000000010 */
[----:B------:R-:W-:-:S05]  /*2cf70*/  IMAD.WIDE R4, R13, 0x2, R246 ;  /* 0x000000020d047825 */ /* 0x000fca00078e02f6 */
[----:B------:R-:W1:Y:S01]  /*2cf80*/  LDC R13, c[0x0][0x228] ;  /* 0x00008a00ff0d7b82 */ /* 0x000e620000000800 */
[----:B------:R-:W-:Y:S01]  /*2cf90*/  IMAD.WIDE R6, R11, 0x2, R2 ;  /* 0x000000020b067825 */ /* 0x000fe200078e0202 */
[----:B------:R-:W-:Y:S01]  /*2cfa0*/  @P6 STG.E.U16 desc[UR60][R4.64], R16 ;  /* 0x0000001004006986 */ /* 0x000fe2000c10153c */
[----:B----4-:R-:W-:-:S05]  /*2cfb0*/  ISETP.LT.AND P6, PT, R223, R12, !P1 ;  /* 0x0000000cdf00720c */ /* 0x010fca0004fc1270 */
[----:B------:R-:W4:Y:S01]  /*2cfc0*/  LDC R10, c[0x0][0x248] ;  /* 0x00009200ff0a7b82 */ /* 0x000f220000000800 */
[----:B------:R0:W-:Y:S01]  /*2cfd0*/  @P5 STG.E.U16 desc[UR60][R6.64], R176 ;  /* 0x000000b006005986 */ /* 0x0001e2000c10153c */
[----:B------:R-:W-:Y:S01]  /*2cfe0*/  ISETP.LT.AND P5, PT, R222, R17, !P1 ;  /* 0x00000011de00720c */ /* 0x000fe20004fa1270 */
[----:B--2---:R-:W-:-:S05]  /*2cff0*/  IMAD.WIDE R8, R11, 0x2, R218 ;  /* 0x000000020b087825 */ /* 0x004fca00078e02da */
[----:B------:R-:W2:Y:S01]  /*2d000*/  LDC R12, c[0x0][0x228] ;  /* 0x00008a00ff0c7b82 */ /* 0x000ea20000000800 */
        /* <DEDUP_REMOVED lines=27> */
[----:B------:R1:W-:Y:S02]  /*2d1c0*/  @P1 STG.E.U16 desc[UR60][R4.64], R7 ;  /* 0x0000000704001986 */ /* 0x0003e4000c10153c */
[----:B-1----:R-:W-:Y:S02]  /*2d1d0*/  ISETP.GE.AND P1, PT, R0, R13, PT ;  /* 0x0000000d0000720c */ /* 0x002fe40003f26270 */
[----:B------:R-:W-:-:S03]  /*2d1e0*/  PRMT R9, R173, 0x7632, R9 ;  /* 0x00007632ad097816 */ /* 0x000fc60000000009 */
[----:B------:R-:W1:Y:S01]  /*2d1f0*/  LDC R14, c[0x0][0x228] ;  /* 0x00008a00ff0e7b82 */ /* 0x000e620000000800 */
[----:B------:R-:W-:-:S07]  /*2d200*/  IMAD.WIDE R6, R11, 0x2, R244 ;  /* 0x000000020b067825 */ /* 0x000fce00078e02f4 */
[----:B------:R-:W1:Y:S01]  /*2d210*/  LDC R13, c[0x0][0x22c] ;  /* 0x00008b00ff0d7b82 */ /* 0x000e620000000800 */
[----:B------:R-:W-:Y:S01]  /*2d220*/  @P5 STG.E.U16 desc[UR60][R6.64], R173 ;  /* 0x000000ad06005986 */ /* 0x000fe2000c10153c */
[----:B----4-:R-:W-:Y:S01]  /*2d230*/  ISETP.LT.AND P5, PT, R220, R15, !P1 ;  /* 0x0000000fdc00720c */ /* 0x010fe20004fa1270 */
[----:B------:R-:W-:-:S04]  /*2d240*/  IMAD.WIDE R4, R11, 0x2, R246 ;  /* 0x000000020b047825 */ /* 0x000fc800078e02f6 */
[----:B--2---:R-:W-:Y:S01]  /*2d250*/  IMAD.IADD R11, R11, 0x1, R10 ;  /* 0x000000010b0b7824 */ /* 0x004fe200078e020a */
[----:B------:R-:W2:Y:S01]  /*2d260*/  LDC R15, c[0x0][0x228] ;  /* 0x00008a00ff0f7b82 */ /* 0x000ea20000000800 */
[----:B------:R4:W-:Y:S01]  /*2d270*/  @P6 STG.E.U16 desc[UR60][R4.64], R9 ;  /* 0x0000000904006986 */ /* 0x0009e2000c10153c */
[----:B0-----:R-:W-:-:S06]  /*2d280*/  ISETP.LT.AND P6, PT, R223, R12, !P1 ;  /* 0x0000000cdf00720c */ /* 0x001fcc0004fc1270 */
[----:B------:R-:W0:Y:S01]  /*2d290*/  LDC R10, c[0x0][0x248] ;  /* 0x00009200ff0a7b82 */ /* 0x000e220000000800 */
[----:B----4-:R-:W-:Y:S01]  /*2d2a0*/  IMAD.WIDE R8, R11, 0x2, R2 ;  /* 0x000000020b087825 */ /* 0x010fe200078e0202 */
[----:B------:R-:W-:-:S06]  /*2d2b0*/  PRMT R5, R177, 0x7632, R5 ;  /* 0x00007632b1057816 */ /* 0x000fcc0000000005 */
[----:B------:R-:W4:Y:S01]  /*2d2c0*/  LDC R12, c[0x0][0x228] ;  /* 0x00008a00ff0c7b82 */ /* 0x000f220000000800 */
[----:B------:R-:W-:Y:S01]  /*2d2d0*/  @P5 STG.E.U16 desc[UR60][R8.64], R177 ;  /* 0x000000b108005986 */ /* 0x000fe2000c10153c */
[----:B---3--:R-:W-:Y:S01]  /*2d2e0*/  ISETP.LT.AND P5, PT, R222, R17, !P1 ;  /* 0x00000011de00720c */ /* 0x008fe20004fa1270 */
[----:B------:R-:W-:-:S05]  /*2d2f0*/  IMAD.WIDE R6, R11, 0x2, R218 ;  /* 0x000000020b067825 */ /* 0x000fca00078e02da */
[----:B------:R-:W3:Y:S01]  /*2d300*/  LDC R17, c[0x0][0x228] ;  /* 0x00008a00ff117b82 */ /* 0x000ee20000000800 */
[----:B------:R-:W-:Y:S01]  /*2d310*/  VIADD R0, R217, 0x64 ;  /* 0x00000064d9007836 */ /* 0x000fe20000000000 */
[----:B------:R2:W-:Y:S01]  /*2d320*/  @P6 STG.E.U16 desc[UR60][R6.64], R5 ;  /* 0x0000000506006986 */ /* 0x0005e2000c10153c */
[----:B-1----:R-:W-:-:S03]  /*2d330*/  ISETP.LT.AND P6, PT, R221, R14, !P1 ;  /* 0x0000000edd00720c */ /* 0x002fc60004fc1270 */
[----:B------:R-:W-:Y:S02]  /*2d340*/  ISETP.GE.AND P1, PT, R0, R13, PT ;  /* 0x0000000d0000720c */ /* 0x000fe40003f26270 */
[----:B------:R-:W1:Y:S01]  /*2d350*/  LDC R14, c[0x0][0x228] ;  /* 0x00008a00ff0e7b82 */ /* 0x000e620000000800 */
[----:B--2---:R-:W-:-:S05]  /*2d360*/  IMAD.WIDE R4, R11, 0x2, R244 ;  /* 0x000000020b047825 */ /* 0x004fca00078e02f4 */
[----:B------:R2:W-:Y:S01]  /*2d370*/  @P5 STG.E.U16 desc[UR60][R4.64], R181 ;  /* 0x000000b504005986 */ /* 0x0005e2000c10153c */
[----:B------:R-:W-:Y:S02]  /*2d380*/  ISETP.LT.AND P5, PT, R220, R15, !P1 ;  /* 0x0000000fdc00720c */ /* 0x000fe40004fa1270 */
[----:B------:R-:W1:Y:S01]  /*2d390*/  LDC R15, c[0x0][0x22c] ;  /* 0x00008b00ff0f7b82 */ /* 0x000e620000000800 */
[----:B0-----:R-:W-:Y:S01]  /*2d3a0*/  IMAD.IADD R13, R11, 0x1, R10 ;  /* 0x000000010b0d7824 */ /* 0x001fe200078e020a */
        /* <DEDUP_REMOVED lines=8> */
[----:B---3--:R-:W-:Y:S01]  /*2d430*/  ISETP.LT.AND P5, PT, R222, R17, !P1 ;  /* 0x00000011de00720c */ /* 0x008fe20004fa1270 */
[----:B--2---:R-:W-:-:S05]  /*2d440*/  IMAD.WIDE R4, R13, 0x2, R218 ;  /* 0x000000020d047825 */ /* 0x004fca00078e02da */
[----:B------:R-:W2:Y:S01]  /*2d450*/  LDC R12, c[0x0][0x228] ;  /* 0x00008a00ff0c7b82 */ /* 0x000ea20000000800 */
[----:B------:R-:W-:Y:S01]  /*2d460*/  VIADD R0, R217, 0x65 ;  /* 0x00000065d9007836 */ /* 0x000fe20000000000 */
[----:B------:R-:W-:-:S06]  /*2d470*/  PRMT R7, R170, 0x7632, R7 ;  /* 0x00007632aa077816 */ /* 0x000fcc0000000007 */
        /* <DEDUP_REMOVED lines=11> */
[----:B----4-:R-:W-:-:S03]  /*2d530*/  IMAD.IADD R13, R13, 0x1, R10 ;  /* 0x000000010d0d7824 */ /* 0x010fc600078e020a */
[----:B------:R-:W4:Y:S01]  /*2d540*/  LDC R15, c[0x0][0x228] ;  /* 0x00008a00ff0f7b82 */ /* 0x000f220000000800 */
[----:B------:R-:W-:Y:S01]  /*2d550*/  IMAD.WIDE R4, R13, 0x2, R2 ;  /* 0x000000020d047825 */ /* 0x000fe200078e0202 */
[----:B------:R-:W-:Y:S01]  /*2d560*/  @P1 STG.E.U16 desc[UR60][R6.64], R0 ;  /* 0x0000000006001986 */ /* 0x000fe2000c10153c */
[----:B--2---:R-:W-:-:S05]  /*2d570*/  ISETP.LT.AND P1, PT, R223, R12, !P6 ;  /* 0x0000000cdf00720c */ /* 0x004fca0007721270 */
[----:B------:R-:W2:Y:S01]  /*2d580*/  LDC R10, c[0x0][0x248] ;  /* 0x00009200ff0a7b82 */ /* 0x000ea20000000800 */
        /* <DEDUP_REMOVED lines=11> */
[----:B------:R0:W-:Y:S01]  /*2d640*/  @P5 STG.E.U16 desc[UR60][R6.64], R182 ;  /* 0x000000b606005986 */ /* 0x0001e2000c10153c */
[----:B------:R-:W1:Y:S01]  /*2d650*/  LDC R14, c[0x0][0x228] ;  /* 0x00008a00ff0e7b82 */ /* 0x000e620000000800 */
[----:B----4-:R-:W-:-:S07]  /*2d660*/  ISETP.LT.AND P5, PT, R220, R15, !P1 ;  /* 0x0000000fdc00720c */ /* 0x010fce0004fa1270 */
[----:B------:R-:W4:Y:S01]  /*2d670*/  LDC R11, c[0x0][0x22c] ;  /* 0x00008b00ff0b7b82 */ /* 0x000f220000000800 */
[----:B0-----:R-:W-:Y:S01]  /*2d680*/  IMAD.WIDE R4, R13, 0x2, R246 ;  /* 0x000000020d047825 */ /* 0x001fe200078e02f6 */
[----:B------:R-:W-:-:S03]  /*2d690*/  PRMT R7, R182, 0x7632, R7 ;  /* 0x00007632b6077816 */ /* 0x000fc60000000007 */
[----:B--2---:R-:W-:-:S03]  /*2d6a0*/  IMAD.IADD R13, R13, 0x1, R10 ;  /* 0x000000010d0d7824 */ /* 0x004fc600078e020a */
[----:B------:R-:W0:Y:S01]  /*2d6b0*/  LDC R15, c[0x0][0x228] ;  /* 0x00008a00ff0f7b82 */ /* 0x000e220000000800 */
[----:B------:R2:W-:Y:S01]  /*2d6c0*/  @P6 STG.E.U16 desc[UR60][R4.64], R7 ;  /* 0x0000000704006986 */ /* 0x0005e2000c10153c */
[----:B------:R-:W-:Y:S01]  /*2d6d0*/  IMAD.WIDE R8, R13, 0x2, R2 ;  /* 0x000000020d087825 */ /* 0x000fe200078e0202 */
[----:B---3--:R-:W-:-:S05]  /*2d6e0*/  ISETP.LT.AND P6, PT, R223, R12, !P1 ;  /* 0x0000000cdf00720c */ /* 0x008fca0004fc1270 */
[----:B------:R-:W3:Y:S01]  /*2d6f0*/  LDC R10, c[0x0][0x248] ;  /* 0x00009200ff0a7b82 */ /* 0x000ee20000000800 */
[----:B------:R-:W-:Y:S01]  /*2d700*/  @P5 STG.E.U16 desc[UR60][R8.64], R171 ;  /* 0x000000ab08005986 */ /* 0x000fe2000c10153c */
[----:B-1----:R-:W-:-:S06]  /*2d710*/  ISETP.LT.AND P5, PT, R222, R17, !P1 ;  /* 0x00000011de00720c */ /* 0x002fcc0004fa1270 */
[----:B------:R-:W1:Y:S01]  /*2d720*/  LDC R12, c[0x0][0x228] ;  /* 0x00008a00ff0c7b82 */ /* 0x000e620000000800 */
[----:B--2---:R-:W-:Y:S01]  /*2d730*/  PRMT R5, R171, 0x7632, R5 ;  /* 0x00007632ab057816 */ /* 0x004fe20000000005 */
[----:B------:R-:W-:-:S04]  /*2d740*/  IMAD.WIDE R6, R13, 0x2, R218 ;  /* 0x000000020d067825 */ /* 0x000fc800078e02da */
[----:B------:R-:W-:Y:S02]  /*2d750*/  VIADD R0, R217, 0x67 ;  /* 0x00000067d9007836 */ /* 0x000fe40000000000 */
[----:B------:R-:W2:Y:S01]  /*2d760*/  LDC R17, c[0x0][0x228] ;  /* 0x00008a00ff117b82 */ /* 0x000ea20000000800 */
[----:B------:R4:W-:Y:S01]  /*2d770*/  @P6 STG.E.U16 desc[UR60][R6.64], R5 ;  /* 0x0000000506006986 */ /* 0x0009e2000c10153c */
[----:B------:R-:W-:Y:S02]  /*2d780*/  ISETP.LT.AND P6, PT, R221, R14, !P1 ;  /* 0x0000000edd00720c */ /* 0x000fe40004fc1270 */
[----:B----4-:R-:W-:-:S04]  /*2d790*/  ISETP.GE.AND P1, PT, R0, R11, PT ;  /* 0x0000000b0000720c */ /* 0x010fc80003f26270 */
[----:B------:R-:W4:Y:S01]  /*2d7a0*/  LDC R14, c[0x0][0x228] ;  /* 0x00008a00ff0e7b82 */ /* 0x000f220000000800 */
[----:B------:R-:W-:Y:S01]  /*2d7b0*/  IMAD.WIDE R4, R13, 0x2, R244 ;  /* 0x000000020d047825 */ /* 0x000fe200078e02f4 */
[----:B------:R-:W-:-:S06]  /*2d7c0*/  PRMT R7, R175, 0x7632, R7 ;  /* 0x00007632af077816 */ /* 0x000fcc0000000007 */
[----:B------:R-:W4:Y:S01]  /*2d7d0*/  LDC R11, c[0x0][0x22c] ;  /* 0x00008b00ff0b7b82 */ /* 0x000f220000000800 */
[----:B------:R-:W-:Y:S01]  /*2d7e0*/  @P5 STG.E.U16 desc[UR60][R4.64], R175 ;  /* 0x000000af04005986 */ /* 0x000fe2000c10153c */
[----:B0-----:R-:W-:Y:S01]  /*2d7f0*/  ISETP.LT.AND P5, PT, R220, R15, !P1 ;  /* 0x0000000fdc00720c */ /* 0x001fe20004fa1270 */
[----:B------:R-:W-:-:S04]  /*2d800*/  IMAD.WIDE R8, R13, 0x2, R246 ;  /* 0x000000020d087825 */ /* 0x000fc800078e02f6 */
[----:B---3--:R-:W-:Y:S01]  /*2d810*/  IMAD.IADD R13, R13, 0x1, R10 ;  /* 0x000000010d0d7824 */ /* 0x008fe200078e020a */
[----:B------:R-:W0:Y:S01]  /*2d820*/  LDC R15, c[0x0][0x228] ;  /* 0x00008a00ff0f7b82 */ /* 0x000e220000000800 */
[----:B------:R3:W-:Y:S01]  /*2d830*/  @P6 STG.E.U16 desc[UR60][R8.64], R7 ;  /* 0x0000000708006986 */ /* 0x0007e2000c10153c */
[----:B-1----:R-:W-:-:S06]  /*2d840*/  ISETP.LT.AND P6, PT, R223, R12, !P1 ;  /* 0x0000000cdf00720c */ /* 0x002fcc0004fc1270 */
[----:B------:R-:W1:Y:S01]  /*2d850*/  LDC R10, c[0x0][0x248] ;  /* 0x00009200ff0a7b82 */ /* 0x000e620000000800 */
        /* <DEDUP_REMOVED lines=9> */
[----:B----4-:R-:W-:-:S03]  /*2d8f0*/  ISETP.LT.AND P6, PT, R221, R14, !P1 ;  /* 0x0000000edd00720c */ /* 0x010fc60004fc1270 */
[----:B------:R-:W-:Y:S02]  /*2d900*/  ISETP.GE.AND P1, PT, R0, R11, PT ;  /* 0x0000000b0000720c */ /* 0x000fe40003f26270 */
[----:B------:R-:W4:Y:S01]  /*2d910*/  LDC R14, c[0x0][0x228] ;  /* 0x00008a00ff0e7b82 */ /* 0x000f220000000800 */
        /* <DEDUP_REMOVED lines=20> */
[----:B----4-:R-:W-:-:S03]  /*2da60*/  ISETP.LT.AND P6, PT, R221, R14, !P1 ;  /* 0x0000000edd00720c */ /* 0x010fc60004fc1270 */
        /* <DEDUP_REMOVED lines=15> */
[----:B--2---:R-:W-:Y:S01]  /*2db60*/  ISETP.LT.AND P5, PT, R222, R17, !P1 ;  /* 0x00000011de00720c */ /* 0x004fe20004fa1270 */
[----:B----4-:R-:W-:-:S05]  /*2db70*/  IMAD.WIDE R6, R11, 0x2, R218 ;  /* 0x000000020b067825 */ /* 0x010fca00078e02da */
        /* <DEDUP_REMOVED lines=169> */
[----:B---3--:R-:W-:-:S07]  /*2e610*/  IMAD.WIDE R8, R13, 0x2, R244 ;  /* 0x000000020d087825 */ /* 0x008fce00078e02f4 */
[----:B------:R-:W2:Y:S01]  /*2e620*/  LDC R11, c[0x0][0x22c] ;  /* 0x00008b00ff0b7b82 */ /* 0x000ea20000000800 */
[----:B------:R-:W-:Y:S01]  /*2e630*/  PRMT R7, R204, 0x7632, R7 ;  /* 0x00007632cc077816 */ /* 0x000fe20000000007 */
[----:B------:R-:W-:Y:S01]  /*2e640*/  @P5 STG.E.U16 desc[UR60][R8.64], R204 ;  /* 0x000000cc08005986 */ /* 0x000fe2000c10153c */
[----:B------:R-:W-:Y:S01]  /*2e650*/  ISETP.LT.AND P5, PT, R220, R15, !P1 ;  /* 0x0000000fdc00720c */ /* 0x000fe20004fa1270 */
[----:B------:R-:W-:-:S04]  /*2e660*/  IMAD.WIDE R4, R13, 0x2, R246 ;  /* 0x000000020d047825 */ /* 0x000fc800078e02f6 */
[----:B------:R-:W3:Y:S01]  /*2e670*/  LDC R15, c[0x0][0x228] ;  /* 0x00008a00ff0f7b82 */ /* 0x000ee20000000800 */
        /* <DEDUP_REMOVED lines=13> */
[----:B0-----:R-:W-:-:S03]  /*2e750*/  ISETP.LT.AND P6, PT, R221, R14, !P1 ;  /* 0x0000000edd00720c */ /* 0x001fc60004fc1270 */
[----:B--2---:R-:W-:Y:S02]  /*2e760*/  ISETP.GE.AND P1, PT, R0, R11, PT ;  /* 0x0000000b0000720c */ /* 0x004fe40003f26270 */
        /* <DEDUP_REMOVED lines=14> */
[----:B------:R2:W-:Y:S01]  /*2e850*/  @P5 STG.E.U16 desc[UR60][R8.64], R201 ;  /* 0x000000c908005986 */ /* 0x0005e2000c10153c */
[----:B------:R-:W-:Y:S01]  /*2e860*/  ISETP.LT.AND P5, PT, R222, R17, !P1 ;  /* 0x00000011de00720c */ /* 0x000fe20004fa1270 */
[----:B------:R-:W-:Y:S01]  /*2e870*/  IMAD.WIDE R4, R13, 0x2, R218 ;  /* 0x000000020d047825 */ /* 0x000fe200078e02da */
[----:B------:R-:W-:-:S04]  /*2e880*/  PRMT R12, R201, 0x7632, R12 ;  /* 0x00007632c90c7816 */ /* 0x000fc8000000000c */
[----:B------:R-:W4:Y:S01]  /*2e890*/  LDC R17, c[0x0][0x22c] ;  /* 0x00008b00ff117b82 */ /* 0x000f220000000800 */
[----:B------:R-:W-:Y:S01]  /*2e8a0*/  VIADD R0, R217, 0x73 ;  /* 0x00000073d9007836 */ /* 0x000fe20000000000 */
[----:B0-----:R-:W-:Y:S01]  /*2e8b0*/  ISETP.LT.AND P1, PT, R221, R14, !P1 ;  /* 0x0000000edd00720c */ /* 0x001fe20004f21270 */
[C---:B------:R-:W-:Y:S01]  /*2e8c0*/  IMAD.WIDE R6, R13.reuse, 0x2, R244 ;  /* 0x000000020d067825 */ /* 0x040fe200078e02f4 */
[----:B------:R0:W-:Y:S04]  /*2e8d0*/  @P6 STG.E.U16 desc[UR60][R4.64], R12 ;  /* 0x0000000c04006986 */ /* 0x0001e8000c10153c */
[----:B------:R-:W4:Y:S01]  /*2e8e0*/  LDC R14, c[0x0][0x228] ;  /* 0x00008a00ff0e7b82 */ /* 0x000f220000000800 */
[----:B--2---:R-:W-:Y:S01]  /*2e8f0*/  ISETP.GE.AND P6, PT, R0, R11, PT ;  /* 0x0000000b0000720c */ /* 0x004fe20003fc6270 */
[----:B------:R2:W-:Y:S01]  /*2e900*/  @P5 STG.E.U16 desc[UR60][R6.64], R205 ;  /* 0x000000cd06005986 */ /* 0x0005e2000c10153c */
[----:B------:R-:W-:-:S02]  /*2e910*/  IMAD.WIDE R8, R13, 0x2, R246 ;  /* 0x000000020d087825 */ /* 0x000fc400078e02f6 */
[----:B---3--:R-:W-:Y:S02]  /*2e920*/  ISETP.LT.AND P5, PT, R220, R15, !P6 ;  /* 0x0000000fdc00720c */ /* 0x008fe400077a1270 */
[----:B-1----:R-:W-:Y:S01]  /*2e930*/  IMAD.IADD R15, R13, 0x1, R10 ;  /* 0x000000010d0f7824 */ /* 0x002fe200078e020a */
[----:B0-----:R-:W0:Y:S01]  /*2e940*/  LDC R12, c[0x0][0x248] ;  /* 0x00009200ff0c7b82 */ /* 0x001e220000000800 */
[----:B--2---:R-:W-:Y:S02]  /*2e950*/  PRMT R7, R205, 0x7632, R7 ;  /* 0x00007632cd077816 */ /* 0x004fe40000000007 */
[----:B------:R-:W-:-:S03]  /*2e960*/  IMAD.WIDE R4, R15, 0x2, R2 ;  /* 0x000000020f047825 */ /* 0x000fc600078e0202 */
[----:B------:R1:W-:Y:S01]  /*2e970*/  @P1 STG.E.U16 desc[UR60][R8.64], R7 ;  /* 0x0000000708001986 */ /* 0x0003e2000c10153c */
[----:B----4-:R-:W-:Y:S02]  /*2e980*/  ISETP.LT.AND P1, PT, R223, R16, !P6 ;  /* 0x00000010df00720c */ /* 0x010fe40007721270 */
[----:B------:R-:W2:Y:S01]  /*2e990*/  LDC R16, c[0x0][0x228] ;  /* 0x00008a00ff107b82 */ /* 0x000ea20000000800 */
[----:B------:R3:W-:Y:S01]  /*2e9a0*/  @P5 STG.E.U16 desc[UR60][R4.64], R209 ;  /* 0x000000d104005986 */ /* 0x0007e2000c10153c */
[----:B------:R-:W-:Y:S01]  /*2e9b0*/  ISETP.LT.AND P5, PT, R222, R19, !P6 ;  /* 0x00000013de00720c */ /* 0x000fe200077a1270 */
[----:B------:R-:W-:Y:S01]  /*2e9c0*/  VIADD R0, R217, 0x74 ;  /* 0x00000074d9007836 */ /* 0x000fe20000000000 */
[----:B------:R-:W-:-:S04]  /*2e9d0*/  ISETP.LT.AND P6, PT, R221, R14, !P6 ;  /* 0x0000000edd00720c */ /* 0x000fc800077c1270 */
[----:B------:R-:W4:Y:S01]  /*2e9e0*/  LDC R19, c[0x0][0x228] ;  /* 0x00008a00ff137b82 */ /* 0x000f220000000800 */
[----:B-1----:R-:W-:Y:S01]  /*2e9f0*/  IMAD.WIDE R6, R15, 0x2, R218 ;  /* 0x000000020f067825 */ /* 0x002fe200078e02da */
[----:B---3--:R-:W-:-:S06]  /*2ea00*/  PRMT R5, R209, 0x7632, R5 ;  /* 0x00007632d1057816 */ /* 0x008fcc0000000005 */
[----:B------:R-:W1:Y:S01]  /*2ea10*/  LDC R14, c[0x0][0x228] ;  /* 0x00008a00ff0e7b82 */ /* 0x000e620000000800 */
[----:B------:R-:W-:Y:S01]  /*2ea20*/  IMAD.WIDE R10, R15, 0x2, R244 ;  /* 0x000000020f0a7825 */ /* 0x000fe200078e02f4 */
[----:B------:R3:W-:Y:S01]  /*2ea30*/  @P1 STG.E.U16 desc[UR60][R6.64], R5 ;  /* 0x0000000506001986 */ /* 0x0007e2000c10153c */
[----:B------:R-:W-:Y:S02]  /*2ea40*/  ISETP.GE.AND P1, PT, R0, R17, PT ;  /* 0x000000110000720c */ /* 0x000fe40003f26270 */
[----:B------:R-:W-:Y:S01]  /*2ea50*/  PRMT R9, R213, 0x7632, R9 ;  /* 0x00007632d5097816 */ /* 0x000fe20000000009 */
[----:B------:R-:W-:Y:S01]  /*2ea60*/  @P5 STG.E.U16 desc[UR60][R10.64], R213 ;  /* 0x000000d50a005986 */ /* 0x000fe2000c10153c */
[----:B------:R-:W-:Y:S01]  /*2ea70*/  ISETP.LT.AND P5, PT, R220, R21, !P1 ;  /* 0x00000015dc00720c */ /* 0x000fe20004fa1270 */
[----:B------:R-:W1:Y:S01]  /*2ea80*/  LDC R17, c[0x0][0x228] ;  /* 0x00008a00ff117b82 */ /* 0x000e620000000800 */
[----:B---3--:R-:W-:-:S07]  /*2ea90*/  IMAD.WIDE R4, R15, 0x2, R246 ;  /* 0x000000020f047825 */ /* 0x008fce00078e02f6 */
[----:B------:R-:W3:Y:S01]  /*2eaa0*/  LDC R21, c[0x0][0x228] ;  /* 0x00008a00ff157b82 */ /* 0x000ee20000000800 */
[----:B0-----:R-:W-:Y:S01]  /*2eab0*/  IMAD.IADD R13, R15, 0x1, R12 ;  /* 0x000000010f0d7824 */ /* 0x001fe200078e020c */
[----:B------:R0:W-:Y:S01]  /*2eac0*/  @P6 STG.E.U16 desc[UR60][R4.64], R9 ;  /* 0x0000000904006986 */ /* 0x0001e2000c10153c */
[----:B--2---:R-:W-:-:S05]  /*2ead0*/  ISETP.LT.AND P6, PT, R223, R16, !P1 ;  /* 0x00000010df00720c */ /* 0x004fca0004fc1270 */
[----:B------:R-:W2:Y:S01]  /*2eae0*/  LDC R16, c[0x0][0x228] ;  /* 0x00008a00ff107b82 */ /* 0x000ea20000000800 */
[----:B------:R-:W-:-:S07]  /*2eaf0*/  IMAD.WIDE R6, R13, 0x2, R2 ;  /* 0x000000020d067825 */ /* 0x000fce00078e0202 */
[----:B------:R-:W3:Y:S01]  /*2eb00*/  LDC R12, c[0x0][0x248] ;  /* 0x00009200ff0c7b82 */ /* 0x000ee20000000800 */
[----:B------:R-:W-:Y:S01]  /*2eb10*/  @P5 STG.E.U16 desc[UR60][R6.64], R202 ;  /* 0x000000ca06005986 */ /* 0x000fe2000c10153c */
[----:B----4-:R-:W-:Y:S02]  /*2eb20*/  ISETP.LT.AND P5, PT, R222, R19, !P1 ;  /* 0x00000013de00720c */ /* 0x010fe40004fa1270 */
[----:B-1----:R-:W-:Y:S01]  /*2eb30*/  ISETP.LT.AND P1, PT, R221, R14, !P1 ;  /* 0x0000000edd00720c */ /* 0x002fe20004f21270 */
[----:B0-----:R-:W-:Y:S01]  /*2eb40*/  IMAD.WIDE R8, R13, 0x2, R218 ;  /* 0x000000020d087825 */ /* 0x001fe200078e02da */
[----:B------:R-:W-:Y:S02]  /*2eb50*/  PRMT R5, R202, 0x7632, R5 ;  /* 0x00007632ca057816 */ /* 0x000fe40000000005 */
[----:B------:R-:W0:Y:S01]  /*2eb60*/  LDC R19, c[0x0][0x228] ;  /* 0x00008a00ff137b82 */ /* 0x000e220000000800 */
[----:B------:R-:W-:Y:S02]  /*2eb70*/  VIADD R0, R217, 0x75 ;  /* 0x00000075d9007836 */ /* 0x000fe40000000000 */
[----:B------:R-:W-:Y:S01]  /*2eb80*/  IMAD.WIDE R10, R13, 0x2, R244 ;  /* 0x000000020d0a7825 */ /* 0x000fe200078e02f4 */
[----:B------:R1:W-:Y:S02]  /*2eb90*/  @P6 STG.E.U16 desc[UR60][R8.64], R5 ;  /* 0x0000000508006986 */ /* 0x0003e4000c10153c */
[----:B------:R-:W-:-:S02]  /*2eba0*/  ISETP.GE.AND P6, PT, R0, R207, PT ;  /* 0x000000cf0000720c */ /* 0x000fc40003fc6270 */
[----:B------:R-:W-:Y:S01]  /*2ebb0*/  @P5 STG.E.U16 desc[UR60][R10.64], R206 ;  /* 0x000000ce0a005986 */ /* 0x000fe2000c10153c */
[----:B------:R-:W4:Y:S01]  /*2ebc0*/  LDC R14, c[0x0][0x228] ;  /* 0x00008a00ff0e7b82 */ /* 0x000f220000000800 */
[----:B------:R-:W-:Y:S02]  /*2ebd0*/  ISETP.LT.AND P5, PT, R220, R17, !P6 ;  /* 0x00000011dc00720c */ /* 0x000fe400077a1270 */
[----:B-1----:R-:W-:Y:S01]  /*2ebe0*/  PRMT R9, R206, 0x7632, R9 ;  /* 0x00007632ce097816 */ /* 0x002fe20000000009 */
[----:B------:R-:W-:Y:S01]  /*2ebf0*/  IMAD.WIDE R4, R13, 0x2, R246 ;  /* 0x000000020d047825 */ /* 0x000fe200078e02f6 */
[----:B------:R-:W4:Y:S03]  /*2ec00*/  LDL.LU R207, [R1+0x12bc] ;  /* 0x0012bc0001cf7983 */ /* 0x000f260000300800 */
[----:B------:R-:W1:Y:S01]  /*2ec10*/  LDC R17, c[0x0][0x228] ;  /* 0x00008a00ff117b82 */ /* 0x000e620000000800 */
[----:B------:R3:W-:Y:S01]  /*2ec20*/  @P1 STG.E.U16 desc[UR60][R4.64], R9 ;  /* 0x0000000904001986 */ /* 0x0007e2000c10153c */
[----:B--2---:R-:W-:Y:S01]  /*2ec30*/  ISETP.LT.AND P1, PT, R223, R16, !P6 ;  /* 0x00000010df00720c */ /* 0x004fe20007721270 */
[----:B---3--:R-:W-:-:S02]  /*2ec40*/  IMAD.IADD R15, R13, 0x1, R12 ;  /* 0x000000010d0f7824 */ /* 0x008fc400078e020c */
[----:B------:R-:W-:-:S03]  /*2ec50*/  VIADD R0, R217, 0x76 ;  /* 0x00000076d9007836 */ /* 0x000fc60000000000 */
[----:B------:R-:W2:Y:S01]  /*2ec60*/  LDC R16, c[0x0][0x228] ;  /* 0x00008a00ff107b82 */ /* 0x000ea20000000800 */
[----:B------:R-:W-:Y:S01]  /*2ec70*/  IMAD.WIDE R6, R15, 0x2, R2 ;  /* 0x000000020f067825 */ /* 0x000fe200078e0202 */
[----:B------:R-:W-:-:S03]  /*2ec80*/  PRMT R5, R210, 0x7632, R5 ;  /* 0x00007632d2057816 */ /* 0x000fc60000000005 */
[----:B------:R-:W-:Y:S01]  /*2ec90*/  IMAD.WIDE R8, R15, 0x2, R218 ;  /* 0x000000020f087825 */ /* 0x000fe200078e02da */
[----:B------:R-:W-:Y:S02]  /*2eca0*/  @P5 STG.E.U16 desc[UR60][R6.64], R210 ;  /* 0x000000d206005986 */ /* 0x000fe4000c10153c */
[----:B------:R-:W3:Y:S02]  /*2ecb0*/  LDC R12, c[0x0][0x248] ;  /* 0x00009200ff0c7b82 */ /* 0x000ee40000000800 */
[----:B------:R4:W-:Y:S01]  /*2ecc0*/  @P1 STG.E.U16 desc[UR60][R8.64], R5 ;  /* 0x0000000508001986 */ /* 0x0009e2000c10153c */
[----:B------:R-:W-:-:S03]  /*2ecd0*/  ISETP.GE.AND P1, PT, R0, R203, PT ;  /* 0x000000cb0000720c */ /* 0x000fc60003f26270 */
[----:B------:R-:W2:Y:S01]  /*2ece0*/  LDL.LU R203, [R1+0x12b8] ;  /* 0x0012b80001cb7983 */ /* 0x000ea20000300800 */
[----:B0-----:R-:W-:Y:S02]  /*2ecf0*/  ISETP.LT.AND P5, PT, R222, R19, !P6 ;  /* 0x00000013de00720c */ /* 0x001fe400077a1270 */
[----:B----4-:R-:W-:Y:S01]  /*2ed00*/  ISETP.LT.AND P6, PT, R221, R14, !P6 ;  /* 0x0000000edd00720c */ /* 0x010fe200077c1270 */
[C---:B------:R-:W-:Y:S01]  /*2ed10*/  IMAD.WIDE R10, R15.reuse, 0x2, R244 ;  /* 0x000000020f0a7825 */ /* 0x040fe200078e02f4 */
[----:B------:R-:W0:Y:S01]  /*2ed20*/  LDC R19, c[0x0][0x228] ;  /* 0x00008a00ff137b82 */ /* 0x000e220000000800 */
[----:B------:R-:W-:Y:S02]  /*2ed30*/  PRMT R9, R214, 0x7632, R9 ;  /* 0x00007632d6097816 */ /* 0x000fe40000000009 */
[----:B------:R-:W-:-:S04]  /*2ed40*/  IMAD.WIDE R4, R15, 0x2, R246 ;  /* 0x000000020f047825 */ /* 0x000fc800078e02f6 */
[----:B---3--:R-:W-:Y:S02]  /*2ed50*/  IMAD.IADD R13, R15, 0x1, R12 ;  /* 0x000000010f0d7824 */ /* 0x008fe400078e020c */
[----:B------:R-:W-:Y:S01]  /*2ed60*/  @P5 STG.E.U16 desc[UR60][R10.64], R214 ;  /* 0x000000d60a005986 */ /* 0x000fe2000c10153c */
[----:B-1----:R-:W-:Y:S01]  /*2ed70*/  ISETP.LT.AND P5, PT, R220, R17, !P1 ;  /* 0x00000011dc00720c */ /* 0x002fe20004fa1270 */
[----:B------:R-:W-:Y:S01]  /*2ed80*/  VIADD R0, R217, 0x77 ;  /* 0x00000077d9007836 */ /* 0x000fe20000000000 */
[----:B------:R-:W1:Y:S01]  /*2ed90*/  LDC R14, c[0x0][0x228] ;  /* 0x00008a00ff0e7b82 */ /* 0x000e620000000800 */
[----:B------:R3:W-:Y:S01]  /*2eda0*/  @P6 STG.E.U16 desc[UR60][R4.64], R9 ;  /* 0x0000000904006986 */ /* 0x0007e2000c10153c */
[----:B--2---:R-:W-:Y:S01]  /*2edb0*/  ISETP.LT.AND P6, PT, R223, R16, !P1 ;  /* 0x00000010df00720c */ /* 0x004fe20004fc1270 */
[----:B------:R-:W-:-:S05]  /*2edc0*/  IMAD.WIDE R6, R13, 0x2, R2 ;  /* 0x000000020d067825 */ /* 0x000fca00078e0202 */
[----:B------:R-:W2:Y:S01]  /*2edd0*/  LDC R17, c[0x0][0x228] ;  /* 0x00008a00ff117b82 */ /* 0x000ea20000000800 */
[----:B---3--:R-:W-:-:S07]  /*2ede0*/  IMAD.WIDE R8, R13, 0x2, R218 ;  /* 0x000000020d087825 */ /* 0x008fce00078e02da */
[----:B------:R-:W3:Y:S08]  /*2edf0*/  LDC R16, c[0x0][0x228] ;  /* 0x00008a00ff107b82 */ /* 0x000ef00000000800 */
[----:B------:R-:W4:Y:S08]  /*2ee00*/  LDC R12, c[0x0][0x248] ;  /* 0x00009200ff0c7b82 */ /* 0x000f300000000800 */
[----:B------:R-:W3:Y:S01]  /*2ee10*/  LDC R15, c[0x0][0x228] ;  /* 0x00008a00ff0f7b82 */ /* 0x000ee20000000800 */
[----:B------:R-:W-:Y:S01]  /*2ee20*/  PRMT R5, R203, 0x7632, R5 ;  /* 0x00007632cb057816 */ /* 0x000fe20000000005 */
[----:B------:R3:W-:Y:S04]  /*2ee30*/  @P5 STG.E.U16 desc[UR60][R6.64], R203 ;  /* 0x000000cb06005986 */ /* 0x0007e8000c10153c */
[----:B------:R4:W-:Y:S01]  /*2ee40*/  @P6 STG.E.U16 desc[UR60][R8.64], R5 ;  /* 0x0000000508006986 */ /* 0x0009e2000c10153c */
[----:B------:R-:W-:-:S03]  /*2ee50*/  ISETP.GE.AND P6, PT, R0, R211, PT ;  /* 0x000000d30000720c */ /* 0x000fc60003fc6270 */
[----:B------:R-:W2:Y:S01]  /*2ee60*/  LDL.LU R211, [R1+0x12b4] ;  /* 0x0012b40001d37983 */ /* 0x000ea20000300800 */
[----:B0-----:R-:W-:Y:S02]  /*2ee70*/  ISETP.LT.AND P5, PT, R222, R19, !P1 ;  /* 0x00000013de00720c */ /* 0x001fe40004fa1270 */
[----:B-1----:R-:W-:Y:S01]  /*2ee80*/  ISETP.LT.AND P1, PT, R221, R14, !P1 ;  /* 0x0000000edd00720c */ /* 0x002fe20004f21270 */
[----:B------:R-:W-:Y:S01]  /*2ee90*/  IMAD.WIDE R10, R13, 0x2, R244 ;  /* 0x000000020d0a7825 */ /* 0x000fe200078e02f4 */
[----:B---3--:R-:W-:Y:S01]  /*2eea0*/  PRMT R7, R207, 0x7632, R7 ;  /* 0x00007632cf077816 */ /* 0x008fe20000000007 */
[----:B------:R-:W0:Y:S02]  /*2eeb0*/  LDC R14, c[0x0][0x228] ;  /* 0x00008a00ff0e7b82 */ /* 0x000e240000000800 */
[----:B----4-:R-:W-:-:S06]  /*2eec0*/  IMAD.WIDE R4, R13, 0x2, R246 ;  /* 0x000000020d047825 */ /* 0x010fcc00078e02f6 */
[----:B------:R-:W-:Y:S01]  /*2eed0*/  @P5 STG.E.U16 desc[UR60][R10.64], R207 ;  /* 0x000000cf0a005986 */ /* 0x000fe2000c10153c */
[----:B--2---:R-:W-:Y:S01]  /*2eee0*/  ISETP.LT.AND P5, PT, R220, R17, !P6 ;  /* 0x00000011dc00720c */ /* 0x004fe200077a1270 */
[----:B------:R-:W-:Y:S01]  /*2eef0*/  IMAD.IADD R13, R13, 0x1, R12 ;  /* 0x000000010d0d7824 */ /* 0x000fe200078e020c */
[----:B------:R-:W1:Y:S01]  /*2ef00*/  LDC R17, c[0x0][0x228] ;  /* 0x00008a00ff117b82 */ /* 0x000e620000000800 */
[----:B------:R2:W-:Y:S01]  /*2ef10*/  @P1 STG.E.U16 desc[UR60][R4.64], R7 ;  /* 0x0000000704001986 */ /* 0x0005e2000c10153c */
[----:B------:R-:W-:Y:S01]  /*2ef20*/  ISETP.LT.AND P1, PT, R223, R16, !P6 ;  /* 0x00000010df00720c */ /* 0x000fe20007721270 */
[----:B------:R-:W-:-:S04]  /*2ef30*/  IMAD.WIDE R8, R13, 0x2, R218 ;  /* 0x000000020d087825 */ /* 0x000fc800078e02da */
[----:B------:R-:W-:Y:S01]  /*2ef40*/  VIADD R0, R217, 0x78 ;  /* 0x00000078d9007836 */ /* 0x000fe20000000000 */
[----:B------:R-:W3:Y:S01]  /*2ef50*/  LDC R12, c[0x0][0x248] ;  /* 0x00009200ff0c7b82 */ /* 0x000ee20000000800 */
[----:B--2---:R-:W-:-:S07]  /*2ef60*/  IMAD.WIDE R6, R13, 0x2, R2 ;  /* 0x000000020d067825 */ /* 0x004fce00078e0202 */
[----:B------:R-:W2:Y:S01]  /*2ef70*/  LDC R19, c[0x0][0x228] ;  /* 0x00008a00ff137b82 */ /* 0x000ea20000000800 */
[----:B------:R-:W-:-:S07]  /*2ef80*/  IMAD.WIDE R10, R13, 0x2, R246 ;  /* 0x000000020d0a7825 */ /* 0x000fce00078e02f6 */
[----:B------:R-:W4:Y:S01]  /*2ef90*/  LDC R16, c[0x0][0x248] ;  /* 0x00009200ff107b82 */ /* 0x000f220000000800 */
[----:B------:R-:W-:Y:S01]  /*2efa0*/  PRMT R5, R211, 0x7632, R5 ;  /* 0x00007632d3057816 */ /* 0x000fe20000000005 */
[----:B------:R-:W-:Y:S04]  /*2efb0*/  @P5 STG.E.U16 desc[UR60][R6.64], R211 ;  /* 0x000000d306005986 */ /* 0x000fe8000c10153c */
[----:B------:R1:W-:Y:S01]  /*2efc0*/  @P1 STG.E.U16 desc[UR60][R8.64], R5 ;  /* 0x0000000508001986 */ /* 0x0003e2000c10153c */
[----:B------:R-:W-:-:S03]  /*2efd0*/  ISETP.GE.AND P1, PT, R0, R224, PT ;  /* 0x000000e00000720c */ /* 0x000fc60003f26270 */
[----:B------:R-:W4:Y:S01]  /*2efe0*/  LDL.LU R224, [R1+0x12b0] ;  /* 0x0012b00001e07983 */ /* 0x000f220000300800 */
[----:B------:R-:W-:Y:S02]  /*2eff0*/  ISETP.LT.AND P5, PT, R222, R15, !P6 ;  /* 0x0000000fde00720c */ /* 0x000fe400077a1270 */
[----:B------:R-:W2:Y:S01]  /*2f000*/  LDC R15, c[0x0][0x228] ;  /* 0x00008a00ff0f7b82 */ /* 0x000ea20000000800 */
[----:B0-----:R-:W-:Y:S01]  /*2f010*/  ISETP.LT.AND P6, PT, R221, R14, !P6 ;  /* 0x0000000edd00720c */ /* 0x001fe200077c1270 */
[----:B-1----:R-:W-:-:S09]  /*2f020*/  IMAD.WIDE R4, R13, 0x2, R244 ;  /* 0x000000020d047825 */ /* 0x002fd200078e02f4 */
[----:B------:R-:W-:Y:S01]  /*2f030*/  @P5 STG.E.U16 desc[UR60][R4.64], R215 ;  /* 0x000000d704005986 */ /* 0x000fe2000c10153c */
[----:B------:R-:W-:Y:S01]  /*2f040*/  ISETP.LT.AND P5, PT, R220, R17, !P1 ;  /* 0x00000011dc00720c */ /* 0x000fe20004fa1270 */
[----:B---3--:R-:W-:Y:S02]  /*2f050*/  IMAD.IADD R17, R13, 0x1, R12 ;  /* 0x000000010d117824 */ /* 0x008fe400078e020c */
[----:B------:R-:W-:Y:S01]  /*2f060*/  @P6 STG.E.U16 desc[UR60][R10.64], R22 ;  /* 0x000000160a006986 */ /* 0x000fe2000c10153c */
[----:B------:R-:W-:Y:S02]  /*2f070*/  ISETP.LT.AND P6, PT, R223, R18, !P1 ;  /* 0x00000012df00720c */ /* 0x000fe40004fc1270 */
[----:B------:R-:W0:Y:S01]  /*2f080*/  LDC R18, c[0x0][0x228] ;  /* 0x00008a00ff127b82 */ /* 0x000e220000000800 */
[C---:B------:R-:W-:Y:S01]  /*2f090*/  IMAD.WIDE R8, R17.reuse, 0x2, R2 ;  /* 0x0000000211087825 */ /* 0x040fe200078e0202 */
[----:B------:R-:W1:Y:S03]  /*2f0a0*/  LDS.128 R4, [R252] ;  /* 0x00000000fc047984 */ /* 0x000e660000000c00 */
[----:B------:R-:W-:-:S04]  /*2f0b0*/  IMAD.WIDE R12, R17, 0x2, R218 ;  /* 0x00000002110c7825 */ /* 0x000fc800078e02da */
[----:B------:R-:W-:Y:S01]  /*2f0c0*/  VIADD R0, R217, 0x79 ;  /* 0x00000079d9007836 */ /* 0x000fe20000000000 */
[----:B----4-:R3:W-:Y:S01]  /*2f0d0*/  @P5 STG.E.U16 desc[UR60][R8.64], R224 ;  /* 0x000000e008005986 */ /* 0x0107e2000c10153c */
[----:B--2---:R-:W-:Y:S02]  /*2f0e0*/  ISETP.LT.AND P5, PT, R222, R15, !P1 ;  /* 0x0000000fde00720c */ /* 0x004fe40004fa1270 */
[----:B------:R-:W-:Y:S01]  /*2f0f0*/  ISETP.LT.AND P1, PT, R221, R20, !P1 ;  /* 0x00000014dd00720c */ /* 0x000fe20004f21270 */
[----:B------:R-:W-:Y:S01]  /*2f100*/  IMAD.WIDE R14, R17, 0x2, R244 ;  /* 0x00000002110e7825 */ /* 0x000fe200078e02f4 */
[----:B------:R-:W2:Y:S01]  /*2f110*/  LDC R20, c[0x0][0x228] ;  /* 0x00008a00ff147b82 */ /* 0x000ea20000000800 */
[----:B---3--:R-:W-:-:S05]  /*2f120*/  PRMT R9, R224, 0x7632, R9 ;  /* 0x00007632e0097816 */ /* 0x008fca0000000009 */
[----:B------:R3:W-:Y:S01]  /*2f130*/  @P6 STG.E.U16 desc[UR60][R12.64], R9 ;  /* 0x000000090c006986 */ /* 0x0007e2000c10153c */
[----:B------:R-:W-:-:S03]  /*2f140*/  ISETP.GE.AND P6, PT, R0, R229, PT ;  /* 0x000000e50000720c */ /* 0x000fc60003fc6270 */
[----:B------:R-:W-:Y:S01]  /*2f150*/  @P5 STG.E.U16 desc[UR60][R14.64], R228 ;  /* 0x000000e40e005986 */ /* 0x000fe2000c10153c */
[----:B------:R-:W-:Y:S02]  /*2f160*/  ISETP.LT.AND P5, PT, R220, R19, !P6 ;  /* 0x00000013dc00720c */ /* 0x000fe400077a1270 */
[----:B---3--:R-:W-:Y:S01]  /*2f170*/  PRMT R13, R228, 0x7632, R13 ;  /* 0x00007632e40d7816 */ /* 0x008fe2000000000d */
[----:B------:R-:W-:Y:S01]  /*2f180*/  IMAD.WIDE R8, R17, 0x2, R246 ;  /* 0x0000000211087825 */ /* 0x000fe200078e02f6 */
[----:B------:R-:W3:Y:S04]  /*2f190*/  LDL.LU R229, [R1+0x12ac] ;  /* 0x0012ac0001e57983 */ /* 0x000ee80000300800 */
[----:B------:R4:W-:Y:S01]  /*2f1a0*/  @P1 STG.E.U16 desc[UR60][R8.64], R13 ;  /* 0x0000000d08001986 */ /* 0x0009e2000c10153c */
[----:B0-----:R-:W-:Y:S01]  /*2f1b0*/  ISETP.LT.AND P1, PT, R223, R18, !P6 ;  /* 0x00000012df00720c */ /* 0x001fe20007721270 */
[----:B------:R-:W-:Y:S01]  /*2f1c0*/  IMAD.IADD R19, R17, 0x1, R16 ;  /* 0x0000000111137824 */ /* 0x000fe200078e0210 */
[----:B------:R-:W0:Y:S01]  /*2f1d0*/  LDC R18, c[0x0][0x228] ;  /* 0x00008a00ff127b82 */ /* 0x000e220000000800 */
[----:B------:R-:W-:-:S02]  /*2f1e0*/  VIADD R0, R217, 0x7a ;  /* 0x0000007ad9007836 */ /* 0x000fc40000000000 */
[----:B------:R-:W-:-:S05]  /*2f1f0*/  IMAD.WIDE R10, R19, 0x2, R2 ;  /* 0x00000002130a7825 */ /* 0x000fca00078e0202 */
[----:B------:R-:W0:Y:S01]  /*2f200*/  LDC R16, c[0x0][0x248] ;  /* 0x00009200ff107b82 */ /* 0x000e220000000800 */
[----:B----4-:R-:W-:Y:S01]  /*2f210*/  PRMT R9, R232, 0x7632, R9 ;  /* 0x00007632e8097816 */ /* 0x010fe20000000009 */
[----:B------:R-:W-:Y:S01]  /*2f220*/  IMAD.WIDE R12, R19, 0x2, R218 ;  /* 0x00000002130c7825 */ /* 0x000fe200078e02da */
[----:B------:R-:W-:Y:S04]  /*2f230*/  @P5 STG.E.U16 desc[UR60][R10.64], R232 ;  /* 0x000000e80a005986 */ /* 0x000fe8000c10153c */
[----:B------:R1:W-:Y:S01]  /*2f240*/  @P1 STG.E.U16 desc[UR60][R12.64], R9 ;  /* 0x000000090c001986 */ /* 0x0003e2000c10153c */
[----:B------:R-:W-:-:S03]  /*2f250*/  ISETP.GE.AND P1, PT, R0, R225, PT ;  /* 0x000000e10000720c */ /* 0x000fc60003f26270 */
[----:B------:R-:W4:Y:S01]  /*2f260*/  LDL.LU R225, [R1+0x12a8] ;  /* 0x0012a80001e17983 */ /* 0x000f220000300800 */
[----:B------:R-:W-:Y:S02]  /*2f270*/  ISETP.LT.AND P5, PT, R222, R21, !P6 ;  /* 0x00000015de00720c */ /* 0x000fe400077a1270 */
[----:B------:R-:W4:Y:S01]  /*2f280*/  LDC R21, c[0x0][0x228] ;  /* 0x00008a00ff157b82 */ /* 0x000f220000000800 */
[----:B--2---:R-:W-:Y:S01]  /*2f290*/  ISETP.LT.AND P6, PT, R221, R20, !P6 ;  /* 0x00000014dd00720c */ /* 0x004fe200077c1270 */
[----:B------:R-:W-:-:S06]  /*2f2a0*/  IMAD.WIDE R14, R19, 0x2, R244 ;  /* 0x00000002130e7825 */ /* 0x000fcc00078e02f4 */
[----:B------:R-:W2:Y:S01]  /*2f2b0*/  LDC R20, c[0x0][0x228] ;  /* 0x00008a00ff147b82 */ /* 0x000ea20000000800 */
[----:B-1----:R-:W-:Y:S01]  /*2f2c0*/  PRMT R13, R4, 0x7632, R13 ;  /* 0x00007632040d7816 */ /* 0x002fe2000000000d */
[C---:B------:R-:W-:Y:S01]  /*2f2d0*/  IMAD.WIDE R8, R19.reuse, 0x2, R246 ;  /* 0x0000000213087825 */ /* 0x040fe200078e02f6 */
[----:B------:R-:W-:Y:S01]  /*2f2e0*/  @P5 STG.E.U16 desc[UR60][R14.64], R4 ;  /* 0x000000040e005986 */ /* 0x000fe2000c10153c */
[----:B------:R-:W-:Y:S02]  /*2f2f0*/  ISETP.LT.AND P5, PT, R220, R23, !P1 ;  /* 0x00000017dc00720c */ /* 0x000fe40004fa1270 */
[----:B0-----:R-:W-:Y:S01]  /*2f300*/  IMAD.IADD R17, R19, 0x1, R16 ;  /* 0x0000000113117824 */ /* 0x001fe200078e0210 */
[----:B------:R0:W-:Y:S01]  /*2f310*/  @P6 STG.E.U16 desc[UR60][R8.64], R13 ;  /* 0x0000000d08006986 */ /* 0x0001e2000c10153c */
[----:B------:R-:W1:Y:S01]  /*2f320*/  LDC R23, c[0x0][0x228] ;  /* 0x00008a00ff177b82 */ /* 0x000e620000000800 */
[----:B------:R-:W-:Y:S01]  /*2f330*/  ISETP.LT.AND P6, PT, R223, R18, !P1 ;  /* 0x00000012df00720c */ /* 0x000fe20004fc1270 */
[----:B------:R-:W-:-:S06]  /*2f340*/  IMAD.WIDE R10, R17, 0x2, R2 ;  /* 0x00000002110a7825 */ /* 0x000fcc00078e0202 */
[----:B------:R-:W1:Y:S08]  /*2f350*/  LDC R18, c[0x0][0x228] ;  /* 0x00008a00ff127b82 */ /* 0x000e700000000800 */
[----:B------:R-:W2:Y:S01]  /*2f360*/  LDC R16, c[0x0][0x248] ;  /* 0x00009200ff107b82 */ /* 0x000ea20000000800 */
[----:B0-----:R-:W-:-:S04]  /*2f370*/  IMAD.WIDE R12, R17, 0x2, R218 ;  /* 0x00000002110c7825 */ /* 0x001fc800078e02da */
[----:B------:R-:W-:Y:S02]  /*2f380*/  VIADD R0, R217, 0x7b ;  /* 0x0000007bd9007836 */ /* 0x000fe40000000000 */
[C---:B------:R-:W-:Y:S01]  /*2f390*/  IMAD.WIDE R14, R17.reuse, 0x2, R244 ;  /* 0x00000002110e7825 */ /* 0x040fe200078e02f4 */
[----:B------:R-:W0:Y:S03]  /*2f3a0*/  LDC R4, c[0x0][0x248] ;  /* 0x00009200ff047b82 */ /* 0x000e260000000800 */
[----:B--2---:R-:W-:-:S05]  /*2f3b0*/  IMAD.IADD R19, R17, 0x1, R16 ;  /* 0x0000000111137824 */ /* 0x004fca00078e0210 */
[----:B------:R-:W2:Y:S01]  /*2f3c0*/  LDC R16, c[0x0][0x248] ;  /* 0x00009200ff107b82 */ /* 0x000ea20000000800 */
[----:B----4-:R4:W-:Y:S01]  /*2f3d0*/  @P5 STG.E.U16 desc[UR60][R10.64], R225 ;  /* 0x000000e10a005986 */ /* 0x0109e2000c10153c */
[----:B------:R-:W-:Y:S02]  /*2f3e0*/  ISETP.LT.AND P5, PT, R222, R21, !P1 ;  /* 0x00000015de00720c */ /* 0x000fe40004fa1270 */
[----:B------:R-:W-:-:S04]  /*2f3f0*/  ISETP.LT.AND P1, PT, R221, R20, !P1 ;  /* 0x00000014dd00720c */ /* 0x000fc80004f21270 */
[----:B------:R-:W0:Y:S01]  /*2f400*/  LDC R21, c[0x0][0x228] ;  /* 0x00008a00ff157b82 */ /* 0x000e220000000800 */
[----:B------:R-:W-:-:S05]  /*2f410*/  PRMT R9, R225, 0x7632, R9 ;  /* 0x00007632e1097816 */ /* 0x000fca0000000009 */
[----:B------:R2:W-:Y:S01]  /*2f420*/  @P6 STG.E.U16 desc[UR60][R12.64], R9 ;  /* 0x000000090c006986 */ /* 0x0005e2000c10153c */
[----:B------:R-:W-:Y:S01]  /*2f430*/  ISETP.GE.AND P6, PT, R0, R230, PT ;  /* 0x000000e60000720c */ /* 0x000fe20003fc6270 */
[----:B----4-:R-:W-:Y:S01]  /*2f440*/  IMAD.WIDE R10, R19, 0x2, R2 ;  /* 0x00000002130a7825 */ /* 0x010fe200078e0202 */
[----:B------:R-:W4:Y:S01]  /*2f450*/  LDC R20, c[0x0][0x228] ;  /* 0x00008a00ff147b82 */ /* 0x000f220000000800 */
[----:B---3--:R-:W-:Y:S01]  /*2f460*/  @P5 STG.E.U16 desc[UR60][R14.64], R229 ;  /* 0x000000e50e005986 */ /* 0x008fe2000c10153c */
[----:B-1----:R-:W-:Y:S02]  /*2f470*/  ISETP.LT.AND P5, PT, R220, R23, !P6 ;  /* 0x00000017dc00720c */ /* 0x002fe400077a1270 */
[----:B--2---:R-:W-:Y:S01]  /*2f480*/  PRMT R13, R229, 0x7632, R13 ;  /* 0x00007632e50d7816 */ /* 0x004fe2000000000d */
[----:B------:R-:W-:Y:S01]  /*2f490*/  IMAD.WIDE R8, R17, 0x2, R246 ;  /* 0x0000000211087825 */ /* 0x000fe200078e02f6 */
[----:B------:R-:W2:Y:S02]  /*2f4a0*/  LDL.LU R230, [R1+0x12a4] ;  /* 0x0012a40001e67983 */ /* 0x000ea40000300800 */
[----:B------:R-:W1:Y:S02]  /*2f4b0*/  LDC R23, c[0x0][0x228] ;  /* 0x00008a00ff177b82 */ /* 0x000e640000000800 */
[----:B------:R3:W-:Y:S01]  /*2f4c0*/  @P1 STG.E.U16 desc[UR60][R8.64], R13 ;  /* 0x0000000d08001986 */ /* 0x0007e2000c10153c */
[----:B------:R-:W-:Y:S01]  /*2f4d0*/  ISETP.LT.AND P1, PT, R223, R18, !P6 ;  /* 0x00000012df00720c */ /* 0x000fe20007721270 */
[----:B------:R-:W-:-:S03]  /*2f4e0*/  VIADD R0, R217, 0x7c ;  /* 0x0000007cd9007836 */ /* 0x000fc60000000000 */
[----:B------:R-:W-:Y:S01]  /*2f4f0*/  @P5 STG.E.U16 desc[UR60][R10.64], R233 ;  /* 0x000000e90a005986 */ /* 0x000fe2000c10153c */
[----:B---3--:R-:W-:Y:S01]  /*2f500*/  PRMT R9, R233, 0x7632, R9 ;  /* 0x00007632e9097816 */ /* 0x008fe20000000009 */
[----:B------:R-:W-:Y:S01]  /*2f510*/  IMAD.WIDE R12, R19, 0x2, R218 ;  /* 0x00000002130c7825 */ /* 0x000fe200078e02da */
[----:B------:R-:W3:Y:S06]  /*2f520*/  LDC R18, c[0x0][0x228] ;  /* 0x00008a00ff127b82 */ /* 0x000eec0000000800 */
[----:B------:R1:W-:Y:S01]  /*2f530*/  @P1 STG.E.U16 desc[UR60][R12.64], R9 ;  /* 0x000000090c001986 */ /* 0x0003e2000c10153c */
[----:B------:R-:W-:-:S03]  /*2f540*/  ISETP.GE.AND P1, PT, R0, R226, PT ;  /* 0x000000e20000720c */ /* 0x000fc60003f26270 */
[----:B------:R-:W2:Y:S01]  /*2f550*/  LDL.LU R226, [R1+0x12a0] ;  /* 0x0012a00001e27983 */ /* 0x000ea20000300800 */
[----:B0-----:R-:W-:Y:S02]  /*2f560*/  ISETP.LT.AND P5, PT, R222, R21, !P6 ;  /* 0x00000015de00720c */ /* 0x001fe400077a1270 */
[----:B------:R-:W0:Y:S01]  /*2f570*/  LDC R21, c[0x0][0x228] ;  /* 0x00008a00ff157b82 */ /* 0x000e220000000800 */
[----:B------:R-:W-:Y:S01]  /*2f580*/  IMAD.WIDE R14, R19, 0x2, R244 ;  /* 0x00000002130e7825 */ /* 0x000fe200078e02f4 */
[----:B----4-:R-:W-:-:S06]  /*2f590*/  ISETP.LT.AND P6, PT, R221, R20, !P6 ;  /* 0x00000014dd00720c */ /* 0x010fcc00077c1270 */
[----:B------:R-:W4:Y:S03]  /*2f5a0*/  LDC R20, c[0x0][0x228] ;  /* 0x00008a00ff147b82 */ /* 0x000f260000000800 */
[----:B------:R3:W-:Y:S01]  /*2f5b0*/  @P5 STG.E.U16 desc[UR60][R14.64], R5 ;  /* 0x000000050e005986 */ /* 0x0007e2000c10153c */
[----:B-1----:R-:W-:Y:S01]  /*2f5c0*/  ISETP.LT.AND P5, PT, R220, R23, !P1 ;  /* 0x00000017dc00720c */ /* 0x002fe20004fa1270 */
[----:B------:R-:W-:Y:S01]  /*2f5d0*/  IMAD.IADD R17, R19, 0x1, R4 ;  /* 0x0000000113117824 */ /* 0x000fe200078e0204 */
[----:B------:R-:W-:Y:S01]  /*2f5e0*/  PRMT R13, R5, 0x7632, R13 ;  /* 0x00007632050d7816 */ /* 0x000fe2000000000d */
[----:B------:R-:W-:Y:S01]  /*2f5f0*/  IMAD.WIDE R8, R19, 0x2, R246 ;  /* 0x0000000213087825 */ /* 0x000fe200078e02f6 */
[----:B------:R-:W1:Y:S03]  /*2f600*/  LDC R23, c[0x0][0x228] ;  /* 0x00008a00ff177b82 */ /* 0x000e660000000800 */
[----:B------:R-:W-:Y:S01]  /*2f610*/  IMAD.WIDE R10, R17, 0x2, R2 ;  /* 0x00000002110a7825 */ /* 0x000fe200078e0202 */
[----:B------:R0:W-:Y:S01]  /*2f620*/  @P6 STG.E.U16 desc[UR60][R8.64], R13 ;  /* 0x0000000d08006986 */ /* 0x0001e2000c10153c */
[----:B---3--:R-:W-:-:S03]  /*2f630*/  ISETP.LT.AND P6, PT, R223, R18, !P1 ;  /* 0x00000012df00720c */ /* 0x008fc60004fc1270 */
[----:B------:R-:W3:Y:S01]  /*2f640*/  LDC R14, c[0x0][0x228] ;  /* 0x00008a00ff0e7b82 */ /* 0x000ee20000000800 */
[----:B------:R-:W-:-:S04]  /*2f650*/  IMAD.WIDE R4, R17, 0x2, R218 ;  /* 0x0000000211047825 */ /* 0x000fc800078e02da */
[----:B------:R-:W-:Y:S02]  /*2f660*/  VIADD R0, R217, 0x7d ;  /* 0x0000007dd9007836 */ /* 0x000fe40000000000 */
[----:B0-----:R-:W-:Y:S01]  /*2f670*/  IMAD.WIDE R12, R17, 0x2, R244 ;  /* 0x00000002110c7825 */ /* 0x001fe200078e02f4 */
[----:B------:R-:W0:Y:S03]  /*2f680*/  LDC R15, c[0x0][0x228] ;  /* 0x00008a00ff0f7b82 */ /* 0x000e260000000800 */
[----:B------:R-:W-:-:S05]  /*2f690*/  VIADD R217, R217, 0x7e ;  /* 0x0000007ed9d97836 */ /* 0x000fca0000000000 */
[----:B------:R-:W0:Y:S08]  /*2f6a0*/  LDC R19, c[0x0][0x228] ;  /* 0x00008a00ff137b82 */ /* 0x000e300000000800 */
[----:B------:R-:W0:Y:S01]  /*2f6b0*/  LDC R18, c[0x0][0x228] ;  /* 0x00008a00ff127b82 */ /* 0x000e220000000800 */
[----:B--2---:R-:W-:Y:S01]  /*2f6c0*/  @P5 STG.E.U16 desc[UR60][R10.64], R226 ;  /* 0x000000e20a005986 */ /* 0x004fe2000c10153c */
[----:B------:R-:W-:-:S02]  /*2f6d0*/  ISETP.LT.AND P5, PT, R222, R21, !P1 ;  /* 0x00000015de00720c */ /* 0x000fc40004fa1270 */
[----:B------:R-:W-:-:S04]  /*2f6e0*/  PRMT R9, R226, 0x7632, R9 ;  /* 0x00007632e2097816 */ /* 0x000fc80000000009 */
[----:B------:R-:W2:Y:S01]  /*2f6f0*/  LDC R21, c[0x0][0x228] ;  /* 0x00008a00ff157b82 */ /* 0x000ea20000000800 */
[----:B----4-:R-:W-:Y:S01]  /*2f700*/  ISETP.LT.AND P1, PT, R221, R20, !P1 ;  /* 0x00000014dd00720c */ /* 0x010fe20004f21270 */
[----:B------:R4:W-:Y:S01]  /*2f710*/  @P6 STG.E.U16 desc[UR60][R4.64], R9 ;  /* 0x0000000904006986 */ /* 0x0009e2000c10153c */
[----:B------:R-:W-:-:S03]  /*2f720*/  ISETP.GE.AND P6, PT, R0, R231, PT ;  /* 0x000000e70000720c */ /* 0x000fc60003fc6270 */
[----:B------:R-:W2:Y:S02]  /*2f730*/  LDL.LU R231, [R1+0x129c] ;  /* 0x00129c0001e77983 */ /* 0x000ea40000300800 */
[----:B------:R-:W0:Y:S02]  /*2f740*/  LDC R0, c[0x0][0x248] ;  /* 0x00009200ff007b82 */ /* 0x000e240000000800 */
[----:B------:R-:W-:Y:S01]  /*2f750*/  @P5 STG.E.U16 desc[UR60][R12.64], R230 ;  /* 0x000000e60c005986 */ /* 0x000fe2000c10153c */
[----:B-1----:R-:W-:Y:S02]  /*2f760*/  ISETP.LT.AND P5, PT, R220, R23, !P6 ;  /* 0x00000017dc00720c */ /* 0x002fe400077a1270 */
[----:B----4-:R-:W-:Y:S01]  /*2f770*/  PRMT R5, R230, 0x7632, R5 ;  /* 0x00007632e6057816 */ /* 0x010fe20000000005 */
[C---:B------:R-:W-:Y:S02]  /*2f780*/  IMAD.WIDE R8, R17.reuse, 0x2, R246 ;  /* 0x0000000211087825 */ /* 0x040fe400078e02f6 */
[----:B------:R-:W1:Y:S02]  /*2f790*/  LDC R20, c[0x0][0x228] ;  /* 0x00008a00ff147b82 */ /* 0x000e640000000800 */
[----:B------:R-:W-:Y:S01]  /*2f7a0*/  IMAD.IADD R17, R17, 0x1, R16 ;  /* 0x0000000111117824 */ /* 0x000fe200078e0210 */
[----:B------:R4:W-:Y:S01]  /*2f7b0*/  @P1 STG.E.U16 desc[UR60][R8.64], R5 ;  /* 0x0000000508001986 */ /* 0x0009e2000c10153c */
[----:B---3--:R-:W-:-:S02]  /*2f7c0*/  ISETP.LT.AND P1, PT, R223, R14, !P6 ;  /* 0x0000000edf00720c */ /* 0x008fc40007721270 */
[C---:B------:R-:W-:Y:S02]  /*2f7d0*/  IMAD.WIDE R10, R17.reuse, 0x2, R2 ;  /* 0x00000002110a7825 */ /* 0x040fe400078e0202 */
[----:B------:R-:W3:Y:S03]  /*2f7e0*/  LDC R16, c[0x0][0x228] ;  /* 0x00008a00ff107b82 */ /* 0x000ee60000000800 */
[----:B------:R4:W-:Y:S02]  /*2f7f0*/  @P5 STG.E.U16 desc[UR60][R10.64], R234 ;  /* 0x000000ea0a005986 */ /* 0x0009e4000c10153c */
[----:B----4-:R-:W-:-:S03]  /*2f800*/  IMAD.WIDE R4, R17, 0x2, R218 ;  /* 0x0000000211047825 */ /* 0x010fc600078e02da */
[----:B------:R-:W4:Y:S01]  /*2f810*/  LDC R14, c[0x0][0x248] ;  /* 0x00009200ff0e7b82 */ /* 0x000f220000000800 */
[----:B------:R-:W-:-:S05]  /*2f820*/  PRMT R11, R234, 0x7632, R11 ;  /* 0x00007632ea0b7816 */ /* 0x000fca000000000b */
[----:B------:R3:W-:Y:S01]  /*2f830*/  @P1 STG.E.U16 desc[UR60][R4.64], R11 ;  /* 0x0000000b04001986 */ /* 0x0007e2000c10153c */
[----:B------:R-:W-:-:S03]  /*2f840*/  ISETP.GE.AND P1, PT, R217, R227, PT ;  /* 0x000000e3d900720c */ /* 0x000fc60003f26270 */
[----:B------:R-:W2:Y:S01]  /*2f850*/  LDL.LU R227, [R1+0x1298] ;  /* 0x0012980001e37983 */ /* 0x000ea20000300800 */
[----:B0-----:R-:W-:Y:S01]  /*2f860*/  ISETP.LT.AND P5, PT, R222, R15, !P6 ;  /* 0x0000000fde00720c */ /* 0x001fe200077a1270 */
[----:B------:R-:W-:Y:S01]  /*2f870*/  IMAD.WIDE R8, R17, 0x2, R244 ;  /* 0x0000000211087825 */ /* 0x000fe200078e02f4 */
[----:B---3--:R-:W-:-:S03]  /*2f880*/  ISETP.LT.AND P6, PT, R221, R16, !P6 ;  /* 0x00000010dd00720c */ /* 0x008fc600077c1270 */
[----:B------:R-:W-:-:S08]  /*2f890*/  IMAD.IADD R15, R17, 0x1, R0 ;  /* 0x00000001110f7824 */ /* 0x000fd000078e0200 */
[----:B------:R0:W-:Y:S01]  /*2f8a0*/  @P5 STG.E.U16 desc[UR60][R8.64], R6 ;  /* 0x0000000608005986 */ /* 0x0001e2000c10153c */
[----:B------:R-:W-:Y:S01]  /*2f8b0*/  ISETP.LT.AND P5, PT, R220, R19, !P1 ;  /* 0x00000013dc00720c */ /* 0x000fe20004fa1270 */
[----:B------:R-:W-:Y:S01]  /*2f8c0*/  IMAD.WIDE R10, R17, 0x2, R246 ;  /* 0x00000002110a7825 */ /* 0x000fe200078e02f6 */
[----:B------:R-:W-:-:S03]  /*2f8d0*/  PRMT R5, R6, 0x7632, R5 ;  /* 0x0000763206057816 */ /* 0x000fc60000000005 */
[----:B------:R-:W-:Y:S02]  /*2f8e0*/  IMAD.WIDE R12, R15, 0x2, R2 ;  /* 0x000000020f0c7825 */ /* 0x000fe400078e0202 */
[----:B------:R3:W-:Y:S01]  /*2f8f0*/  @P6 STG.E.U16 desc[UR60][R10.64], R5 ;  /* 0x000000050a006986 */ /* 0x0007e2000c10153c */
[----:B------:R-:W-:Y:S01]  /*2f900*/  ISETP.LT.AND P6, PT, R223, R18, !P1 ;  /* 0x00000012df00720c */ /* 0x000fe20004fc1270 */
[C---:B----4-:R-:W-:Y:S02]  /*2f910*/  IMAD.IADD R17, R15.reuse, 0x1, R14 ;  /* 0x000000010f117824 */ /* 0x050fe400078e020e */
[----:B0-----:R-:W-:Y:S01]  /*2f920*/  IMAD.WIDE R8, R15, 0x2, R244 ;  /* 0x000000020f087825 */ /* 0x001fe200078e02f4 */
[----:B------:R-:W-:-:S03]  /*2f930*/  PRMT R109, R235, 0x7632, R109 ;  /* 0x00007632eb6d7816 */ /* 0x000fc6000000006d */
[----:B------:R-:W-:-:S04]  /*2f940*/  IMAD.WIDE R2, R17, 0x2, R2 ;  /* 0x0000000211027825 */ /* 0x000fc800078e0202 */
[----:B---3--:R-:W-:-:S04]  /*2f950*/  IMAD.WIDE R4, R15, 0x2, R218 ;  /* 0x000000020f047825 */ /* 0x008fc800078e02da */
[----:B------:R-:W-:-:S04]  /*2f960*/  IMAD.WIDE R10, R15, 0x2, R246 ;  /* 0x000000020f0a7825 */ /* 0x000fc800078e02f6 */
[----:B------:R-:W-:-:S04]  /*2f970*/  IMAD.WIDE R218, R17, 0x2, R218 ;  /* 0x0000000211da7825 */ /* 0x000fc800078e02da */
[----:B------:R-:W-:-:S04]  /*2f980*/  IMAD.WIDE R244, R17, 0x2, R244 ;  /* 0x0000000211f47825 */ /* 0x000fc800078e02f4 */
[----:B------:R-:W-:Y:S01]  /*2f990*/  IMAD.WIDE R246, R17, 0x2, R246 ;  /* 0x0000000211f67825 */ /* 0x000fe200078e02f6 */
[----:B--2---:R-:W-:Y:S01]  /*2f9a0*/  PRMT R6, R231, 0x7632, R6 ;  /* 0x00007632e7067816 */ /* 0x004fe20000000006 */
[----:B------:R0:W-:Y:S01]  /*2f9b0*/  @P5 STG.E.U16 desc[UR60][R12.64], R227 ;  /* 0x000000e30c005986 */ /* 0x0001e2000c10153c */
[----:B------:R-:W-:Y:S02]  /*2f9c0*/  ISETP.LT.AND P5, PT, R222, R21, !P1 ;  /* 0x00000015de00720c */ /* 0x000fe40004fa1270 */
[----:B-1----:R-:W-:Y:S02]  /*2f9d0*/  ISETP.LT.AND P1, PT, R221, R20, !P1 ;  /* 0x00000014dd00720c */ /* 0x002fe40004f21270 */
[----:B------:R-:W-:-:S05]  /*2f9e0*/  PRMT R0, R227, 0x7632, R0 ;  /* 0x00007632e3007816 */ /* 0x000fca0000000000 */
[----:B------:R0:W-:Y:S04]  /*2f9f0*/  @P6 STG.E.U16 desc[UR60][R4.64], R0 ;  /* 0x0000000004006986 */ /* 0x0001e8000c10153c */
[----:B------:R0:W-:Y:S04]  /*2fa00*/  @P5 STG.E.U16 desc[UR60][R8.64], R231 ;  /* 0x000000e708005986 */ /* 0x0001e8000c10153c */
[----:B------:R0:W-:Y:S04]  /*2fa10*/  @P1 STG.E.U16 desc[UR60][R10.64], R6 ;  /* 0x000000060a001986 */ /* 0x0001e8000c10153c */
[----:B------:R0:W-:Y:S04]  /*2fa20*/  @P4 STG.E.U16 desc[UR60][R2.64], R235 ;  /* 0x000000eb02004986 */ /* 0x0001e8000c10153c */
[----:B------:R0:W-:Y:S04]  /*2fa30*/  @P3 STG.E.U16 desc[UR60][R218.64], R109 ;  /* 0x0000006dda003986 */ /* 0x0001e8000c10153c */
[----:B------:R0:W-:Y:S01]  /*2fa40*/  @P2 STG.E.U16 desc[UR60][R244.64], R7 ;  /* 0x00000007f4002986 */ /* 0x0001e2000c10153c */
[----:B------:R-:W-:Y:S05]  /*2fa50*/  @!P0 EXIT ;  /* 0x000000000000894d */ /* 0x000fea0003800000 */
[----:B------:R-:W-:-:S05]  /*2fa60*/  PRMT R123, R7, 0x7632, R123 ;  /* 0x00007632077b7816 */ /* 0x000fca000000007b */
[----:B------:R-:W-:Y:S01]  /*2fa70*/  STG.E.U16 desc[UR60][R246.64], R123 ;  /* 0x0000007bf6007986 */ /* 0x000fe2000c10153c */
[----:B------:R-:W-:Y:S05]  /*2fa80*/  EXIT ;  /* 0x000000000000794d */ /* 0x000fea0003800000 */
.L_x_2:
[----:B------:R-:W-:-:S00]  /*2fa90*/  BRA `(.L_x_2) ;  /* 0xfffffffc00fc7947 */ /* 0x000fc0000383ffff */
[----:B------:R-:W-:-:S00]  /*2faa0*/  NOP ;  /* 0x0000000000007918 */ /* 0x000fc00000000000 */
        /* <DEDUP_REMOVED lines=13> */
.L_x_3:


//--------------------- .nv.shared.matmul_kernel  --------------------------
	.section	.nv.shared.matmul_kernel,"aw",@nobits
	.sectionflags	@""
	.align	16
	.zero		1024


//--------------------- .nv.shared.reserved.0     --------------------------
	.section	.nv.shared.reserved.0,"aw",@nobits
	.weak		__nv_reservedSMEM_offset_0_alias
	.size		__nv_reservedSMEM_offset_0_alias, 0, 0
	.other		__nv_reservedSMEM_offset_0_alias,@"STO_CUDA_RESERVED_SHARED STV_DEFAULT"
__nv_reservedSMEM_offset_0_alias:
	.zero		0


//--------------------- .nv.constant0.matmul_kernel --------------------------
	.section	.nv.constant0.matmul_kernel,"a",@progbits
	.sectionflags	@""
	.align	4
.nv.constant0.matmul_kernel:
	.zero		608


//--------------------- SYMBOLS --------------------------

	.type		.nv.reservedSmem.offset0,@object
	.size		.nv.reservedSmem.offset0,0x4
